	.target	sm_80

	.elftype	@"ET_EXEC"


//--------------------- .note.nv.tkinfo           --------------------------
	.section	.note.nv.tkinfo,"",@"SHT_NOTE"
	.sectionflags	@"SHF_NOTE_NV_TKINFO"
	.tkinfo
        /*0018*/ 	.word	0x00000002
        /*0030*/ 	.string	""
        /*0030*/ 	.string	"ptxas"
        /*0030*/ 	.string	"Cuda compilation tools, release 13.0, V13.0.88"
        /*0030*/ 	.string	"Build cuda_13.0.r13.0/compiler.36424714_0"
        /*0030*/ 	.string	"-v  -suppress-debug-info  -lineinfo  -arch sm_80 "



//--------------------- .note.nv.cuinfo           --------------------------
	.section	.note.nv.cuinfo,"",@"SHT_NOTE"
	.sectionflags	@"SHF_NOTE_NV_CUINFO"
        /*0018*/ 	.short	0x0002
        /*001a*/ 	.short	0x0050
        /*001c*/ 	.short	0x0082
	.zero		2


//--------------------- .nv.info                  --------------------------
	.section	.nv.info,"",@"SHT_CUDA_INFO"
	.align	4


	//----- nvinfo : EIATTR_REGCOUNT
	.align		4
        /*0000*/ 	.byte	0x04, 0x2f
        /*0002*/ 	.short	(.L_1 - .L_0)
	.align		4
.L_0:
        /*0004*/ 	.word	index@(matmul_kernel)
        /*0008*/ 	.word	0x00000020


	//----- nvinfo : EIATTR_FRAME_SIZE
	.align		4
.L_1:
        /*000c*/ 	.byte	0x04, 0x11
        /*000e*/ 	.short	(.L_3 - .L_2)
	.align		4
.L_2:
        /*0010*/ 	.word	index@(matmul_kernel)
        /*0014*/ 	.word	0x00001360


	//----- nvinfo : EIATTR_MIN_STACK_SIZE
	.align		4
.L_3:
        /*0018*/ 	.byte	0x04, 0x12
        /*001a*/ 	.short	(.L_5 - .L_4)
	.align		4
.L_4:
        /*001c*/ 	.word	index@(matmul_kernel)
        /*0020*/ 	.word	0x00001360
.L_5:


//--------------------- .nv.info.matmul_kernel    --------------------------
	.section	.nv.info.matmul_kernel,"",@"SHT_CUDA_INFO"
	.sectionflags	@""
	.align	4


	//----- nvinfo : EIATTR_CUDA_API_VERSION
	.align		4
        /*0000*/ 	.byte	0x04, 0x37
        /*0002*/ 	.short	(.L_7 - .L_6)
.L_6:
        /*0004*/ 	.word	0x00000082


	//----- nvinfo : EIATTR_SW2861232_WAR
	.align		4
.L_7:
        /*0008*/ 	.byte	0x01, 0x35
	.zero		2


	//----- nvinfo : EIATTR_PARAM_CBANK
	.align		4
        /*000c*/ 	.byte	0x04, 0x0a
        /*000e*/ 	.short	(.L_9 - .L_8)
	.align		4
.L_8:
        /*0010*/ 	.word	index@(.nv.constant0.matmul_kernel)
        /*0014*/ 	.short	0x0160
        /*0016*/ 	.short	0x0050


	//----- nvinfo : EIATTR_CBANK_PARAM_SIZE
	.align		4
.L_9:
        /*0018*/ 	.byte	0x03, 0x19
        /*001a*/ 	.short	0x0050


	//----- nvinfo : EIATTR_KPARAM_INFO
	.align		4
        /*001c*/ 	.byte	0x04, 0x17
        /*001e*/ 	.short	(.L_11 - .L_10)
.L_10:
        /*0020*/ 	.word	0x00000000
        /*0024*/ 	.short	0x000d
        /*0026*/ 	.short	0x0048
        /*0028*/ 	.byte	0x00, 0xf4, 0x21, 0x00


	//----- nvinfo : EIATTR_KPARAM_INFO
	.align		4
.L_11:
        /*002c*/ 	.byte	0x04, 0x17
        /*002e*/ 	.short	(.L_13 - .L_12)
.L_12:
        /*0030*/ 	.word	0x00000000
        /*0034*/ 	.short	0x000c
        /*0036*/ 	.short	0x0040
        /*0038*/ 	.byte	0x00, 0xf4, 0x21, 0x00


	//----- nvinfo : EIATTR_KPARAM_INFO
	.align		4
.L_13:
        /*003c*/ 	.byte	0x04, 0x17
        /*003e*/ 	.short	(.L_15 - .L_14)
.L_14:
        /*0040*/ 	.word	0x00000000
        /*0044*/ 	.short	0x000b
        /*0046*/ 	.short	0x0038
        /*0048*/ 	.byte	0x00, 0xf0, 0x11, 0x00


	//----- nvinfo : EIATTR_KPARAM_INFO
	.align		4
.L_15:
        /*004c*/ 	.byte	0x04, 0x17
        /*004e*/ 	.short	(.L_17 - .L_16)
.L_16:
        /*0050*/ 	.word	0x00000000
        /*0054*/ 	.short	0x000a
        /*0056*/ 	.short	0x0034
        /*0058*/ 	.byte	0x00, 0xf0, 0x11, 0x00


	//----- nvinfo : EIATTR_KPARAM_INFO
	.align		4
.L_17:
        /*005c*/ 	.byte	0x04, 0x17
        /*005e*/ 	.short	(.L_19 - .L_18)
.L_18:
        /*0060*/ 	.word	0x00000000
        /*0064*/ 	.short	0x0009
        /*0066*/ 	.short	0x0030
        /*0068*/ 	.byte	0x00, 0xf0, 0x11, 0x00


	//----- nvinfo : EIATTR_KPARAM_INFO
	.align		4
.L_19:
        /*006c*/ 	.byte	0x04, 0x17
        /*006e*/ 	.short	(.L_21 - .L_20)
.L_20:
        /*0070*/ 	.word	0x00000000
        /*0074*/ 	.short	0x0008
        /*0076*/ 	.short	0x002c
        /*0078*/ 	.byte	0x00, 0xf0, 0x11, 0x00


	//----- nvinfo : EIATTR_KPARAM_INFO
	.align		4
.L_21:
        /*007c*/ 	.byte	0x04, 0x17
        /*007e*/ 	.short	(.L_23 - .L_22)
.L_22:
        /*0080*/ 	.word	0x00000000
        /*0084*/ 	.short	0x0007
        /*0086*/ 	.short	0x0028
        /*0088*/ 	.byte	0x00, 0xf0, 0x11, 0x00


	//----- nvinfo : EIATTR_KPARAM_INFO
	.align		4
.L_23:
        /*008c*/ 	.byte	0x04, 0x17
        /*008e*/ 	.short	(.L_25 - .L_24)
.L_24:
        /*0090*/ 	.word	0x00000000
        /*0094*/ 	.short	0x0006
        /*0096*/ 	.short	0x0024
        /*0098*/ 	.byte	0x00, 0xf0, 0x11, 0x00


	//----- nvinfo : EIATTR_KPARAM_INFO
	.align		4
.L_25:
        /*009c*/ 	.byte	0x04, 0x17
        /*009e*/ 	.short	(.L_27 - .L_26)
.L_26:
        /*00a0*/ 	.word	0x00000000
        /*00a4*/ 	.short	0x0005
        /*00a6*/ 	.short	0x0020
        /*00a8*/ 	.byte	0x00, 0xf0, 0x11, 0x00


	//----- nvinfo : EIATTR_KPARAM_INFO
	.align		4
.L_27:
        /*00ac*/ 	.byte	0x04, 0x17
        /*00ae*/ 	.short	(.L_29 - .L_28)
.L_28:
        /*00b0*/ 	.word	0x00000000
        /*00b4*/ 	.short	0x0004
        /*00b6*/ 	.short	0x001c
        /*00b8*/ 	.byte	0x00, 0xf0, 0x11, 0x00


	//----- nvinfo : EIATTR_KPARAM_INFO
	.align		4
.L_29:
        /*00bc*/ 	.byte	0x04, 0x17
        /*00be*/ 	.short	(.L_31 - .L_30)
.L_30:
        /*00c0*/ 	.word	0x00000000
        /*00c4*/ 	.short	0x0003
        /*00c6*/ 	.short	0x0018
        /*00c8*/ 	.byte	0x00, 0xf0, 0x11, 0x00


	//----- nvinfo : EIATTR_KPARAM_INFO
	.align		4
.L_31:
        /*00cc*/ 	.byte	0x04, 0x17
        /*00ce*/ 	.short	(.L_33 - .L_32)
.L_32:
        /*00d0*/ 	.word	0x00000000
        /*00d4*/ 	.short	0x0002
        /*00d6*/ 	.short	0x0010
        /*00d8*/ 	.byte	0x00, 0xf4, 0x21, 0x00


	//----- nvinfo : EIATTR_KPARAM_INFO
	.align		4
.L_33:
        /*00dc*/ 	.byte	0x04, 0x17
        /*00de*/ 	.short	(.L_35 - .L_34)
.L_34:
        /*00e0*/ 	.word	0x00000000
        /*00e4*/ 	.short	0x0001
        /*00e6*/ 	.short	0x0008
        /*00e8*/ 	.byte	0x00, 0xf4, 0x21, 0x00


	//----- nvinfo : EIATTR_KPARAM_INFO
	.align		4
.L_35:
        /*00ec*/ 	.byte	0x04, 0x17
        /*00ee*/ 	.short	(.L_37 - .L_36)
.L_36:
        /*00f0*/ 	.word	0x00000000
        /*00f4*/ 	.short	0x0000
        /*00f6*/ 	.short	0x0000
        /*00f8*/ 	.byte	0x00, 0xf4, 0x21, 0x00


	//----- nvinfo : EIATTR_MAXREG_COUNT
	.align		4
.L_37:
        /*00fc*/ 	.byte	0x03, 0x1b
        /*00fe*/ 	.short	0x00ff


	//----- nvinfo : EIATTR_NUM_BARRIERS
	.align		4
        /*0100*/ 	.byte	0x02, 0x4c
        /*0102*/ 	.byte	0x01
	.zero		1


	//----- nvinfo : EIATTR_ANNOTATIONS
	.align		4
        /*0104*/ 	.byte	0x04, 0x55
        /*0106*/ 	.short	(.L_39 - .L_38)


	//   ....[0]....
.L_38:
        /*0108*/ 	.word	0x00000001
        /*010c*/ 	.byte	0x20, 0x05, 0x00, 0x00, 0x01, 0x00, 0x00, 0x00, 0x50, 0x05, 0x00, 0x00, 0x01, 0x00, 0x00, 0x00
        /* <DEDUP_REMOVED lines=2639> */
        /*a60c*/ 	.byte	0xb0, 0x08, 0x03, 0x00, 0x01, 0x00, 0x00, 0x00, 0x10, 0x09, 0x03, 0x00


	//----- nvinfo : EIATTR_MERCURY_ISA_VERSION
	.align		4
.L_39:
        /*a618*/ 	.byte	0x03, 0x5f
        /*a61a*/ 	.short	0x0000


	//----- nvinfo : EIATTR_EXIT_INSTR_OFFSETS
	.align		4
        /*a61c*/ 	.byte	0x04, 0x1c
        /*a61e*/ 	.short	(.L_41 - .L_40)


	//   ....[0]....
.L_40:
        /*a620*/ 	.word	0x00030ab0


	//   ....[1]....
        /*a624*/ 	.word	0x00030ae0


	//----- nvinfo : EIATTR_REQNTID
	.align		4
.L_41:
        /*a628*/ 	.byte	0x04, 0x10
        /*a62a*/ 	.short	(.L_43 - .L_42)
.L_42:
        /*a62c*/ 	.word	0x00000080
        /*a630*/ 	.word	0x00000001
        /*a634*/ 	.word	0x00000001
.L_43:


//--------------------- .nv.callgraph             --------------------------
	.section	.nv.callgraph,"",@"SHT_CUDA_CALLGRAPH"
	.align	4
	.sectionentsize	8
	.align		4
        /*0000*/ 	.word	0x00000000
	.align		4
        /*0004*/ 	.word	0xffffffff
	.align		4
        /*0008*/ 	.word	0x00000000
	.align		4
        /*000c*/ 	.word	0xfffffffe
	.align		4
        /*0010*/ 	.word	0x00000000
	.align		4
        /*0014*/ 	.word	0xfffffffd
	.align		4
        /*0018*/ 	.word	0x00000000
	.align		4
        /*001c*/ 	.word	0xfffffffc


//--------------------- .nv.rel.action            --------------------------
	.section	.nv.rel.action,"",@"SHT_CUDA_RELOCINFO"
	.align	8
	.sectionentsize	8
        /*0000*/ 	.byte	0x73, 0x00, 0x00, 0x00, 0x00, 0x00, 0x00, 0x00, 0x00, 0x00, 0x00, 0x11, 0x25, 0x00, 0x05, 0x36


//--------------------- .nv.constant0.matmul_kernel --------------------------
	.section	.nv.constant0.matmul_kernel,"a",@progbits
	.sectionflags	@""
	.align	4
.nv.constant0.matmul_kernel:
	.zero		432


//--------------------- .text.matmul_kernel       --------------------------
	.section	.text.matmul_kernel,"ax",@progbits
	.sectioninfo	@"SHI_REGISTERS=32"
	.align	128
        .global         matmul_kernel
        .type           matmul_kernel,@function
        .size           matmul_kernel,(.L_x_5 - matmul_kernel)
        .other          matmul_kernel,@"STO_CUDA_ENTRY STV_DEFAULT"
matmul_kernel:
.text.matmul_kernel:
[----:B------:R-:W-:-:S03]  /*0000*/  IMAD.MOV.U32 R1, RZ, RZ, c[0x0][0x28] ;  /* 0x00000a00ff017624 */ /* 0x000fc600078e00ff */
[----:B------:R-:W-:Y:S01]  /*0010*/  IMAD.MOV.U32 R0, RZ, RZ, c[0x0][0x17c] ;  /* 0x00005f00ff007624 */ /* 0x000fe200078e00ff */
[----:B------:R-:W0:Y:S01]  /*0020*/  S2R R11, SR_TID.X ;  /* 0x00000000000b7919 */ /* 0x000e220000002100 */
[----:B------:R-:W-:Y:S01]  /*0030*/  IADD3 R1, R1, -0x1360, RZ ;  /* 0xffffeca001017810 */ /* 0x000fe20007ffe0ff */
[----:B------:R-:W-:Y:S02]  /*0040*/  ULDC.64 UR10, c[0x0][0x118] ;  /* 0x00004600000a7ab9 */ /* 0x000fe40000000a00 */
[----:B------:R-:W-:-:S04]  /*0050*/  IADD3 R0, R0, 0xff, RZ ;  /* 0x000000ff00007810 */ /* 0x000fc80007ffe0ff */
[----:B------:R-:W-:-:S04]  /*0060*/  SHF.R.S32.HI R3, RZ, 0x1f, R0 ;  /* 0x0000001fff037819 */ /* 0x000fc80000011400 */
[----:B------:R-:W-:-:S04]  /*0070*/  LEA.HI R3, R3, R0, RZ, 0x8 ;  /* 0x0000000003037211 */ /* 0x000fc800078f40ff */
[----:B------:R-:W-:Y:S02]  /*0080*/  SHF.R.S32.HI R0, RZ, 0x8, R3 ;  /* 0x00000008ff007819 */ /* 0x000fe40000011403 */
[----:B------:R-:W1:Y:S03]  /*0090*/  S2R R3, SR_CTAID.X ;  /* 0x0000000000037919 */ /* 0x000e660000002500 */
[----:B------:R-:W-:-:S05]  /*00a0*/  IMAD.SHL.U32 R0, R0, 0x8, RZ ;  /* 0x0000000800007824 */ /* 0x000fca00078e00ff */
[-C--:B------:R-:W-:Y:S02]  /*00b0*/  IABS R7, R0.reuse ;  /* 0x0000000000077213 */ /* 0x080fe40000000000 */
[----:B------:R-:W-:Y:S02]  /*00c0*/  IABS R10, R0 ;  /* 0x00000000000a7213 */ /* 0x000fe40000000000 */
[----:B------:R-:W2:Y:S01]  /*00d0*/  I2F.RP R2, R7 ;  /* 0x0000000700027306 */ /* 0x000ea20000209400 */
[----:B-1----:R-:W-:-:S07]  /*00e0*/  IABS R8, R3 ;  /* 0x0000000300087213 */ /* 0x002fce0000000000 */
[----:B--2---:R-:W1:Y:S02]  /*00f0*/  MUFU.RCP R2, R2 ;  /* 0x0000000200027308 */ /* 0x004e640000001000 */
[----:B-1----:R-:W-:Y:S01]  /*0100*/  IADD3 R4, R2, 0xffffffe, RZ ;  /* 0x0ffffffe02047810 */ /* 0x002fe20007ffe0ff */
[----:B------:R-:W-:-:S05]  /*0110*/  IMAD.MOV R2, RZ, RZ, -R10 ;  /* 0x000000ffff027224 */ /* 0x000fca00078e0a0a */
[----:B------:R1:W2:Y:S02]  /*0120*/  F2I.FTZ.U32.TRUNC.NTZ R5, R4 ;  /* 0x0000000400057305 */ /* 0x0002a4000021f000 */
[----:B-1----:R-:W-:Y:S02]  /*0130*/  IMAD.MOV.U32 R4, RZ, RZ, RZ ;  /* 0x000000ffff047224 */ /* 0x002fe400078e00ff */
[----:B--2---:R-:W-:-:S04]  /*0140*/  IMAD.MOV R6, RZ, RZ, -R5 ;  /* 0x000000ffff067224 */ /* 0x004fc800078e0a05 */
[----:B------:R-:W-:Y:S02]  /*0150*/  IMAD R9, R6, R7, RZ ;  /* 0x0000000706097224 */ /* 0x000fe400078e02ff */
[----:B------:R-:W-:Y:S02]  /*0160*/  IMAD.MOV.U32 R6, RZ, RZ, R8 ;  /* 0x000000ffff067224 */ /* 0x000fe400078e0008 */
[----:B------:R-:W-:-:S06]  /*0170*/  IMAD.HI.U32 R5, R5, R9, R4 ;  /* 0x0000000905057227 */ /* 0x000fcc00078e0004 */
[----:B------:R-:W-:-:S04]  /*0180*/  IMAD.HI.U32 R5, R5, R6, RZ ;  /* 0x0000000605057227 */ /* 0x000fc800078e00ff */
[----:B------:R-:W-:-:S05]  /*0190*/  IMAD R2, R5, R2, R6 ;  /* 0x0000000205027224 */ /* 0x000fca00078e0206 */
[----:B------:R-:W-:-:S13]  /*01a0*/  ISETP.GT.U32.AND P1, PT, R7, R2, PT ;  /* 0x000000020700720c */ /* 0x000fda0003f24070 */
[----:B------:R-:W-:Y:S01]  /*01b0*/  @!P1 IMAD.IADD R2, R2, 0x1, -R7 ;  /* 0x0000000102029824 */ /* 0x000fe200078e0a07 */
[----:B------:R-:W-:Y:S02]  /*01c0*/  @!P1 IADD3 R5, R5, 0x1, RZ ;  /* 0x0000000105059810 */ /* 0x000fe40007ffe0ff */
[----:B------:R-:W-:Y:S02]  /*01d0*/  ISETP.NE.AND P1, PT, R0, RZ, PT ;  /* 0x000000ff0000720c */ /* 0x000fe40003f25270 */
[----:B------:R-:W-:Y:S02]  /*01e0*/  ISETP.GE.U32.AND P0, PT, R2, R7, PT ;  /* 0x000000070200720c */ /* 0x000fe40003f06070 */
[----:B------:R-:W-:-:S04]  /*01f0*/  LOP3.LUT R2, R3, R0, RZ, 0x3c, !PT ;  /* 0x0000000003027212 */ /* 0x000fc800078e3cff */
[----:B------:R-:W-:Y:S01]  /*0200*/  ISETP.GE.AND P2, PT, R2, RZ, PT ;  /* 0x000000ff0200720c */ /* 0x000fe20003f46270 */
[----:B------:R-:W-:-:S05]  /*0210*/  IMAD.MOV.U32 R2, RZ, RZ, c[0x0][0x178] ;  /* 0x00005e00ff027624 */ /* 0x000fca00078e00ff */
[----:B------:R-:W-:Y:S02]  /*0220*/  IADD3 R2, R2, 0xf, RZ ;  /* 0x0000000f02027810 */ /* 0x000fe40007ffe0ff */
[----:B------:R-:W-:-:S05]  /*0230*/  @P0 IADD3 R5, R5, 0x1, RZ ;  /* 0x0000000105050810 */ /* 0x000fca0007ffe0ff */
[----:B------:R-:W-:Y:S01]  /*0240*/  IMAD.MOV.U32 R4, RZ, RZ, R5 ;  /* 0x000000ffff047224 */ /* 0x000fe200078e0005 */
[----:B------:R-:W-:-:S03]  /*0250*/  SHF.R.S32.HI R5, RZ, 0x1f, R2 ;  /* 0x0000001fff057819 */ /* 0x000fc60000011402 */
[----:B------:R-:W-:Y:S01]  /*0260*/  @!P2 IMAD.MOV R4, RZ, RZ, -R4 ;  /* 0x000000ffff04a224 */ /* 0x000fe200078e0a04 */
[----:B------:R-:W-:Y:S02]  /*0270*/  @!P1 LOP3.LUT R4, RZ, R0, RZ, 0x33, !PT ;  /* 0x00000000ff049212 */ /* 0x000fe400078e33ff */
[----:B------:R-:W-:-:S03]  /*0280*/  LEA.HI R5, R5, R2, RZ, 0x4 ;  /* 0x0000000205057211 */ /* 0x000fc600078f20ff */
[----:B------:R-:W-:Y:S02]  /*0290*/  IMAD.SHL.U32 R2, R4, 0x8, RZ ;  /* 0x0000000804027824 */ /* 0x000fe400078e00ff */
[----:B------:R-:W-:-:S03]  /*02a0*/  IMAD.MOV R4, RZ, RZ, -R4 ;  /* 0x000000ffff047224 */ /* 0x000fc600078e0a04 */
[----:B------:R-:W-:Y:S01]  /*02b0*/  LEA.HI.SX32 R5, R5, -R2, 0x1c ;  /* 0x8000000205057211 */ /* 0x000fe200078fe2ff */
[----:B------:R-:W-:Y:S02]  /*02c0*/  IMAD R9, R0, R4, R3 ;  /* 0x0000000400097224 */ /* 0x000fe400078e0203 */
[----:B------:R-:W-:Y:S01]  /*02d0*/  IMAD.MOV.U32 R4, RZ, RZ, RZ ;  /* 0x000000ffff047224 */ /* 0x000fe200078e00ff */
[----:B------:R-:W-:-:S04]  /*02e0*/  IMNMX R10, R5, 0x8, PT ;  /* 0x00000008050a7817 */ /* 0x000fc80003800200 */
[-C--:B------:R-:W-:Y:S02]  /*02f0*/  IABS R8, R10.reuse ;  /* 0x0000000a00087213 */ /* 0x080fe40000000000 */
[----:B------:R-:W-:Y:S02]  /*0300*/  IABS R0, R10 ;  /* 0x0000000a00007213 */ /* 0x000fe40000000000 */
[----:B------:R-:W1:Y:S08]  /*0310*/  I2F.RP R6, R8 ;  /* 0x0000000800067306 */ /* 0x000e700000209400 */
[----:B-1----:R-:W1:Y:S02]  /*0320*/  MUFU.RCP R6, R6 ;  /* 0x0000000600067308 */ /* 0x002e640000001000 */
[----:B-1----:R-:W-:-:S06]  /*0330*/  IADD3 R5, R6, 0xffffffe, RZ ;  /* 0x0ffffffe06057810 */ /* 0x002fcc0007ffe0ff */
[----:B------:R-:W1:Y:S02]  /*0340*/  F2I.FTZ.U32.TRUNC.NTZ R5, R5 ;  /* 0x0000000500057305 */ /* 0x000e64000021f000 */
[----:B-1----:R-:W-:-:S04]  /*0350*/  IMAD.MOV R7, RZ, RZ, -R5 ;  /* 0x000000ffff077224 */ /* 0x002fc800078e0a05 */
[----:B------:R-:W-:Y:S01]  /*0360*/  IMAD.MOV.U32 R3, RZ, RZ, R7 ;  /* 0x000000ffff037224 */ /* 0x000fe200078e0007 */
[----:B------:R-:W-:-:S03]  /*0370*/  IABS R7, R9 ;  /* 0x0000000900077213 */ /* 0x000fc60000000000 */
[----:B------:R-:W-:-:S04]  /*0380*/  IMAD R3, R3, R8, RZ ;  /* 0x0000000803037224 */ /* 0x000fc800078e02ff */
[----:B------:R-:W-:-:S04]  /*0390*/  IMAD.HI.U32 R4, R5, R3, R4 ;  /* 0x0000000305047227 */ /* 0x000fc800078e0004 */
[----:B------:R-:W-:Y:S02]  /*03a0*/  IMAD.MOV R3, RZ, RZ, -R0 ;  /* 0x000000ffff037224 */ /* 0x000fe400078e0a00 */
[----:B------:R-:W-:Y:S01]  /*03b0*/  IMAD.HI.U32 R0, R4, R7, RZ ;  /* 0x0000000704007227 */ /* 0x000fe200078e00ff */
[----:B0-----:R-:W-:-:S03]  /*03c0*/  LOP3.LUT R4, R11, 0xf, RZ, 0xc0, !PT ;  /* 0x0000000f0b047812 */ /* 0x001fc600078ec0ff */
[----:B------:R-:W-:Y:S02]  /*03d0*/  IMAD R3, R0, R3, R7 ;  /* 0x0000000300037224 */ /* 0x000fe400078e0207 */
[----:B------:R-:W-:-:S03]  /*03e0*/  IMAD.MOV.U32 R5, RZ, RZ, 0x7f ;  /* 0x0000007fff057424 */ /* 0x000fc600078e00ff */
[----:B------:R-:W-:Y:S02]  /*03f0*/  ISETP.GT.U32.AND P1, PT, R8, R3, PT ;  /* 0x000000030800720c */ /* 0x000fe40003f24070 */
[----:B------:R-:W-:-:S11]  /*0400*/  IADD3 R12, R5, c[0x0][0x180], RZ ;  /* 0x00006000050c7a10 */ /* 0x000fd60007ffe0ff */
[----:B------:R-:W-:Y:S01]  /*0410*/  @!P1 IMAD.IADD R3, R3, 0x1, -R8 ;  /* 0x0000000103039824 */ /* 0x000fe200078e0a08 */
[----:B------:R-:W-:Y:S02]  /*0420*/  @!P1 IADD3 R0, R0, 0x1, RZ ;  /* 0x0000000100009810 */ /* 0x000fe40007ffe0ff */
[----:B------:R-:W-:Y:S02]  /*0430*/  ISETP.NE.AND P1, PT, R10, RZ, PT ;  /* 0x000000ff0a00720c */ /* 0x000fe40003f25270 */
[----:B------:R-:W-:Y:S02]  /*0440*/  ISETP.GE.U32.AND P0, PT, R3, R8, PT ;  /* 0x000000080300720c */ /* 0x000fe40003f06070 */
[----:B------:R-:W-:-:S04]  /*0450*/  LOP3.LUT R3, R9, R10, RZ, 0x3c, !PT ;  /* 0x0000000a09037212 */ /* 0x000fc800078e3cff */
[----:B------:R-:W-:-:S07]  /*0460*/  ISETP.GE.AND P2, PT, R3, RZ, PT ;  /* 0x000000ff0300720c */ /* 0x000fce0003f46270 */
[----:B------:R-:W-:Y:S02]  /*0470*/  @P0 IADD3 R0, R0, 0x1, RZ ;  /* 0x0000000100000810 */ /* 0x000fe40007ffe0ff */
[----:B------:R-:W-:-:S04]  /*0480*/  ISETP.GT.AND P0, PT, R12, 0x7f, PT ;  /* 0x0000007f0c00780c */ /* 0x000fc80003f04270 */
[----:B------:R-:W-:Y:S01]  /*0490*/  @!P2 IMAD.MOV R0, RZ, RZ, -R0 ;  /* 0x000000ffff00a224 */ /* 0x000fe200078e0a00 */
[----:B------:R-:W-:-:S05]  /*04a0*/  @!P1 LOP3.LUT R0, RZ, R10, RZ, 0x33, !PT ;  /* 0x0000000aff009212 */ /* 0x000fca00078e33ff */
[----:B------:R-:W-:Y:S02]  /*04b0*/  IMAD.MOV R3, RZ, RZ, -R0 ;  /* 0x000000ffff037224 */ /* 0x000fe400078e0a00 */
[----:B------:R-:W-:Y:S02]  /*04c0*/  IMAD.SHL.U32 R20, R0, 0x100, RZ ;  /* 0x0000010000147824 */ /* 0x000fe400078e00ff */
[----:B------:R-:W-:-:S04]  /*04d0*/  IMAD R3, R10, R3, R9 ;  /* 0x000000030a037224 */ /* 0x000fc800078e0209 */
[----:B------:R-:W-:Y:S01]  /*04e0*/  IMAD.IADD R3, R2, 0x1, R3 ;  /* 0x0000000102037824 */ /* 0x000fe200078e0203 */
[----:B------:R-:W-:-:S03]  /*04f0*/  SHF.R.U32.HI R2, RZ, 0x4, R11 ;  /* 0x00000004ff027819 */ /* 0x000fc6000001160b */
[----:B------:R-:W-:Y:S01]  /*0500*/  IMAD R3, R3, 0x10, R4 ;  /* 0x0000001003037824 */ /* 0x000fe200078e0204 */
[----:B------:R-:W-:-:S04]  /*0510*/  SGXT.U32 R2, R2, 0x3 ;  /* 0x000000030202781a */ /* 0x000fc80000000000 */
[----:B------:R0:W-:Y:S01]  /*0520*/  STL [R1+0xad4], R3 ;  /* 0x000ad40301007387 */ /* 0x0001e20000100800 */
[C---:B------:R-:W-:Y:S02]  /*0530*/  LOP3.LUT R5, R2.reuse, 0x8, RZ, 0xfc, !PT ;  /* 0x0000000802057812 */ /* 0x040fe400078efcff */
[C---:B------:R-:W-:Y:S01]  /*0540*/  LOP3.LUT R4, R2.reuse, 0x10, RZ, 0xfc, !PT ;  /* 0x0000001002047812 */ /* 0x040fe200078efcff */
[----:B------:R1:W-:Y:S01]  /*0550*/  STL [R1+0x134], R20 ;  /* 0x0001341401007387 */ /* 0x0003e20000100800 */
[C---:B------:R-:W-:Y:S02]  /*0560*/  LOP3.LUT R5, R2.reuse, 0x20, RZ, 0xfc, !PT ;  /* 0x0000002002057812 */ /* 0x040fe400078efcff */
[C---:B------:R-:W-:Y:S02]  /*0570*/  LOP3.LUT R4, R2.reuse, 0x28, RZ, 0xfc, !PT ;  /* 0x0000002802047812 */ /* 0x040fe400078efcff */
[C---:B------:R-:W-:Y:S02]  /*0580*/  LOP3.LUT R5, R2.reuse, 0x40, RZ, 0xfc, !PT ;  /* 0x0000004002057812 */ /* 0x040fe400078efcff */
[----:B0-----:R-:W-:-:S02]  /*0590*/  LOP3.LUT R3, R2, 0x18, RZ, 0xfc, !PT ;  /* 0x0000001802037812 */ /* 0x001fc400078efcff */
[C---:B------:R-:W-:Y:S02]  /*05a0*/  LOP3.LUT R3, R2.reuse, 0x30, RZ, 0xfc, !PT ;  /* 0x0000003002037812 */ /* 0x040fe400078efcff */
[C---:B------:R-:W-:Y:S02]  /*05b0*/  LOP3.LUT R4, R2.reuse, 0x48, RZ, 0xfc, !PT ;  /* 0x0000004802047812 */ /* 0x040fe400078efcff */
[C---:B------:R-:W-:Y:S02]  /*05c0*/  LOP3.LUT R3, R2.reuse, 0x50, RZ, 0xfc, !PT ;  /* 0x0000005002037812 */ /* 0x040fe400078efcff */
[C---:B------:R-:W-:Y:S02]  /*05d0*/  LOP3.LUT R5, R2.reuse, 0x58, RZ, 0xfc, !PT ;  /* 0x0000005802057812 */ /* 0x040fe400078efcff */
[C---:B------:R-:W-:Y:S02]  /*05e0*/  LOP3.LUT R4, R2.reuse, 0x60, RZ, 0xfc, !PT ;  /* 0x0000006002047812 */ /* 0x040fe400078efcff */
[----:B------:R-:W-:-:S02]  /*05f0*/  LOP3.LUT R3, R2, 0x68, RZ, 0xfc, !PT ;  /* 0x0000006802037812 */ /* 0x000fc400078efcff */
[----:B------:R-:W-:Y:S01]  /*0600*/  LOP3.LUT R2, R2, 0x70, RZ, 0xfc, !PT ;  /* 0x0000007002027812 */ /* 0x000fe200078efcff */
[----:B------:R-:W-:Y:S05]  /*0610*/  @P0 BRA `(.L_x_0) ;  /* 0x000000e000000947 */ /* 0x000fea0003800000 */
[C---:B-1----:R-:W-:Y:S01]  /*0620*/  IMAD.SHL.U32 R0, R11.reuse, 0x20, RZ ;  /* 0x000000200b007824 */ /* 0x042fe200078e00ff */
[----:B------:R-:W-:Y:S01]  /*0630*/  CS2R R16, SRZ ;  /* 0x0000000000107805 */ /* 0x000fe2000001ff00 */
[----:B------:R-:W-:Y:S01]  /*0640*/  IMAD.SHL.U32 R2, R11, 0x10, RZ ;  /* 0x000000100b027824 */ /* 0x000fe200078e00ff */
[----:B------:R-:W-:Y:S01]  /*0650*/  CS2R R18, SRZ ;  /* 0x0000000000127805 */ /* 0x000fe2000001ff00 */
[----:B------:R-:W-:Y:S01]  /*0660*/  CS2R R12, SRZ ;  /* 0x00000000000c7805 */ /* 0x000fe2000001ff00 */
[----:B------:R-:W-:Y:S01]  /*0670*/  LOP3.LUT R0, R0, 0x60, RZ, 0xc0, !PT ;  /* 0x0000006000007812 */ /* 0x000fe200078ec0ff */
[----:B------:R-:W-:Y:S01]  /*0680*/  CS2R R14, SRZ ;  /* 0x00000000000e7805 */ /* 0x000fe2000001ff00 */
[----:B------:R0:W-:Y:S01]  /*0690*/  STL [R1+0xac4], R2 ;  /* 0x000ac40201007387 */ /* 0x0001e20000100800 */
[----:B------:R-:W-:Y:S01]  /*06a0*/  CS2R R8, SRZ ;  /* 0x0000000000087805 */ /* 0x000fe2000001ff00 */
[----:B------:R-:W-:Y:S01]  /*06b0*/  CS2R R10, SRZ ;  /* 0x00000000000a7805 */ /* 0x000fe2000001ff00 */
[----:B------:R-:W-:Y:S01]  /*06c0*/  CS2R R4, SRZ ;  /* 0x0000000000047805 */ /* 0x000fe2000001ff00 */
[----:B------:R0:W-:Y:S01]  /*06d0*/  STL [R1+0xac8], R0 ;  /* 0x000ac80001007387 */ /* 0x0001e20000100800 */
[----:B------:R-:W-:Y:S01]  /*06e0*/  CS2R R6, SRZ ;  /* 0x0000000000067805 */ /* 0x000fe2000001ff00 */
[----:B------:R-:W-:Y:S05]  /*06f0*/  BRA `(.L_x_1) ;  /* 0x0002f15000007947 */ /* 0x000fea0003800000 */
.L_x_0:
[----:B-1----:R-:W-:Y:S01]  /*0700*/  IABS R5, c[0x0][0x17c] ;  /* 0x00005f0000057a13 */ /* 0x002fe20000000000 */
[----:B------:R-:W-:Y:S01]  /*0710*/  ULDC.64 UR6, c[0x0][0x188] ;  /* 0x0000620000067ab9 */ /* 0x000fe20000000a00 */
[----:B------:R-:W-:-:S02]  /*0720*/  IADD3 R0, R20, 0xff, RZ ;  /* 0x000000ff14007810 */ /* 0x000fc40007ffe0ff */
[----:B------:R-:W0:Y:S01]  /*0730*/  I2F.RP R6, R5 ;  /* 0x0000000500067306 */ /* 0x000e220000209400 */
[----:B------:R-:W-:Y:S02]  /*0740*/  IADD3 R10, R20, 0xfb, RZ ;  /* 0x000000fb140a7810 */ /* 0x000fe40007ffe0ff */
[----:B------:R-:W-:Y:S02]  /*0750*/  IABS R7, R0 ;  /* 0x0000000000077213 */ /* 0x000fe40000000000 */
[----:B------:R-:W-:Y:S02]  /*0760*/  ISETP.GE.AND P4, PT, R0, RZ, PT ;  /* 0x000000ff0000720c */ /* 0x000fe40003f86270 */
[C---:B------:R-:W-:Y:S02]  /*0770*/  IADD3 R0, R20.reuse, 0xfc, RZ ;  /* 0x000000fc14007810 */ /* 0x040fe40007ffe0ff */
[----:B------:R-:W-:Y:S02]  /*0780*/  IADD3 R14, R20, 0xf9, RZ ;  /* 0x000000f9140e7810 */ /* 0x000fe40007ffe0ff */
[----:B------:R-:W-:-:S02]  /*0790*/  ISETP.GE.AND P3, PT, R0, RZ, PT ;  /* 0x000000ff0000720c */ /* 0x000fc40003f66270 */
[----:B------:R-:W-:Y:S01]  /*07a0*/  IADD3 R13, R20, 0xf8, RZ ;  /* 0x000000f8140d7810 */ /* 0x000fe20007ffe0ff */
[----:B0-----:R-:W0:Y:S02]  /*07b0*/  MUFU.RCP R6, R6 ;  /* 0x0000000600067308 */ /* 0x001e240000001000 */
[----:B0-----:R-:W-:-:S06]  /*07c0*/  IADD3 R2, R6, 0xffffffe, RZ ;  /* 0x0ffffffe06027810 */ /* 0x001fcc0007ffe0ff */
[----:B------:R0:W1:Y:S02]  /*07d0*/  F2I.FTZ.U32.TRUNC.NTZ R3, R2 ;  /* 0x0000000200037305 */ /* 0x000064000021f000 */
[----:B0-----:R-:W-:Y:S02]  /*07e0*/  IMAD.MOV.U32 R2, RZ, RZ, RZ ;  /* 0x000000ffff027224 */ /* 0x001fe400078e00ff */
[----:B-1----:R-:W-:-:S04]  /*07f0*/  IMAD.MOV R4, RZ, RZ, -R3 ;  /* 0x000000ffff047224 */ /* 0x002fc800078e0a03 */
[----:B------:R-:W-:Y:S01]  /*0800*/  IMAD R27, R4, R5, RZ ;  /* 0x00000005041b7224 */ /* 0x000fe200078e02ff */
[----:B------:R-:W-:-:S03]  /*0810*/  IADD3 R4, R20, 0xfe, RZ ;  /* 0x000000fe14047810 */ /* 0x000fc60007ffe0ff */
[----:B------:R-:W-:Y:S01]  /*0820*/  IMAD.HI.U32 R27, R3, R27, R2 ;  /* 0x0000001b031b7227 */ /* 0x000fe200078e0002 */
[----:B------:R-:W-:Y:S02]  /*0830*/  IABS R3, R4 ;  /* 0x0000000400037213 */ /* 0x000fe40000000000 */
[----:B------:R-:W-:Y:S02]  /*0840*/  IADD3 R2, R20, 0xfd, RZ ;  /* 0x000000fd14027810 */ /* 0x000fe40007ffe0ff */
[----:B------:R-:W-:Y:S01]  /*0850*/  ISETP.GE.AND P2, PT, R4, RZ, PT ;  /* 0x000000ff0400720c */ /* 0x000fe20003f46270 */
[----:B------:R-:W-:Y:S01]  /*0860*/  IMAD.HI.U32 R8, R27, R7, RZ ;  /* 0x000000071b087227 */ /* 0x000fe200078e00ff */
[----:B------:R-:W-:Y:S02]  /*0870*/  IABS R11, R2 ;  /* 0x00000002000b7213 */ /* 0x000fe40000000000 */
[----:B------:R-:W-:Y:S01]  /*0880*/  ISETP.GE.AND P0, PT, R2, RZ, PT ;  /* 0x000000ff0200720c */ /* 0x000fe20003f06270 */
[----:B------:R-:W-:-:S02]  /*0890*/  IMAD.MOV R8, RZ, RZ, -R8 ;  /* 0x000000ffff087224 */ /* 0x000fc400078e0a08 */
[----:B------:R-:W-:-:S04]  /*08a0*/  IMAD.HI.U32 R6, R27, R3, RZ ;  /* 0x000000031b067227 */ /* 0x000fc800078e00ff */
[----:B------:R-:W-:Y:S01]  /*08b0*/  IMAD R7, R5, R8, R7 ;  /* 0x0000000805077224 */ /* 0x000fe200078e0207 */
[----:B------:R-:W-:Y:S01]  /*08c0*/  IABS R8, R0 ;  /* 0x0000000000087213 */ /* 0x000fe20000000000 */
[----:B------:R-:W-:Y:S01]  /*08d0*/  IMAD.MOV R6, RZ, RZ, -R6 ;  /* 0x000000ffff067224 */ /* 0x000fe200078e0a06 */
[----:B------:R-:W-:Y:S01]  /*08e0*/  IADD3 R0, R20, 0xfa, RZ ;  /* 0x000000fa14007810 */ /* 0x000fe20007ffe0ff */
[----:B------:R-:W-:Y:S01]  /*08f0*/  IMAD.HI.U32 R4, R27, R11, RZ ;  /* 0x0000000b1b047227 */ /* 0x000fe200078e00ff */
[C---:B------:R-:W-:Y:S02]  /*0900*/  ISETP.GT.U32.AND P1, PT, R5.reuse, R7, PT ;  /* 0x000000070500720c */ /* 0x040fe40003f24070 */
[----:B------:R-:W-:Y:S01]  /*0910*/  IABS R9, R0 ;  /* 0x0000000000097213 */ /* 0x000fe20000000000 */
[----:B------:R-:W-:Y:S01]  /*0920*/  IMAD R3, R5, R6, R3 ;  /* 0x0000000605037224 */ /* 0x000fe200078e0203 */
[----:B------:R-:W-:Y:S01]  /*0930*/  IABS R6, R14 ;  /* 0x0000000e00067213 */ /* 0x000fe20000000000 */
[----:B------:R-:W-:-:S02]  /*0940*/  IMAD.MOV R4, RZ, RZ, -R4 ;  /* 0x000000ffff047224 */ /* 0x000fc400078e0a04 */
[----:B------:R-:W-:Y:S01]  /*0950*/  IMAD.HI.U32 R2, R27, R8, RZ ;  /* 0x000000081b027227 */ /* 0x000fe200078e00ff */
[----:B------:R-:W-:-:S03]  /*0960*/  ISETP.GT.U32.AND P6, PT, R5, R3, PT ;  /* 0x000000030500720c */ /* 0x000fc60003fc4070 */
[----:B------:R-:W-:Y:S02]  /*0970*/  IMAD R11, R5, R4, R11 ;  /* 0x00000004050b7224 */ /* 0x000fe400078e020b */
[----:B------:R-:W-:Y:S01]  /*0980*/  @!P1 IMAD.IADD R7, R7, 0x1, -R5 ;  /* 0x0000000107079824 */ /* 0x000fe200078e0a05 */
[----:B------:R-:W-:Y:S01]  /*0990*/  ISETP.GE.AND P1, PT, R10, RZ, PT ;  /* 0x000000ff0a00720c */ /* 0x000fe20003f26270 */
[----:B------:R-:W-:Y:S01]  /*09a0*/  IMAD.MOV R2, RZ, RZ, -R2 ;  /* 0x000000ffff027224 */ /* 0x000fe200078e0a02 */
[----:B------:R-:W-:Y:S01]  /*09b0*/  IABS R10, R10 ;  /* 0x0000000a000a7213 */ /* 0x000fe20000000000 */
[----:B------:R-:W-:Y:S01]  /*09c0*/  IMAD.HI.U32 R4, R27, R9, RZ ;  /* 0x000000091b047227 */ /* 0x000fe200078e00ff */
[----:B------:R-:W-:-:S03]  /*09d0*/  ISETP.GT.U32.AND P5, PT, R5, R7, PT ;  /* 0x000000070500720c */ /* 0x000fc60003fa4070 */
[----:B------:R-:W-:Y:S02]  /*09e0*/  IMAD R8, R5, R2, R8 ;  /* 0x0000000205087224 */ /* 0x000fe400078e0208 */
[----:B------:R-:W-:Y:S02]  /*09f0*/  @!P6 IMAD.IADD R3, R3, 0x1, -R5 ;  /* 0x000000010303e824 */ /* 0x000fe400078e0a05 */
[----:B------:R-:W-:-:S03]  /*0a00*/  IMAD.HI.U32 R2, R27, R10, RZ ;  /* 0x0000000a1b027227 */ /* 0x000fc600078e00ff */
[----:B------:R-:W-:Y:S01]  /*0a10*/  ISETP.GT.U32.AND P6, PT, R5, R3, PT ;  /* 0x000000030500720c */ /* 0x000fe20003fc4070 */
[----:B------:R-:W-:Y:S02]  /*0a20*/  IMAD.MOV R4, RZ, RZ, -R4 ;  /* 0x000000ffff047224 */ /* 0x000fe400078e0a04 */
[----:B------:R-:W-:Y:S01]  /*0a30*/  @!P5 IMAD.IADD R7, R7, 0x1, -R5 ;  /* 0x000000010707d824 */ /* 0x000fe200078e0a05 */
[C---:B------:R-:W-:Y:S01]  /*0a40*/  ISETP.GT.U32.AND P5, PT, R5.reuse, R11, PT ;  /* 0x0000000b0500720c */ /* 0x040fe20003fa4070 */
[----:B------:R-:W-:Y:S02]  /*0a50*/  IMAD.MOV R2, RZ, RZ, -R2 ;  /* 0x000000ffff027224 */ /* 0x000fe400078e0a02 */
[----:B------:R-:W-:Y:S01]  /*0a60*/  IMAD.MOV.U32 R12, RZ, RZ, R7 ;  /* 0x000000ffff0c7224 */ /* 0x000fe200078e0007 */
[----:B------:R-:W-:Y:S01]  /*0a70*/  IABS R7, R13 ;  /* 0x0000000d00077213 */ /* 0x000fe20000000000 */
[C---:B------:R-:W-:Y:S01]  /*0a80*/  IMAD R9, R5.reuse, R4, R9 ;  /* 0x0000000405097224 */ /* 0x040fe200078e0209 */
[----:B------:R-:W-:Y:S01]  /*0a90*/  IADD3 R4, R20, 0xf7, RZ ;  /* 0x000000f714047810 */ /* 0x000fe20007ffe0ff */
[----:B------:R-:W-:Y:S01]  /*0aa0*/  @!P4 IMAD.MOV R12, RZ, RZ, -R12 ;  /* 0x000000ffff0cc224 */ /* 0x000fe200078e0a0c */
[C---:B------:R-:W-:Y:S01]  /*0ab0*/  ISETP.GT.U32.AND P4, PT, R5.reuse, R8, PT ;  /* 0x000000080500720c */ /* 0x040fe20003f84070 */
[----:B------:R-:W-:Y:S01]  /*0ac0*/  IMAD R10, R5, R2, R10 ;  /* 0x00000002050a7224 */ /* 0x000fe200078e020a */
[----:B------:R-:W-:Y:S01]  /*0ad0*/  IABS R17, R4 ;  /* 0x0000000400117213 */ /* 0x000fe20000000000 */
[----:B------:R-:W-:Y:S01]  /*0ae0*/  IMAD.HI.U32 R2, R27, R6, RZ ;  /* 0x000000061b027227 */ /* 0x000fe200078e00ff */
[----:B------:R0:W-:Y:S03]  /*0af0*/  STL [R1+0x84], R12 ;  /* 0x0000840c01007387 */ /* 0x0001e60000100800 */
[----:B------:R-:W-:Y:S01]  /*0b00*/  @!P5 IMAD.IADD R11, R11, 0x1, -R5 ;  /* 0x000000010b0bd824 */ /* 0x000fe200078e0a05 */
[----:B------:R-:W-:Y:S01]  /*0b10*/  ISETP.GT.U32.AND P5, PT, R5, R9, PT ;  /* 0x000000090500720c */ /* 0x000fe20003fa4070 */
[----:B------:R-:W-:-:S02]  /*0b20*/  IMAD.MOV R2, RZ, RZ, -R2 ;  /* 0x000000ffff027224 */ /* 0x000fc400078e0a02 */
[--C-:B------:R-:W-:Y:S01]  /*0b30*/  @!P6 IMAD.IADD R3, R3, 0x1, -R5.reuse ;  /* 0x000000010303e824 */ /* 0x100fe200078e0a05 */
[C---:B------:R-:W-:Y:S01]  /*0b40*/  ISETP.GT.U32.AND P6, PT, R5.reuse, R10, PT ;  /* 0x0000000a0500720c */ /* 0x040fe20003fc4070 */
[----:B------:R-:W-:Y:S01]  /*0b50*/  @!P4 IMAD.IADD R8, R8, 0x1, -R5 ;  /* 0x000000010808c824 */ /* 0x000fe200078e0a05 */
[C---:B------:R-:W-:Y:S01]  /*0b60*/  ISETP.GT.U32.AND P4, PT, R5.reuse, R11, PT ;  /* 0x0000000b0500720c */ /* 0x040fe20003f84070 */
[----:B------:R-:W-:Y:S01]  /*0b70*/  IMAD R6, R5, R2, R6 ;  /* 0x0000000205067224 */ /* 0x000fe200078e0206 */
[----:B------:R-:W-:Y:S01]  /*0b80*/  IADD3 R2, R20, 0xf6, RZ ;  /* 0x000000f614027810 */ /* 0x000fe20007ffe0ff */
[----:B0-----:R-:W-:Y:S02]  /*0b90*/  IMAD.MOV.U32 R12, RZ, RZ, R3 ;  /* 0x000000ffff0c7224 */ /* 0x001fe400078e0003 */
[----:B------:R-:W-:Y:S01]  /*0ba0*/  IMAD.HI.U32 R3, R27, R7, RZ ;  /* 0x000000071b037227 */ /* 0x000fe200078e00ff */
[----:B------:R-:W-:-:S03]  /*0bb0*/  IABS R16, R2 ;  /* 0x0000000200107213 */ /* 0x000fc60000000000 */
[--C-:B------:R-:W-:Y:S02]  /*0bc0*/  @!P5 IMAD.IADD R9, R9, 0x1, -R5.reuse ;  /* 0x000000010909d824 */ /* 0x100fe400078e0a05 */
[--C-:B------:R-:W-:Y:S01]  /*0bd0*/  @!P6 IMAD.IADD R10, R10, 0x1, -R5.reuse ;  /* 0x000000010a0ae824 */ /* 0x100fe200078e0a05 */
[----:B------:R-:W-:Y:S01]  /*0be0*/  ISETP.GT.U32.AND P6, PT, R5, R8, PT ;  /* 0x000000080500720c */ /* 0x000fe20003fc4070 */
[----:B------:R-:W-:Y:S01]  /*0bf0*/  @!P4 IMAD.IADD R11, R11, 0x1, -R5 ;  /* 0x000000010b0bc824 */ /* 0x000fe200078e0a05 */
[C---:B------:R-:W-:Y:S01]  /*0c00*/  ISETP.GT.U32.AND P4, PT, R5.reuse, R6, PT ;  /* 0x000000060500720c */ /* 0x040fe20003f84070 */
[----:B------:R-:W-:Y:S01]  /*0c10*/  @!P2 IMAD.MOV R12, RZ, RZ, -R12 ;  /* 0x000000ffff0ca224 */ /* 0x000fe200078e0a0c */
[C---:B------:R-:W-:Y:S01]  /*0c20*/  ISETP.GT.U32.AND P2, PT, R5.reuse, R9, PT ;  /* 0x000000090500720c */ /* 0x040fe20003f44070 */
[----:B------:R-:W-:Y:S01]  /*0c30*/  IMAD.MOV.U32 R18, RZ, RZ, R11 ;  /* 0x000000ffff127224 */ /* 0x000fe200078e000b */
[----:B------:R-:W-:Y:S01]  /*0c40*/  ISETP.GT.U32.AND P5, PT, R5, R10, PT ;  /* 0x0000000a0500720c */ /* 0x000fe20003fa4070 */
[----:B------:R-:W-:Y:S01]  /*0c50*/  IMAD.MOV R3, RZ, RZ, -R3 ;  /* 0x000000ffff037224 */ /* 0x000fe200078e0a03 */
[----:B------:R-:W-:Y:S01]  /*0c60*/  STL [R1+0x50], R12 ;  /* 0x0000500c01007387 */ /* 0x000fe20000100800 */
[----:B------:R-:W-:-:S02]  /*0c70*/  @!P0 IMAD.MOV R18, RZ, RZ, -R18 ;  /* 0x000000ffff128224 */ /* 0x000fc400078e0a12 */
[----:B------:R-:W-:Y:S02]  /*0c80*/  IMAD R7, R5, R3, R7 ;  /* 0x0000000305077224 */ /* 0x000fe400078e0207 */
[--C-:B------:R-:W-:Y:S01]  /*0c90*/  @!P6 IMAD.IADD R8, R8, 0x1, -R5.reuse ;  /* 0x000000010808e824 */ /* 0x100fe200078e0a05 */
[----:B------:R-:W-:Y:S01]  /*0ca0*/  ISETP.GE.AND P6, PT, R0, RZ, PT ;  /* 0x000000ff0000720c */ /* 0x000fe20003fc6270 */
[--C-:B------:R-:W-:Y:S01]  /*0cb0*/  @!P4 IMAD.IADD R6, R6, 0x1, -R5.reuse ;  /* 0x000000010606c824 */ /* 0x100fe200078e0a05 */
[----:B------:R-:W-:Y:S01]  /*0cc0*/  STL [R1+0x38], R18 ;  /* 0x0000381201007387 */ /* 0x000fe20000100800 */
[--C-:B------:R-:W-:Y:S01]  /*0cd0*/  @!P2 IMAD.IADD R9, R9, 0x1, -R5.reuse ;  /* 0x000000010909a824 */ /* 0x100fe200078e0a05 */
[----:B------:R-:W-:Y:S01]  /*0ce0*/  ISETP.GE.AND P2, PT, R14, RZ, PT ;  /* 0x000000ff0e00720c */ /* 0x000fe20003f46270 */
[----:B------:R-:W-:Y:S01]  /*0cf0*/  IMAD.MOV.U32 R15, RZ, RZ, R8 ;  /* 0x000000ffff0f7224 */ /* 0x000fe200078e0008 */
[C---:B------:R-:W-:Y:S01]  /*0d00*/  ISETP.GT.U32.AND P0, PT, R5.reuse, R6, PT ;  /* 0x000000060500720c */ /* 0x040fe20003f04070 */
[----:B------:R-:W-:Y:S01]  /*0d10*/  @!P5 IMAD.IADD R10, R10, 0x1, -R5 ;  /* 0x000000010a0ad824 */ /* 0x000fe200078e0a05 */
[----:B------:R-:W-:Y:S01]  /*0d20*/  ISETP.GT.U32.AND P5, PT, R5, R7, PT ;  /* 0x000000070500720c */ /* 0x000fe20003fa4070 */
[----:B------:R-:W-:Y:S01]  /*0d30*/  @!P3 IMAD.MOV R15, RZ, RZ, -R15 ;  /* 0x000000ffff0fb224 */ /* 0x000fe200078e0a0f */
[----:B------:R-:W-:Y:S01]  /*0d40*/  IADD3 R0, R20, 0xf5, RZ ;  /* 0x000000f514007810 */ /* 0x000fe20007ffe0ff */
[----:B------:R-:W-:Y:S01]  /*0d50*/  @!P1 IMAD.MOV R10, RZ, RZ, -R10 ;  /* 0x000000ffff0a9224 */ /* 0x000fe200078e0a0a */
[----:B------:R-:W-:Y:S01]  /*0d60*/  ISETP.GE.AND P1, PT, R4, RZ, PT ;  /* 0x000000ff0400720c */ /* 0x000fe20003f26270 */
[----:B------:R-:W-:Y:S01]  /*0d70*/  @!P6 IMAD.MOV R9, RZ, RZ, -R9 ;  /* 0x000000ffff09e224 */ /* 0x000fe200078e0a09 */
[----:B------:R-:W-:Y:S01]  /*0d80*/  STL [R1+0x24], R15 ;  /* 0x0000240f01007387 */ /* 0x000fe20000100800 */
[----:B------:R-:W-:Y:S01]  /*0d90*/  IMAD.HI.U32 R3, R27, R16, RZ ;  /* 0x000000101b037227 */ /* 0x000fe200078e00ff */
[----:B------:R-:W-:-:S02]  /*0da0*/  IABS R14, R0 ;  /* 0x00000000000e7213 */ /* 0x000fc40000000000 */
[----:B------:R-:W-:Y:S01]  /*0db0*/  STL [R1+0x8], R10 ;  /* 0x0000080a01007387 */ /* 0x000fe20000100800 */
[--C-:B------:R-:W-:Y:S01]  /*0dc0*/  @!P0 IMAD.IADD R6, R6, 0x1, -R5.reuse ;  /* 0x0000000106068824 */ /* 0x100fe200078e0a05 */
[----:B------:R-:W-:Y:S01]  /*0dd0*/  IADD3 R4, R20, 0xf3, RZ ;  /* 0x000000f314047810 */ /* 0x000fe20007ffe0ff */
[----:B------:R-:W-:Y:S01]  /*0de0*/  @!P5 IMAD.IADD R7, R7, 0x1, -R5 ;  /* 0x000000010707d824 */ /* 0x000fe200078e0a05 */
[----:B------:R0:W-:Y:S01]  /*0df0*/  STL [R1+0x4], R9 ;  /* 0x0000040901007387 */ /* 0x0001e20000100800 */
[----:B------:R-:W-:Y:S01]  /*0e00*/  @!P2 IMAD.MOV R6, RZ, RZ, -R6 ;  /* 0x000000ffff06a224 */ /* 0x000fe200078e0a06 */
[----:B------:R-:W-:Y:S01]  /*0e10*/  ISETP.GE.AND P0, PT, R2, RZ, PT ;  /* 0x000000ff0200720c */ /* 0x000fe20003f06270 */
[----:B------:R-:W-:Y:S01]  /*0e20*/  IMAD.MOV R3, RZ, RZ, -R3 ;  /* 0x000000ffff037224 */ /* 0x000fe200078e0a03 */
[----:B------:R-:W-:Y:S01]  /*0e30*/  ISETP.GT.U32.AND P5, PT, R5, R7, PT ;  /* 0x000000070500720c */ /* 0x000fe20003fa4070 */
[----:B------:R-:W-:Y:S01]  /*0e40*/  IMAD.HI.U32 R11, R27, R14, RZ ;  /* 0x0000000e1b0b7227 */ /* 0x000fe200078e00ff */
[----:B------:R1:W-:Y:S01]  /*0e50*/  STL [R1+0xc68], R6 ;  /* 0x000c680601007387 */ /* 0x0003e20000100800 */
[----:B------:R-:W-:-:S02]  /*0e60*/  ISETP.GE.AND P4, PT, R13, RZ, PT ;  /* 0x000000ff0d00720c */ /* 0x000fc40003f86270 */
[----:B------:R-:W-:Y:S01]  /*0e70*/  IMAD R16, R5, R3, R16 ;  /* 0x0000000305107224 */ /* 0x000fe200078e0210 */
[C---:B------:R-:W-:Y:S01]  /*0e80*/  IADD3 R3, R20.reuse, 0xf4, RZ ;  /* 0x000000f414037810 */ /* 0x040fe20007ffe0ff */
[----:B------:R-:W-:Y:S01]  /*0e90*/  IMAD.MOV R8, RZ, RZ, -R11 ;  /* 0x000000ffff087224 */ /* 0x000fe200078e0a0b */
[----:B0-----:R-:W-:Y:S01]  /*0ea0*/  IADD3 R9, R20, 0xf2, RZ ;  /* 0x000000f214097810 */ /* 0x001fe20007ffe0ff */
[----:B------:R-:W-:Y:S01]  /*0eb0*/  IMAD.HI.U32 R12, R27, R17, RZ ;  /* 0x000000111b0c7227 */ /* 0x000fe200078e00ff */
[C---:B------:R-:W-:Y:S01]  /*0ec0*/  ISETP.GT.U32.AND P6, PT, R5.reuse, R16, PT ;  /* 0x000000100500720c */ /* 0x040fe20003fc4070 */
[----:B-1----:R-:W2:Y:S02]  /*0ed0*/  LDL R6, [R1+0x134] ;  /* 0x0001340001067983 */ /* 0x002ea40000100800 */
[----:B------:R-:W-:Y:S01]  /*0ee0*/  IMAD R14, R5, R8, R14 ;  /* 0x00000008050e7224 */ /* 0x000fe200078e020e */
[----:B------:R-:W-:Y:S01]  /*0ef0*/  IABS R8, R4 ;  /* 0x0000000400087213 */ /* 0x000fe20000000000 */
[----:B------:R-:W-:-:S02]  /*0f00*/  IMAD.MOV R12, RZ, RZ, -R12 ;  /* 0x000000ffff0c7224 */ /* 0x000fc400078e0a0c */
[----:B------:R-:W-:Y:S01]  /*0f10*/  @!P5 IMAD.IADD R7, R7, 0x1, -R5 ;  /* 0x000000010707d824 */ /* 0x000fe200078e0a05 */
[C---:B------:R-:W-:Y:S01]  /*0f20*/  ISETP.GT.U32.AND P5, PT, R5.reuse, R14, PT ;  /* 0x0000000e0500720c */ /* 0x040fe20003fa4070 */
[----:B------:R-:W-:Y:S01]  /*0f30*/  IMAD R17, R5, R12, R17 ;  /* 0x0000000c05117224 */ /* 0x000fe200078e0211 */
[----:B------:R-:W-:-:S03]  /*0f40*/  IABS R12, R3 ;  /* 0x00000003000c7213 */ /* 0x000fc60000000000 */
[----:B------:R-:W-:Y:S01]  /*0f50*/  @!P6 IMAD.IADD R16, R16, 0x1, -R5 ;  /* 0x000000011010e824 */ /* 0x000fe200078e0a05 */
[----:B------:R-:W-:Y:S01]  /*0f60*/  ISETP.GT.U32.AND P3, PT, R5, R17, PT ;  /* 0x000000110500720c */ /* 0x000fe20003f64070 */
[----:B------:R-:W-:-:S03]  /*0f70*/  IMAD.HI.U32 R10, R27, R8, RZ ;  /* 0x000000081b0a7227 */ /* 0x000fc600078e00ff */
[----:B------:R-:W-:-:S03]  /*0f80*/  ISETP.GT.U32.AND P2, PT, R5, R16, PT ;  /* 0x000000100500720c */ /* 0x000fc60003f44070 */
[----:B------:R-:W-:Y:S02]  /*0f90*/  @!P5 IMAD.IADD R14, R14, 0x1, -R5 ;  /* 0x000000010e0ed824 */ /* 0x000fe400078e0a05 */
[----:B------:R-:W-:-:S03]  /*0fa0*/  IMAD.HI.U32 R2, R27, R12, RZ ;  /* 0x0000000c1b027227 */ /* 0x000fc600078e00ff */
[----:B------:R-:W-:Y:S01]  /*0fb0*/  ISETP.GT.U32.AND P5, PT, R5, R14, PT ;  /* 0x0000000e0500720c */ /* 0x000fe20003fa4070 */
[--C-:B------:R-:W-:Y:S01]  /*0fc0*/  @!P3 IMAD.IADD R17, R17, 0x1, -R5.reuse ;  /* 0x000000011111b824 */ /* 0x100fe200078e0a05 */
[----:B------:R-:W-:Y:S01]  /*0fd0*/  IABS R15, R9 ;  /* 0x00000009000f7213 */ /* 0x000fe20000000000 */
[----:B------:R-:W-:Y:S01]  /*0fe0*/  IMAD.MOV R10, RZ, RZ, -R10 ;  /* 0x000000ffff0a7224 */ /* 0x000fe200078e0a0a */
[----:B------:R-:W-:Y:S02]  /*0ff0*/  ISETP.GE.AND P3, PT, R0, RZ, PT ;  /* 0x000000ff0000720c */ /* 0x000fe40003f66270 */
[----:B------:R-:W-:Y:S01]  /*1000*/  ISETP.GT.U32.AND P6, PT, R5, R17, PT ;  /* 0x000000110500720c */ /* 0x000fe20003fc4070 */
[----:B------:R-:W-:Y:S01]  /*1010*/  @!P2 IMAD.IADD R16, R16, 0x1, -R5 ;  /* 0x000000011010a824 */ /* 0x000fe200078e0a05 */
[----:B------:R-:W-:Y:S01]  /*1020*/  ISETP.GE.AND P2, PT, R3, RZ, PT ;  /* 0x000000ff0300720c */ /* 0x000fe20003f46270 */
[----:B------:R-:W-:Y:S02]  /*1030*/  IMAD R3, R5, R10, R8 ;  /* 0x0000000a05037224 */ /* 0x000fe400078e0208 */
[----:B------:R-:W-:-:S02]  /*1040*/  IMAD.MOV R2, RZ, RZ, -R2 ;  /* 0x000000ffff027224 */ /* 0x000fc400078e0a02 */
[----:B------:R-:W-:Y:S01]  /*1050*/  @!P5 IMAD.IADD R14, R14, 0x1, -R5 ;  /* 0x000000010e0ed824 */ /* 0x000fe200078e0a05 */
[C---:B------:R-:W-:Y:S01]  /*1060*/  ISETP.GT.U32.AND P5, PT, R5.reuse, R3, PT ;  /* 0x000000030500720c */ /* 0x040fe20003fa4070 */
[----:B------:R-:W-:-:S04]  /*1070*/  IMAD R12, R5, R2, R12 ;  /* 0x00000002050c7224 */ /* 0x000fc800078e020c */
[----:B------:R-:W-:Y:S01]  /*1080*/  @!P6 IMAD.IADD R17, R17, 0x1, -R5 ;  /* 0x000000011111e824 */ /* 0x000fe200078e0a05 */
[----:B------:R-:W-:Y:S01]  /*1090*/  ISETP.GT.U32.AND P6, PT, R5, R12, PT ;  /* 0x0000000c0500720c */ /* 0x000fe20003fc4070 */
[----:B------:R-:W-:-:S04]  /*10a0*/  IMAD.HI.U32 R13, R27, R15, RZ ;  /* 0x0000000f1b0d7227 */ /* 0x000fc800078e00ff */
[----:B------:R-:W-:Y:S02]  /*10b0*/  IMAD.MOV R13, RZ, RZ, -R13 ;  /* 0x000000ffff0d7224 */ /* 0x000fe400078e0a0d */
[----:B------:R-:W-:Y:S02]  /*10c0*/  @!P5 IMAD.IADD R3, R3, 0x1, -R5 ;  /* 0x000000010303d824 */ /* 0x000fe400078e0a05 */
[----:B------:R-:W-:-:S03]  /*10d0*/  IMAD R15, R5, R13, R15 ;  /* 0x0000000d050f7224 */ /* 0x000fc600078e020f */
[C---:B------:R-:W-:Y:S01]  /*10e0*/  ISETP.GT.U32.AND P5, PT, R5.reuse, R3, PT ;  /* 0x000000030500720c */ /* 0x040fe20003fa4070 */
[----:B------:R-:W-:Y:S02]  /*10f0*/  @!P6 IMAD.IADD R12, R12, 0x1, -R5 ;  /* 0x000000010c0ce824 */ /* 0x000fe400078e0a05 */
[----:B------:R-:W-:Y:S02]  /*1100*/  IMAD.MOV.U32 R18, RZ, RZ, R16 ;  /* 0x000000ffff127224 */ /* 0x000fe400078e0010 */
[----:B------:R-:W-:Y:S01]  /*1110*/  @!P4 IMAD.MOV R7, RZ, RZ, -R7 ;  /* 0x000000ffff07c224 */ /* 0x000fe200078e0a07 */
[----:B------:R-:W-:Y:S01]  /*1120*/  ISETP.GT.U32.AND P4, PT, R5, R12, PT ;  /* 0x0000000c0500720c */ /* 0x000fe20003f84070 */
[----:B------:R-:W-:Y:S02]  /*1130*/  IMAD.MOV.U32 R19, RZ, RZ, R17 ;  /* 0x000000ffff137224 */ /* 0x000fe400078e0011 */
[----:B------:R-:W-:Y:S01]  /*1140*/  @!P0 IMAD.MOV R18, RZ, RZ, -R18 ;  /* 0x000000ffff128224 */ /* 0x000fe200078e0a12 */
[----:B------:R-:W-:Y:S01]  /*1150*/  ISETP.GE.AND P0, PT, R9, RZ, PT ;  /* 0x000000ff0900720c */ /* 0x000fe20003f06270 */
[----:B------:R-:W-:Y:S01]  /*1160*/  @!P1 IMAD.MOV R19, RZ, RZ, -R19 ;  /* 0x000000ffff139224 */ /* 0x000fe200078e0a13 */
[----:B------:R-:W-:Y:S01]  /*1170*/  ISETP.GT.U32.AND P1, PT, R5, R15, PT ;  /* 0x0000000f0500720c */ /* 0x000fe20003f24070 */
[----:B------:R-:W-:-:S02]  /*1180*/  @!P5 IMAD.IADD R3, R3, 0x1, -R5 ;  /* 0x000000010303d824 */ /* 0x000fc400078e0a05 */
[----:B------:R-:W-:Y:S01]  /*1190*/  @!P3 IMAD.MOV R14, RZ, RZ, -R14 ;  /* 0x000000ffff0eb224 */ /* 0x000fe200078e0a0e */
[----:B------:R-:W-:Y:S03]  /*11a0*/  STL [R1+0x360], R19 ;  /* 0x0003601301007387 */ /* 0x000fe60000100800 */
[----:B------:R-:W-:Y:S01]  /*11b0*/  @!P4 IMAD.IADD R12, R12, 0x1, -R5 ;  /* 0x000000010c0cc824 */ /* 0x000fe200078e0a05 */
[----:B------:R-:W-:Y:S01]  /*11c0*/  STL [R1+0x364], R18 ;  /* 0x0003641201007387 */ /* 0x000fe20000100800 */
[----:B------:R-:W-:-:S03]  /*11d0*/  ISETP.GE.AND P6, PT, R4, RZ, PT ;  /* 0x000000ff0400720c */ /* 0x000fc60003fc6270 */
[----:B------:R0:W-:Y:S01]  /*11e0*/  STL [R1+0x374], R14 ;  /* 0x0003740e01007387 */ /* 0x0001e20000100800 */
[----:B------:R-:W-:Y:S02]  /*11f0*/  @!P1 IMAD.IADD R15, R15, 0x1, -R5 ;  /* 0x000000010f0f9824 */ /* 0x000fe400078e0a05 */
[----:B0-----:R-:W-:-:S04]  /*1200*/  IMAD.MOV.U32 R14, RZ, RZ, R12 ;  /* 0x000000ffff0e7224 */ /* 0x001fc800078e000c */
[----:B------:R-:W-:Y:S01]  /*1210*/  @!P2 IMAD.MOV R14, RZ, RZ, -R14 ;  /* 0x000000ffff0ea224 */ /* 0x000fe200078e0a0e */
[----:B------:R-:W-:-:S04]  /*1220*/  ISETP.GT.U32.AND P2, PT, R5, R15, PT ;  /* 0x0000000f0500720c */ /* 0x000fc80003f44070 */
[----:B------:R0:W-:Y:S02]  /*1230*/  STL [R1+0x378], R14 ;  /* 0x0003780e01007387 */ /* 0x0001e40000100800 */
[----:B0-----:R-:W-:-:S07]  /*1240*/  IMAD.MOV.U32 R14, RZ, RZ, R3 ;  /* 0x000000ffff0e7224 */ /* 0x001fce00078e0003 */
[----:B------:R-:W-:Y:S02]  /*1250*/  @!P2 IMAD.IADD R15, R15, 0x1, -R5 ;  /* 0x000000010f0fa824 */ /* 0x000fe400078e0a05 */
[----:B------:R-:W-:Y:S02]  /*1260*/  @!P6 IMAD.MOV R14, RZ, RZ, -R14 ;  /* 0x000000ffff0ee224 */ /* 0x000fe400078e0a0e */
[----:B------:R-:W-:-:S03]  /*1270*/  IMAD.MOV.U32 R16, RZ, RZ, R15 ;  /* 0x000000ffff107224 */ /* 0x000fc600078e000f */
[----:B------:R0:W-:Y:S01]  /*1280*/  STL [R1+0x398], R14 ;  /* 0x0003980e01007387 */ /* 0x0001e20000100800 */
[----:B------:R-:W-:-:S05]  /*1290*/  @!P0 IMAD.MOV R16, RZ, RZ, -R16 ;  /* 0x000000ffff108224 */ /* 0x000fca00078e0a10 */
[----:B------:R-:W-:Y:S01]  /*12a0*/  STL [R1+0x3a4], R16 ;  /* 0x0003a41001007387 */ /* 0x000fe20000100800 */
[----:B--2---:R-:W-:-:S04]  /*12b0*/  IADD3 R8, R6, 0xf0, RZ ;  /* 0x000000f006087810 */ /* 0x004fc80007ffe0ff */
[----:B------:R-:W-:-:S05]  /*12c0*/  IABS R11, R8 ;  /* 0x00000008000b7213 */ /* 0x000fca0000000000 */
[----:B------:R-:W-:Y:S01]  /*12d0*/  IMAD.HI.U32 R13, R27, R11, RZ ;  /* 0x0000000b1b0d7227 */ /* 0x000fe200078e00ff */
[----:B------:R-:W-:-:S03]  /*12e0*/  IADD3 R0, R6, 0xf1, RZ ;  /* 0x000000f106007810 */ /* 0x000fc60007ffe0ff */
[----:B------:R-:W-:Y:S01]  /*12f0*/  IMAD.MOV R13, RZ, RZ, -R13 ;  /* 0x000000ffff0d7224 */ /* 0x000fe200078e0a0d */
[----:B------:R-:W-:-:S03]  /*1300*/  IABS R2, R0 ;  /* 0x0000000000027213 */ /* 0x000fc60000000000 */
[----:B------:R-:W-:Y:S02]  /*1310*/  IMAD R9, R5, R13, R11 ;  /* 0x0000000d05097224 */ /* 0x000fe400078e020b */
[----:B------:R-:W-:-:S03]  /*1320*/  IMAD.HI.U32 R10, R27, R2, RZ ;  /* 0x000000021b0a7227 */ /* 0x000fc600078e00ff */
[C---:B------:R-:W-:Y:S01]  /*1330*/  ISETP.GT.U32.AND P5, PT, R5.reuse, R9, PT ;  /* 0x000000090500720c */ /* 0x040fe20003fa4070 */
[----:B------:R-:W-:Y:S01]  /*1340*/  IMAD.MOV R10, RZ, RZ, -R10 ;  /* 0x000000ffff0a7224 */ /* 0x000fe200078e0a0a */
[----:B------:R-:W-:Y:S02]  /*1350*/  IADD3 R4, R6, 0xef, RZ ;  /* 0x000000ef06047810 */ /* 0x000fe40007ffe0ff */
[----:B------:R-:W-:Y:S01]  /*1360*/  ISETP.GE.AND P4, PT, R0, RZ, PT ;  /* 0x000000ff0000720c */ /* 0x000fe20003f86270 */
[C---:B------:R-:W-:Y:S01]  /*1370*/  IMAD R2, R5.reuse, R10, R2 ;  /* 0x0000000a05027224 */ /* 0x040fe200078e0202 */
[----:B------:R-:W-:Y:S02]  /*1380*/  IADD3 R0, R6, 0xee, RZ ;  /* 0x000000ee06007810 */ /* 0x000fe40007ffe0ff */
[----:B------:R-:W-:Y:S02]  /*1390*/  IABS R10, R4 ;  /* 0x00000004000a7213 */ /* 0x000fe40000000000 */
[----:B------:R-:W-:-:S02]  /*13a0*/  ISETP.GT.U32.AND P3, PT, R5, R2, PT ;  /* 0x000000020500720c */ /* 0x000fc40003f64070 */
[----:B------:R-:W-:Y:S01]  /*13b0*/  IABS R13, R0 ;  /* 0x00000000000d7213 */ /* 0x000fe20000000000 */
[----:B------:R-:W-:Y:S02]  /*13c0*/  @!P5 IMAD.IADD R9, R9, 0x1, -R5 ;  /* 0x000000010909d824 */ /* 0x000fe400078e0a05 */
[----:B------:R-:W-:-:S03]  /*13d0*/  IMAD.HI.U32 R11, R27, R10, RZ ;  /* 0x0000000a1b0b7227 */ /* 0x000fc600078e00ff */
[----:B------:R-:W-:Y:S01]  /*13e0*/  ISETP.GT.U32.AND P5, PT, R5, R9, PT ;  /* 0x000000090500720c */ /* 0x000fe20003fa4070 */
[----:B------:R-:W-:-:S04]  /*13f0*/  IMAD.HI.U32 R3, R27, R13, RZ ;  /* 0x0000000d1b037227 */ /* 0x000fc800078e00ff */
[----:B------:R-:W-:Y:S02]  /*1400*/  IMAD.MOV R11, RZ, RZ, -R11 ;  /* 0x000000ffff0b7224 */ /* 0x000fe400078e0a0b */
[----:B------:R-:W-:Y:S02]  /*1410*/  IMAD.MOV R3, RZ, RZ, -R3 ;  /* 0x000000ffff037224 */ /* 0x000fe400078e0a03 */
[C---:B------:R-:W-:Y:S02]  /*1420*/  IMAD R10, R5.reuse, R11, R10 ;  /* 0x0000000b050a7224 */ /* 0x040fe400078e020a */
[----:B------:R-:W-:Y:S02]  /*1430*/  @!P3 IMAD.IADD R2, R2, 0x1, -R5 ;  /* 0x000000010202b824 */ /* 0x000fe400078e0a05 */
[C---:B------:R-:W-:Y:S01]  /*1440*/  IMAD R13, R5.reuse, R3, R13 ;  /* 0x00000003050d7224 */ /* 0x040fe200078e020d */
[----:B------:R-:W-:Y:S01]  /*1450*/  ISETP.GT.U32.AND P2, PT, R5, R10, PT ;  /* 0x0000000a0500720c */ /* 0x000fe20003f44070 */
[----:B------:R-:W-:Y:S01]  /*1460*/  @!P5 IMAD.IADD R9, R9, 0x1, -R5 ;  /* 0x000000010909d824 */ /* 0x000fe200078e0a05 */
[----:B------:R-:W-:-:S02]  /*1470*/  ISETP.GT.U32.AND P3, PT, R5, R2, PT ;  /* 0x000000020500720c */ /* 0x000fc40003f64070 */
[----:B------:R-:W-:Y:S02]  /*1480*/  ISETP.GT.U32.AND P5, PT, R5, R13, PT ;  /* 0x0000000d0500720c */ /* 0x000fe40003fa4070 */
[----:B------:R-:W-:Y:S02]  /*1490*/  ISETP.GE.AND P1, PT, R8, RZ, PT ;  /* 0x000000ff0800720c */ /* 0x000fe40003f26270 */
[C---:B------:R-:W-:Y:S02]  /*14a0*/  IADD3 R8, R6.reuse, 0xed, RZ ;  /* 0x000000ed06087810 */ /* 0x040fe40007ffe0ff */
[----:B------:R-:W-:Y:S02]  /*14b0*/  IADD3 R3, R6, 0xec, RZ ;  /* 0x000000ec06037810 */ /* 0x000fe40007ffe0ff */
[----:B------:R-:W-:Y:S01]  /*14c0*/  IABS R12, R8 ;  /* 0x00000008000c7213 */ /* 0x000fe20000000000 */
[--C-:B------:R-:W-:Y:S02]  /*14d0*/  @!P2 IMAD.IADD R10, R10, 0x1, -R5.reuse ;  /* 0x000000010a0aa824 */ /* 0x100fe400078e0a05 */
[----:B------:R-:W-:Y:S01]  /*14e0*/  @!P3 IMAD.IADD R2, R2, 0x1, -R5 ;  /* 0x000000010202b824 */ /* 0x000fe200078e0a05 */
[----:B------:R-:W-:Y:S01]  /*14f0*/  ISETP.GE.AND P3, PT, R0, RZ, PT ;  /* 0x000000ff0000720c */ /* 0x000fe20003f66270 */
[----:B0-----:R-:W-:Y:S01]  /*1500*/  IMAD.HI.U32 R14, R27, R12, RZ ;  /* 0x0000000c1b0e7227 */ /* 0x001fe200078e00ff */
[----:B------:R-:W-:-:S03]  /*1510*/  IABS R0, R3 ;  /* 0x0000000300007213 */ /* 0x000fc60000000000 */
[----:B------:R-:W-:Y:S01]  /*1520*/  @!P5 IMAD.IADD R13, R13, 0x1, -R5 ;  /* 0x000000010d0dd824 */ /* 0x000fe200078e0a05 */
[----:B------:R-:W-:Y:S01]  /*1530*/  ISETP.GE.AND P6, PT, R4, RZ, PT ;  /* 0x000000ff0400720c */ /* 0x000fe20003fc6270 */
[----:B------:R-:W-:Y:S01]  /*1540*/  IMAD.MOV R14, RZ, RZ, -R14 ;  /* 0x000000ffff0e7224 */ /* 0x000fe200078e0a0e */
[----:B------:R-:W-:Y:S02]  /*1550*/  IADD3 R4, R6, 0xeb, RZ ;  /* 0x000000eb06047810 */ /* 0x000fe40007ffe0ff */
[----:B------:R-:W-:Y:S02]  /*1560*/  ISETP.GT.U32.AND P0, PT, R5, R10, PT ;  /* 0x0000000a0500720c */ /* 0x000fe40003f04070 */
[----:B------:R-:W-:Y:S01]  /*1570*/  ISETP.GE.AND P2, PT, R8, RZ, PT ;  /* 0x000000ff0800720c */ /* 0x000fe20003f46270 */
[----:B------:R-:W-:Y:S01]  /*1580*/  IMAD.HI.U32 R8, R27, R0, RZ ;  /* 0x000000001b087227 */ /* 0x000fe200078e00ff */
[C---:B------:R-:W-:Y:S02]  /*1590*/  ISETP.GT.U32.AND P5, PT, R5.reuse, R13, PT ;  /* 0x0000000d0500720c */ /* 0x040fe40003fa4070 */
[----:B------:R-:W-:Y:S01]  /*15a0*/  IABS R11, R4 ;  /* 0x00000004000b7213 */ /* 0x000fe20000000000 */
[----:B------:R-:W-:-:S02]  /*15b0*/  IMAD R12, R5, R14, R12 ;  /* 0x0000000e050c7224 */ /* 0x000fc400078e020c */
[----:B------:R-:W-:Y:S02]  /*15c0*/  IMAD.MOV.U32 R15, RZ, RZ, R2 ;  /* 0x000000ffff0f7224 */ /* 0x000fe400078e0002 */
[----:B------:R-:W-:Y:S01]  /*15d0*/  @!P1 IMAD.MOV R9, RZ, RZ, -R9 ;  /* 0x000000ffff099224 */ /* 0x000fe200078e0a09 */
[----:B------:R-:W-:Y:S01]  /*15e0*/  ISETP.GE.AND P1, PT, R3, RZ, PT ;  /* 0x000000ff0300720c */ /* 0x000fe20003f26270 */
[----:B------:R-:W-:Y:S02]  /*15f0*/  IMAD.MOV R3, RZ, RZ, -R8 ;  /* 0x000000ffff037224 */ /* 0x000fe400078e0a08 */
[----:B------:R-:W-:-:S04]  /*1600*/  IMAD.HI.U32 R2, R27, R11, RZ ;  /* 0x0000000b1b027227 */ /* 0x000fc800078e00ff */
[----:B------:R-:W-:Y:S01]  /*1610*/  @!P4 IMAD.MOV R15, RZ, RZ, -R15 ;  /* 0x000000ffff0fc224 */ /* 0x000fe200078e0a0f */
[C---:B------:R-:W-:Y:S01]  /*1620*/  ISETP.GT.U32.AND P4, PT, R5.reuse, R12, PT ;  /* 0x0000000c0500720c */ /* 0x040fe20003f84070 */
[----:B------:R-:W-:Y:S02]  /*1630*/  IMAD R0, R5, R3, R0 ;  /* 0x0000000305007224 */ /* 0x000fe400078e0200 */
[----:B------:R-:W-:Y:S02]  /*1640*/  IMAD.MOV R2, RZ, RZ, -R2 ;  /* 0x000000ffff027224 */ /* 0x000fe400078e0a02 */
[--C-:B------:R-:W-:Y:S01]  /*1650*/  @!P0 IMAD.IADD R10, R10, 0x1, -R5.reuse ;  /* 0x000000010a0a8824 */ /* 0x100fe200078e0a05 */
[----:B------:R0:W-:Y:S01]  /*1660*/  STL [R1+0x3a8], R15 ;  /* 0x0003a80f01007387 */ /* 0x0001e20000100800 */
[----:B------:R-:W-:Y:S01]  /*1670*/  @!P5 IMAD.IADD R13, R13, 0x1, -R5 ;  /* 0x000000010d0dd824 */ /* 0x000fe200078e0a05 */
[C---:B------:R-:W-:Y:S01]  /*1680*/  ISETP.GT.U32.AND P5, PT, R5.reuse, R0, PT ;  /* 0x000000000500720c */ /* 0x040fe20003fa4070 */
[----:B------:R-:W-:-:S02]  /*1690*/  IMAD R11, R5, R2, R11 ;  /* 0x00000002050b7224 */ /* 0x000fc400078e020b */
[----:B0-----:R-:W-:Y:S02]  /*16a0*/  IMAD.MOV.U32 R15, RZ, RZ, R10 ;  /* 0x000000ffff0f7224 */ /* 0x001fe400078e000a */
[----:B------:R-:W-:Y:S02]  /*16b0*/  @!P4 IMAD.IADD R12, R12, 0x1, -R5 ;  /* 0x000000010c0cc824 */ /* 0x000fe400078e0a05 */
[----:B------:R-:W-:Y:S01]  /*16c0*/  @!P6 IMAD.MOV R15, RZ, RZ, -R15 ;  /* 0x000000ffff0fe224 */ /* 0x000fe200078e0a0f */
[C---:B------:R-:W-:Y:S01]  /*16d0*/  ISETP.GT.U32.AND P6, PT, R5.reuse, R11, PT ;  /* 0x0000000b0500720c */ /* 0x040fe20003fc4070 */
[----:B------:R0:W-:Y:S01]  /*16e0*/  STL [R1+0x3c0], R9 ;  /* 0x0003c00901007387 */ /* 0x0001e20000100800 */
[----:B------:R-:W-:-:S03]  /*16f0*/  ISETP.GT.U32.AND P4, PT, R5, R12, PT ;  /* 0x0000000c0500720c */ /* 0x000fc60003f84070 */
[----:B------:R-:W-:Y:S01]  /*1700*/  @!P5 IMAD.IADD R0, R0, 0x1, -R5 ;  /* 0x000000010000d824 */ /* 0x000fe200078e0a05 */
[C---:B------:R-:W-:Y:S02]  /*1710*/  IADD3 R8, R6.reuse, 0xe9, RZ ;  /* 0x000000e906087810 */ /* 0x040fe40007ffe0ff */
[----:B0-----:R-:W-:Y:S01]  /*1720*/  IADD3 R9, R6, 0xea, RZ ;  /* 0x000000ea06097810 */ /* 0x001fe20007ffe0ff */
[----:B------:R-:W-:Y:S01]  /*1730*/  IMAD.MOV.U32 R14, RZ, RZ, R13 ;  /* 0x000000ffff0e7224 */ /* 0x000fe200078e000d */
[----:B------:R-:W-:Y:S02]  /*1740*/  ISETP.GT.U32.AND P5, PT, R5, R0, PT ;  /* 0x000000000500720c */ /* 0x000fe40003fa4070 */
[----:B------:R-:W-:Y:S01]  /*1750*/  IABS R2, R9 ;  /* 0x0000000900027213 */ /* 0x000fe20000000000 */
[----:B------:R-:W-:Y:S01]  /*1760*/  @!P6 IMAD.IADD R11, R11, 0x1, -R5 ;  /* 0x000000010b0be824 */ /* 0x000fe200078e0a05 */
[----:B------:R-:W-:Y:S01]  /*1770*/  ISETP.GE.AND P0, PT, R4, RZ, PT ;  /* 0x000000ff0400720c */ /* 0x000fe20003f06270 */
[----:B------:R-:W-:Y:S01]  /*1780*/  @!P3 IMAD.MOV R14, RZ, RZ, -R14 ;  /* 0x000000ffff0eb224 */ /* 0x000fe200078e0a0e */
[----:B------:R-:W-:Y:S01]  /*1790*/  IABS R4, R8 ;  /* 0x0000000800047213 */ /* 0x000fe20000000000 */
[----:B------:R-:W-:Y:S01]  /*17a0*/  IMAD.HI.U32 R13, R27, R2, RZ ;  /* 0x000000021b0d7227 */ /* 0x000fe200078e00ff */
[----:B------:R-:W-:-:S02]  /*17b0*/  IADD3 R3, R6, 0xe8, RZ ;  /* 0x000000e806037810 */ /* 0x000fc40007ffe0ff */
[----:B------:R-:W-:Y:S01]  /*17c0*/  ISETP.GT.U32.AND P6, PT, R5, R11, PT ;  /* 0x0000000b0500720c */ /* 0x000fe20003fc4070 */
[----:B------:R-:W-:Y:S02]  /*17d0*/  IMAD.MOV R13, RZ, RZ, -R13 ;  /* 0x000000ffff0d7224 */ /* 0x000fe400078e0a0d */
[----:B------:R-:W-:Y:S01]  /*17e0*/  @!P4 IMAD.IADD R12, R12, 0x1, -R5 ;  /* 0x000000010c0cc824 */ /* 0x000fe200078e0a05 */
[----:B------:R-:W-:Y:S01]  /*17f0*/  ISETP.GE.AND P4, PT, R8, RZ, PT ;  /* 0x000000ff0800720c */ /* 0x000fe20003f86270 */
[----:B------:R-:W-:Y:S01]  /*1800*/  STL [R1+0x3bc], R15 ;  /* 0x0003bc0f01007387 */ /* 0x000fe20000100800 */
[----:B------:R-:W-:Y:S01]  /*1810*/  IMAD.HI.U32 R8, R27, R4, RZ ;  /* 0x000000041b087227 */ /* 0x000fe200078e00ff */
[----:B------:R-:W-:Y:S02]  /*1820*/  IABS R10, R3 ;  /* 0x00000003000a7213 */ /* 0x000fe40000000000 */
[----:B------:R0:W-:Y:S01]  /*1830*/  STL [R1+0x3b8], R14 ;  /* 0x0003b80e01007387 */ /* 0x0001e20000100800 */
[----:B------:R-:W-:Y:S01]  /*1840*/  IMAD R2, R5, R13, R2 ;  /* 0x0000000d05027224 */ /* 0x000fe200078e0202 */
[----:B------:R-:W-:Y:S01]  /*1850*/  ISETP.GE.AND P3, PT, R9, RZ, PT ;  /* 0x000000ff0900720c */ /* 0x000fe20003f66270 */
[----:B------:R-:W-:-:S02]  /*1860*/  IMAD.MOV R8, RZ, RZ, -R8 ;  /* 0x000000ffff087224 */ /* 0x000fc400078e0a08 */
[----:B------:R-:W-:Y:S02]  /*1870*/  @!P5 IMAD.IADD R0, R0, 0x1, -R5 ;  /* 0x000000010000d824 */ /* 0x000fe400078e0a05 */
[----:B0-----:R-:W-:Y:S01]  /*1880*/  IMAD.MOV.U32 R14, RZ, RZ, R12 ;  /* 0x000000ffff0e7224 */ /* 0x001fe200078e000c */
[----:B------:R-:W-:Y:S01]  /*1890*/  ISETP.GT.U32.AND P5, PT, R5, R2, PT ;  /* 0x000000020500720c */ /* 0x000fe20003fa4070 */
[----:B------:R-:W-:-:S04]  /*18a0*/  IMAD.HI.U32 R9, R27, R10, RZ ;  /* 0x0000000a1b097227 */ /* 0x000fc800078e00ff */
[----:B------:R-:W-:Y:S01]  /*18b0*/  @!P2 IMAD.MOV R14, RZ, RZ, -R14 ;  /* 0x000000ffff0ea224 */ /* 0x000fe200078e0a0e */
[----:B------:R-:W-:Y:S01]  /*18c0*/  ISETP.GE.AND P2, PT, R3, RZ, PT ;  /* 0x000000ff0300720c */ /* 0x000fe20003f46270 */
[----:B------:R-:W-:Y:S02]  /*18d0*/  IMAD R3, R5, R8, R4 ;  /* 0x0000000805037224 */ /* 0x000fe400078e0204 */
[----:B------:R-:W-:Y:S02]  /*18e0*/  IMAD.MOV.U32 R12, RZ, RZ, R0 ;  /* 0x000000ffff0c7224 */ /* 0x000fe400078e0000 */
[----:B------:R-:W-:Y:S02]  /*18f0*/  IMAD.MOV R9, RZ, RZ, -R9 ;  /* 0x000000ffff097224 */ /* 0x000fe400078e0a09 */
[----:B------:R-:W-:Y:S02]  /*1900*/  @!P6 IMAD.IADD R11, R11, 0x1, -R5 ;  /* 0x000000010b0be824 */ /* 0x000fe400078e0a05 */
[----:B------:R-:W-:Y:S01]  /*1910*/  @!P1 IMAD.MOV R12, RZ, RZ, -R12 ;  /* 0x000000ffff0c9224 */ /* 0x000fe200078e0a0c */
[C---:B------:R-:W-:Y:S01]  /*1920*/  ISETP.GT.U32.AND P1, PT, R5.reuse, R3, PT ;  /* 0x000000030500720c */ /* 0x040fe20003f24070 */
[----:B------:R-:W-:-:S02]  /*1930*/  IMAD R10, R5, R9, R10 ;  /* 0x00000009050a7224 */ /* 0x000fc400078e020a */
[----:B------:R-:W-:Y:S02]  /*1940*/  IMAD.MOV.U32 R17, RZ, RZ, R11 ;  /* 0x000000ffff117224 */ /* 0x000fe400078e000b */
[----:B------:R-:W-:Y:S02]  /*1950*/  @!P5 IMAD.IADD R2, R2, 0x1, -R5 ;  /* 0x000000010202d824 */ /* 0x000fe400078e0a05 */
[----:B------:R-:W-:Y:S01]  /*1960*/  @!P0 IMAD.MOV R17, RZ, RZ, -R17 ;  /* 0x000000ffff118224 */ /* 0x000fe200078e0a11 */
[C---:B------:R-:W-:Y:S02]  /*1970*/  ISETP.GT.U32.AND P0, PT, R5.reuse, R10, PT ;  /* 0x0000000a0500720c */ /* 0x040fe40003f04070 */
[----:B------:R-:W-:Y:S02]  /*1980*/  IADD3 R15, R6, 0xe7, RZ ;  /* 0x000000e7060f7810 */ /* 0x000fe40007ffe0ff */
[----:B------:R-:W-:Y:S01]  /*1990*/  ISETP.GT.U32.AND P5, PT, R5, R2, PT ;  /* 0x000000020500720c */ /* 0x000fe20003fa4070 */
[----:B------:R-:W-:Y:S01]  /*19a0*/  @!P1 IMAD.IADD R3, R3, 0x1, -R5 ;  /* 0x0000000103039824 */ /* 0x000fe200078e0a05 */
[----:B------:R-:W-:-:S02]  /*19b0*/  ISETP.GE.AND P6, PT, R15, RZ, PT ;  /* 0x000000ff0f00720c */ /* 0x000fc40003fc6270 */
[----:B------:R-:W-:Y:S02]  /*19c0*/  IABS R15, R15 ;  /* 0x0000000f000f7213 */ /* 0x000fe40000000000 */
[----:B------:R-:W-:Y:S02]  /*19d0*/  IADD3 R13, R6, 0xe6, RZ ;  /* 0x000000e6060d7810 */ /* 0x000fe40007ffe0ff */
[----:B------:R-:W-:Y:S01]  /*19e0*/  ISETP.GT.U32.AND P1, PT, R5, R3, PT ;  /* 0x000000030500720c */ /* 0x000fe20003f24070 */
[----:B------:R-:W-:Y:S01]  /*19f0*/  IMAD.HI.U32 R16, R27, R15, RZ ;  /* 0x0000000f1b107227 */ /* 0x000fe200078e00ff */
[----:B------:R0:W-:Y:S03]  /*1a00*/  STL [R1+0x3b0], R14 ;  /* 0x0003b00e01007387 */ /* 0x0001e60000100800 */
[--C-:B------:R-:W-:Y:S01]  /*1a10*/  @!P0 IMAD.IADD R10, R10, 0x1, -R5.reuse ;  /* 0x000000010a0a8824 */ /* 0x100fe200078e0a05 */
[C---:B------:R-:W-:Y:S01]  /*1a20*/  IADD3 R4, R6.reuse, 0xe5, RZ ;  /* 0x000000e506047810 */ /* 0x040fe20007ffe0ff */
[----:B------:R-:W-:Y:S01]  /*1a30*/  IMAD.MOV R16, RZ, RZ, -R16 ;  /* 0x000000ffff107224 */ /* 0x000fe200078e0a10 */
[----:B------:R-:W-:Y:S01]  /*1a40*/  IADD3 R9, R6, 0xe4, RZ ;  /* 0x000000e406097810 */ /* 0x000fe20007ffe0ff */
[----:B------:R-:W-:Y:S01]  /*1a50*/  @!P5 IMAD.IADD R2, R2, 0x1, -R5 ;  /* 0x000000010202d824 */ /* 0x000fe200078e0a05 */
[----:B------:R-:W-:-:S02]  /*1a60*/  ISETP.GT.U32.AND P0, PT, R5, R10, PT ;  /* 0x0000000a0500720c */ /* 0x000fc40003f04070 */
[----:B0-----:R-:W-:Y:S01]  /*1a70*/  IABS R14, R13 ;  /* 0x0000000d000e7213 */ /* 0x001fe20000000000 */
[----:B------:R0:W-:Y:S01]  /*1a80*/  STL [R1+0x3b4], R12 ;  /* 0x0003b40c01007387 */ /* 0x0001e20000100800 */
[----:B------:R-:W-:Y:S01]  /*1a90*/  ISETP.GE.AND P5, PT, R13, RZ, PT ;  /* 0x000000ff0d00720c */ /* 0x000fe20003fa6270 */
[----:B------:R-:W-:Y:S01]  /*1aa0*/  IMAD R13, R5, R16, R15 ;  /* 0x00000010050d7224 */ /* 0x000fe200078e020f */
[----:B------:R-:W-:Y:S02]  /*1ab0*/  IABS R8, R4 ;  /* 0x0000000400087213 */ /* 0x000fe40000000000 */
[----:B------:R-:W-:Y:S01]  /*1ac0*/  IABS R0, R9 ;  /* 0x0000000900007213 */ /* 0x000fe20000000000 */
[----:B------:R-:W-:Y:S02]  /*1ad0*/  @!P1 IMAD.IADD R3, R3, 0x1, -R5 ;  /* 0x0000000103039824 */ /* 0x000fe400078e0a05 */
[----:B0-----:R-:W-:Y:S01]  /*1ae0*/  IMAD.HI.U32 R12, R27, R14, RZ ;  /* 0x0000000e1b0c7227 */ /* 0x001fe200078e00ff */
[----:B------:R-:W-:-:S03]  /*1af0*/  ISETP.GT.U32.AND P1, PT, R5, R13, PT ;  /* 0x0000000d0500720c */ /* 0x000fc60003f24070 */
[----:B------:R-:W-:Y:S02]  /*1b00*/  IMAD.MOV R12, RZ, RZ, -R12 ;  /* 0x000000ffff0c7224 */ /* 0x000fe400078e0a0c */
[----:B------:R-:W-:-:S04]  /*1b10*/  IMAD.HI.U32 R11, R27, R8, RZ ;  /* 0x000000081b0b7227 */ /* 0x000fc800078e00ff */
[----:B------:R-:W-:-:S04]  /*1b20*/  IMAD.HI.U32 R15, R27, R0, RZ ;  /* 0x000000001b0f7227 */ /* 0x000fc800078e00ff */
[C---:B------:R-:W-:Y:S02]  /*1b30*/  IMAD R14, R5.reuse, R12, R14 ;  /* 0x0000000c050e7224 */ /* 0x040fe400078e020e */
[----:B------:R-:W-:Y:S02]  /*1b40*/  IMAD.MOV R12, RZ, RZ, -R11 ;  /* 0x000000ffff0c7224 */ /* 0x000fe400078e0a0b */
[----:B------:R-:W-:Y:S02]  /*1b50*/  IMAD.MOV.U32 R18, RZ, RZ, R2 ;  /* 0x000000ffff127224 */ /* 0x000fe400078e0002 */
[----:B------:R-:W-:Y:S02]  /*1b60*/  IMAD.MOV R11, RZ, RZ, -R15 ;  /* 0x000000ffff0b7224 */ /* 0x000fe400078e0a0f */
[----:B------:R-:W-:Y:S02]  /*1b70*/  @!P0 IMAD.IADD R10, R10, 0x1, -R5 ;  /* 0x000000010a0a8824 */ /* 0x000fe400078e0a05 */
[----:B------:R-:W-:Y:S01]  /*1b80*/  @!P3 IMAD.MOV R18, RZ, RZ, -R18 ;  /* 0x000000ffff12b224 */ /* 0x000fe200078e0a12 */
[C---:B------:R-:W-:Y:S01]  /*1b90*/  ISETP.GT.U32.AND P3, PT, R5.reuse, R14, PT ;  /* 0x0000000e0500720c */ /* 0x040fe20003f64070 */
[----:B------:R-:W-:-:S02]  /*1ba0*/  IMAD R0, R5, R11, R0 ;  /* 0x0000000b05007224 */ /* 0x000fc400078e0200 */
[----:B------:R-:W-:Y:S02]  /*1bb0*/  IMAD.MOV.U32 R16, RZ, RZ, R10 ;  /* 0x000000ffff107224 */ /* 0x000fe400078e000a */
[----:B------:R-:W-:Y:S02]  /*1bc0*/  IMAD R2, R5, R12, R8 ;  /* 0x0000000c05027224 */ /* 0x000fe400078e0208 */
[--C-:B------:R-:W-:Y:S02]  /*1bd0*/  @!P1 IMAD.IADD R13, R13, 0x1, -R5.reuse ;  /* 0x000000010d0d9824 */ /* 0x100fe400078e0a05 */
[----:B------:R-:W-:Y:S01]  /*1be0*/  @!P2 IMAD.MOV R16, RZ, RZ, -R16 ;  /* 0x000000ffff10a224 */ /* 0x000fe200078e0a10 */
[C---:B------:R-:W-:Y:S02]  /*1bf0*/  ISETP.GT.U32.AND P2, PT, R5.reuse, R0, PT ;  /* 0x000000000500720c */ /* 0x040fe40003f44070 */
[C---:B------:R-:W-:Y:S01]  /*1c00*/  ISETP.GT.U32.AND P0, PT, R5.reuse, R2, PT ;  /* 0x000000020500720c */ /* 0x040fe20003f04070 */
[----:B------:R0:W-:Y:S01]  /*1c10*/  STL [R1+0x3ac], R17 ;  /* 0x0003ac1101007387 */ /* 0x0001e20000100800 */
[----:B------:R-:W-:Y:S01]  /*1c20*/  ISETP.GT.U32.AND P1, PT, R5, R13, PT ;  /* 0x0000000d0500720c */ /* 0x000fe20003f24070 */
[----:B------:R-:W-:-:S02]  /*1c30*/  @!P3 IMAD.IADD R14, R14, 0x1, -R5 ;  /* 0x000000010e0eb824 */ /* 0x000fc400078e0a05 */
[----:B0-----:R-:W-:Y:S01]  /*1c40*/  IMAD.MOV.U32 R17, RZ, RZ, R3 ;  /* 0x000000ffff117224 */ /* 0x001fe200078e0003 */
[----:B------:R-:W-:-:S03]  /*1c50*/  IADD3 R3, R6, 0xe3, RZ ;  /* 0x000000e306037810 */ /* 0x000fc60007ffe0ff */
[----:B------:R-:W-:Y:S01]  /*1c60*/  @!P4 IMAD.MOV R17, RZ, RZ, -R17 ;  /* 0x000000ffff11c224 */ /* 0x000fe200078e0a11 */
[----:B------:R-:W-:Y:S02]  /*1c70*/  ISETP.GE.AND P4, PT, R4, RZ, PT ;  /* 0x000000ff0400720c */ /* 0x000fe40003f86270 */
[----:B------:R-:W-:Y:S02]  /*1c80*/  IADD3 R4, R6, 0xe2, RZ ;  /* 0x000000e206047810 */ /* 0x000fe40007ffe0ff */
[----:B------:R-:W-:Y:S01]  /*1c90*/  IABS R12, R3 ;  /* 0x00000003000c7213 */ /* 0x000fe20000000000 */
[--C-:B------:R-:W-:Y:S01]  /*1ca0*/  @!P2 IMAD.IADD R0, R0, 0x1, -R5.reuse ;  /* 0x000000010000a824 */ /* 0x100fe200078e0a05 */
[----:B------:R-:W-:Y:S01]  /*1cb0*/  IABS R11, R4 ;  /* 0x00000004000b7213 */ /* 0x000fe20000000000 */
[----:B------:R-:W-:Y:S01]  /*1cc0*/  @!P0 IMAD.IADD R2, R2, 0x1, -R5 ;  /* 0x0000000102028824 */ /* 0x000fe200078e0a05 */
[----:B------:R-:W-:Y:S01]  /*1cd0*/  ISETP.GT.U32.AND P3, PT, R5, R14, PT ;  /* 0x0000000e0500720c */ /* 0x000fe20003f64070 */
[----:B------:R-:W-:Y:S01]  /*1ce0*/  IMAD.HI.U32 R15, R27, R12, RZ ;  /* 0x0000000c1b0f7227 */ /* 0x000fe200078e00ff */
[----:B------:R-:W-:-:S03]  /*1cf0*/  ISETP.GT.U32.AND P2, PT, R5, R0, PT ;  /* 0x000000000500720c */ /* 0x000fc60003f44070 */
[----:B------:R-:W-:Y:S01]  /*1d00*/  @!P1 IMAD.IADD R13, R13, 0x1, -R5 ;  /* 0x000000010d0d9824 */ /* 0x000fe200078e0a05 */
[----:B------:R-:W-:Y:S01]  /*1d10*/  ISETP.GE.AND P1, PT, R9, RZ, PT ;  /* 0x000000ff0900720c */ /* 0x000fe20003f26270 */
[----:B------:R-:W-:Y:S01]  /*1d20*/  IMAD.MOV R15, RZ, RZ, -R15 ;  /* 0x000000ffff0f7224 */ /* 0x000fe200078e0a0f */
[----:B------:R-:W-:Y:S01]  /*1d30*/  ISETP.GT.U32.AND P0, PT, R5, R2, PT ;  /* 0x000000020500720c */ /* 0x000fe20003f04070 */
[----:B------:R-:W-:-:S04]  /*1d40*/  IMAD.HI.U32 R9, R27, R11, RZ ;  /* 0x0000000b1b097227 */ /* 0x000fc800078e00ff */
[C---:B------:R-:W-:Y:S02]  /*1d50*/  IMAD R12, R5.reuse, R15, R12 ;  /* 0x0000000f050c7224 */ /* 0x040fe400078e020c */
[----:B------:R-:W-:Y:S02]  /*1d60*/  IMAD.MOV R9, RZ, RZ, -R9 ;  /* 0x000000ffff097224 */ /* 0x000fe400078e0a09 */
[----:B------:R-:W-:Y:S01]  /*1d70*/  @!P3 IMAD.IADD R14, R14, 0x1, -R5 ;  /* 0x000000010e0eb824 */ /* 0x000fe200078e0a05 */
[C---:B------:R-:W-:Y:S01]  /*1d80*/  ISETP.GT.U32.AND P3, PT, R5.reuse, R12, PT ;  /* 0x0000000c0500720c */ /* 0x040fe20003f64070 */
[C---:B------:R-:W-:Y:S01]  /*1d90*/  IMAD R11, R5.reuse, R9, R11 ;  /* 0x00000009050b7224 */ /* 0x040fe200078e020b */
[----:B------:R-:W-:Y:S01]  /*1da0*/  STL [R1+0x3a0], R18 ;  /* 0x0003a01201007387 */ /* 0x000fe20000100800 */
[--C-:B------:R-:W-:Y:S01]  /*1db0*/  @!P2 IMAD.IADD R0, R0, 0x1, -R5.reuse ;  /* 0x000000010000a824 */ /* 0x100fe200078e0a05 */
[----:B------:R-:W-:Y:S01]  /*1dc0*/  IADD3 R8, R6, 0xe1, RZ ;  /* 0x000000e106087810 */ /* 0x000fe20007ffe0ff */
[----:B------:R-:W-:Y:S01]  /*1dd0*/  @!P0 IMAD.IADD R2, R2, 0x1, -R5 ;  /* 0x0000000102028824 */ /* 0x000fe200078e0a05 */
[----:B------:R-:W-:Y:S01]  /*1de0*/  ISETP.GT.U32.AND P2, PT, R5, R11, PT ;  /* 0x0000000b0500720c */ /* 0x000fe20003f44070 */
[----:B------:R0:W-:Y:S01]  /*1df0*/  STL [R1+0x39c], R17 ;  /* 0x00039c1101007387 */ /* 0x0001e20000100800 */
[----:B------:R-:W-:-:S03]  /*1e00*/  IABS R10, R8 ;  /* 0x00000008000a7213 */ /* 0x000fc60000000000 */
[----:B------:R1:W-:Y:S01]  /*1e10*/  STL [R1+0x37c], R16 ;  /* 0x00037c1001007387 */ /* 0x0003e20000100800 */
[----:B0-----:R-:W-:Y:S02]  /*1e20*/  IMAD.MOV.U32 R17, RZ, RZ, R13 ;  /* 0x000000ffff117224 */ /* 0x001fe400078e000d */
[----:B-1----:R-:W-:Y:S02]  /*1e30*/  IMAD.MOV.U32 R16, RZ, RZ, R14 ;  /* 0x000000ffff107224 */ /* 0x002fe400078e000e */
[----:B------:R-:W-:Y:S02]  /*1e40*/  IMAD.MOV.U32 R14, RZ, RZ, R2 ;  /* 0x000000ffff0e7224 */ /* 0x000fe400078e0002 */
[----:B------:R-:W-:Y:S02]  /*1e50*/  @!P6 IMAD.MOV R17, RZ, RZ, -R17 ;  /* 0x000000ffff11e224 */ /* 0x000fe400078e0a11 */
[----:B------:R-:W-:Y:S01]  /*1e60*/  @!P5 IMAD.MOV R16, RZ, RZ, -R16 ;  /* 0x000000ffff10d224 */ /* 0x000fe200078e0a10 */
[----:B------:R-:W-:Y:S01]  /*1e70*/  ISETP.GE.AND P6, PT, R3, RZ, PT ;  /* 0x000000ff0300720c */ /* 0x000fe20003fc6270 */
[----:B------:R-:W-:Y:S01]  /*1e80*/  @!P4 IMAD.MOV R14, RZ, RZ, -R14 ;  /* 0x000000ffff0ec224 */ /* 0x000fe200078e0a0e */
[----:B------:R-:W-:Y:S01]  /*1e90*/  IADD3 R3, R6, 0xe0, RZ ;  /* 0x000000e006037810 */ /* 0x000fe20007ffe0ff */
[----:B------:R-:W-:Y:S01]  /*1ea0*/  IMAD.HI.U32 R13, R27, R10, RZ ;  /* 0x0000000a1b0d7227 */ /* 0x000fe200078e00ff */
[----:B------:R-:W-:Y:S03]  /*1eb0*/  STL [R1+0x380], R17 ;  /* 0x0003801101007387 */ /* 0x000fe60000100800 */
[----:B------:R-:W-:Y:S01]  /*1ec0*/  @!P3 IMAD.IADD R12, R12, 0x1, -R5 ;  /* 0x000000010c0cb824 */ /* 0x000fe200078e0a05 */
[----:B------:R-:W-:Y:S01]  /*1ed0*/  STL [R1+0x38c], R16 ;  /* 0x00038c1001007387 */ /* 0x000fe20000100800 */
[----:B------:R-:W-:Y:S01]  /*1ee0*/  IMAD.MOV R13, RZ, RZ, -R13 ;  /* 0x000000ffff0d7224 */ /* 0x000fe200078e0a0d */
[----:B------:R-:W-:Y:S01]  /*1ef0*/  IADD3 R2, R6, 0xdf, RZ ;  /* 0x000000df06027810 */ /* 0x000fe20007ffe0ff */
[----:B------:R-:W-:Y:S01]  /*1f00*/  @!P2 IMAD.IADD R11, R11, 0x1, -R5 ;  /* 0x000000010b0ba824 */ /* 0x000fe200078e0a05 */
[----:B------:R0:W-:Y:S01]  /*1f10*/  STL [R1+0x390], R14 ;  /* 0x0003900e01007387 */ /* 0x0001e20000100800 */
[C---:B------:R-:W-:Y:S01]  /*1f20*/  ISETP.GT.U32.AND P3, PT, R5.reuse, R12, PT ;  /* 0x0000000c0500720c */ /* 0x040fe20003f64070 */
[C---:B------:R-:W-:Y:S01]  /*1f30*/  IMAD R10, R5.reuse, R13, R10 ;  /* 0x0000000d050a7224 */ /* 0x040fe200078e020a */
[----:B------:R-:W-:Y:S01]  /*1f40*/  IABS R13, R2 ;  /* 0x00000002000d7213 */ /* 0x000fe20000000000 */
[----:B------:R-:W-:Y:S01]  /*1f50*/  IMAD.MOV.U32 R15, RZ, RZ, R0 ;  /* 0x000000ffff0f7224 */ /* 0x000fe200078e0000 */
[----:B------:R-:W-:-:S02]  /*1f60*/  ISETP.GT.U32.AND P2, PT, R5, R11, PT ;  /* 0x0000000b0500720c */ /* 0x000fc40003f44070 */
[----:B0-----:R-:W-:Y:S01]  /*1f70*/  IABS R14, R3 ;  /* 0x00000003000e7213 */ /* 0x001fe20000000000 */
[----:B------:R-:W-:Y:S01]  /*1f80*/  @!P1 IMAD.MOV R15, RZ, RZ, -R15 ;  /* 0x000000ffff0f9224 */ /* 0x000fe200078e0a0f */
[----:B------:R-:W-:-:S03]  /*1f90*/  ISETP.GE.AND P1, PT, R2, RZ, PT ;  /* 0x000000ff0200720c */ /* 0x000fc60003f26270 */
[----:B------:R-:W-:-:S04]  /*1fa0*/  IMAD.HI.U32 R9, R27, R14, RZ ;  /* 0x0000000e1b097227 */ /* 0x000fc800078e00ff */
[----:B------:R-:W-:-:S04]  /*1fb0*/  IMAD.HI.U32 R2, R27, R13, RZ ;  /* 0x0000000d1b027227 */ /* 0x000fc800078e00ff */
[----:B------:R-:W-:Y:S02]  /*1fc0*/  IMAD.MOV R9, RZ, RZ, -R9 ;  /* 0x000000ffff097224 */ /* 0x000fe400078e0a09 */
[----:B------:R-:W-:Y:S02]  /*1fd0*/  @!P3 IMAD.IADD R12, R12, 0x1, -R5 ;  /* 0x000000010c0cb824 */ /* 0x000fe400078e0a05 */
[----:B------:R-:W-:Y:S02]  /*1fe0*/  IMAD.MOV R2, RZ, RZ, -R2 ;  /* 0x000000ffff027224 */ /* 0x000fe400078e0a02 */
[C---:B------:R-:W-:Y:S02]  /*1ff0*/  IMAD R14, R5.reuse, R9, R14 ;  /* 0x00000009050e7224 */ /* 0x040fe400078e020e */
[----:B------:R-:W-:Y:S02]  /*2000*/  IMAD R13, R5, R2, R13 ;  /* 0x00000002050d7224 */ /* 0x000fe400078e020d */
[----:B------:R-:W-:Y:S01]  /*2010*/  @!P2 IMAD.IADD R11, R11, 0x1, -R5 ;  /* 0x000000010b0ba824 */ /* 0x000fe200078e0a05 */
[----:B------:R-:W-:Y:S01]  /*2020*/  ISETP.GT.U32.AND P2, PT, R5, R14, PT ;  /* 0x0000000e0500720c */ /* 0x000fe20003f44070 */
[----:B------:R-:W-:Y:S01]  /*2030*/  IMAD.MOV.U32 R16, RZ, RZ, R12 ;  /* 0x000000ffff107224 */ /* 0x000fe200078e000c */
[----:B------:R-:W-:-:S03]  /*2040*/  ISETP.GE.AND P5, PT, R4, RZ, PT ;  /* 0x000000ff0400720c */ /* 0x000fc60003fa6270 */
[----:B------:R-:W-:Y:S01]  /*2050*/  @!P6 IMAD.MOV R16, RZ, RZ, -R16 ;  /* 0x000000ffff10e224 */ /* 0x000fe200078e0a10 */
[----:B------:R-:W-:Y:S02]  /*2060*/  ISETP.GT.U32.AND P6, PT, R5, R13, PT ;  /* 0x0000000d0500720c */ /* 0x000fe40003fc4070 */
[----:B------:R-:W-:Y:S01]  /*2070*/  IADD3 R0, R6, 0xde, RZ ;  /* 0x000000de06007810 */ /* 0x000fe20007ffe0ff */
[----:B------:R0:W-:Y:S01]  /*2080*/  STL [R1+0x394], R15 ;  /* 0x0003940f01007387 */ /* 0x0001e20000100800 */
[----:B------:R-:W-:Y:S02]  /*2090*/  ISETP.GE.AND P0, PT, R8, RZ, PT ;  /* 0x000000ff0800720c */ /* 0x000fe40003f06270 */
[----:B------:R-:W-:Y:S01]  /*20a0*/  ISETP.GE.AND P4, PT, R3, RZ, PT ;  /* 0x000000ff0300720c */ /* 0x000fe20003f86270 */
[----:B------:R-:W-:Y:S01]  /*20b0*/  @!P2 IMAD.IADD R14, R14, 0x1, -R5 ;  /* 0x000000010e0ea824 */ /* 0x000fe200078e0a05 */
[----:B------:R-:W-:Y:S02]  /*20c0*/  IADD3 R8, R6, 0xdd, RZ ;  /* 0x000000dd06087810 */ /* 0x000fe40007ffe0ff */
[----:B------:R-:W-:Y:S01]  /*20d0*/  IABS R3, R0 ;  /* 0x0000000000037213 */ /* 0x000fe20000000000 */
[----:B0-----:R-:W-:Y:S01]  /*20e0*/  IMAD.MOV.U32 R15, RZ, RZ, R11 ;  /* 0x000000ffff0f7224 */ /* 0x001fe200078e000b */
[----:B------:R-:W-:Y:S01]  /*20f0*/  IABS R4, R8 ;  /* 0x0000000800047213 */ /* 0x000fe20000000000 */
[----:B------:R-:W-:Y:S01]  /*2100*/  @!P6 IMAD.IADD R13, R13, 0x1, -R5 ;  /* 0x000000010d0de824 */ /* 0x000fe200078e0a05 */
[----:B------:R-:W-:Y:S01]  /*2110*/  ISETP.GT.U32.AND P2, PT, R5, R14, PT ;  /* 0x0000000e0500720c */ /* 0x000fe20003f44070 */
[----:B------:R-:W-:-:S02]  /*2120*/  @!P5 IMAD.MOV R15, RZ, RZ, -R15 ;  /* 0x000000ffff0fd224 */ /* 0x000fc400078e0a0f */
[----:B------:R-:W-:Y:S01]  /*2130*/  IMAD.HI.U32 R9, R27, R3, RZ ;  /* 0x000000031b097227 */ /* 0x000fe200078e00ff */
[----:B------:R-:W-:Y:S01]  /*2140*/  STL [R1+0x384], R16 ;  /* 0x0003841001007387 */ /* 0x000fe20000100800 */
[----:B------:R-:W-:Y:S02]  /*2150*/  ISETP.GT.U32.AND P6, PT, R5, R13, PT ;  /* 0x0000000d0500720c */ /* 0x000fe40003fc4070 */
[----:B------:R-:W-:Y:S01]  /*2160*/  IMAD.HI.U32 R2, R27, R4, RZ ;  /* 0x000000041b027227 */ /* 0x000fe200078e00ff */
[----:B------:R0:W-:Y:S03]  /*2170*/  STL [R1+0x388], R15 ;  /* 0x0003880f01007387 */ /* 0x0001e60000100800 */
[----:B------:R-:W-:Y:S01]  /*2180*/  IMAD.MOV R9, RZ, RZ, -R9 ;  /* 0x000000ffff097224 */ /* 0x000fe200078e0a09 */
[----:B------:R-:W-:Y:S01]  /*2190*/  ISETP.GE.AND P5, PT, R0, RZ, PT ;  /* 0x000000ff0000720c */ /* 0x000fe20003fa6270 */
[----:B------:R-:W-:-:S02]  /*21a0*/  IMAD.MOV R2, RZ, RZ, -R2 ;  /* 0x000000ffff027224 */ /* 0x000fc400078e0a02 */
[C---:B------:R-:W-:Y:S01]  /*21b0*/  IMAD R0, R5.reuse, R9, R3 ;  /* 0x0000000905007224 */ /* 0x040fe200078e0203 */
[C---:B0-----:R-:W-:Y:S02]  /*21c0*/  IADD3 R15, R6.reuse, 0xdc, RZ ;  /* 0x000000dc060f7810 */ /* 0x041fe40007ffe0ff */
[----:B------:R-:W-:Y:S02]  /*21d0*/  IADD3 R9, R6, 0xdb, RZ ;  /* 0x000000db06097810 */ /* 0x000fe40007ffe0ff */
[----:B------:R-:W-:Y:S01]  /*21e0*/  IABS R12, R15 ;  /* 0x0000000f000c7213 */ /* 0x000fe20000000000 */
[C---:B------:R-:W-:Y:S01]  /*21f0*/  IMAD R4, R5.reuse, R2, R4 ;  /* 0x0000000205047224 */ /* 0x040fe200078e0204 */
[----:B------:R-:W-:Y:S01]  /*2200*/  ISETP.GT.U32.AND P3, PT, R5, R10, PT ;  /* 0x0000000a0500720c */ /* 0x000fe20003f64070 */
[----:B------:R-:W-:Y:S01]  /*2210*/  @!P2 IMAD.IADD R14, R14, 0x1, -R5 ;  /* 0x000000010e0ea824 */ /* 0x000fe200078e0a05 */
[----:B------:R-:W-:Y:S01]  /*2220*/  IABS R21, R9 ;  /* 0x0000000900157213 */ /* 0x000fe20000000000 */
[----:B------:R-:W-:Y:S01]  /*2230*/  IMAD.HI.U32 R3, R27, R12, RZ ;  /* 0x0000000c1b037227 */ /* 0x000fe200078e00ff */
[----:B------:R-:W-:-:S03]  /*2240*/  ISETP.GT.U32.AND P2, PT, R5, R0, PT ;  /* 0x000000000500720c */ /* 0x000fc60003f44070 */
[----:B------:R-:W-:Y:S01]  /*2250*/  @!P6 IMAD.IADD R13, R13, 0x1, -R5 ;  /* 0x000000010d0de824 */ /* 0x000fe200078e0a05 */
[----:B------:R-:W-:Y:S01]  /*2260*/  ISETP.GT.U32.AND P6, PT, R5, R4, PT ;  /* 0x000000040500720c */ /* 0x000fe20003fc4070 */
[----:B------:R-:W-:Y:S02]  /*2270*/  IMAD.MOV R3, RZ, RZ, -R3 ;  /* 0x000000ffff037224 */ /* 0x000fe400078e0a03 */
[----:B------:R-:W-:-:S04]  /*2280*/  IMAD.HI.U32 R20, R27, R21, RZ ;  /* 0x000000151b147227 */ /* 0x000fc800078e00ff */
[C---:B------:R-:W-:Y:S02]  /*2290*/  IMAD R12, R5.reuse, R3, R12 ;  /* 0x00000003050c7224 */ /* 0x040fe400078e020c */
[----:B------:R-:W-:Y:S02]  /*22a0*/  IMAD.MOV R20, RZ, RZ, -R20 ;  /* 0x000000ffff147224 */ /* 0x000fe400078e0a14 */
[--C-:B------:R-:W-:Y:S02]  /*22b0*/  @!P3 IMAD.IADD R10, R10, 0x1, -R5.reuse ;  /* 0x000000010a0ab824 */ /* 0x100fe400078e0a05 */
[----:B------:R-:W-:Y:S01]  /*22c0*/  @!P2 IMAD.IADD R0, R0, 0x1, -R5 ;  /* 0x000000010000a824 */ /* 0x000fe200078e0a05 */
[C---:B------:R-:W-:Y:S01]  /*22d0*/  ISETP.GT.U32.AND P2, PT, R5.reuse, R12, PT ;  /* 0x0000000c0500720c */ /* 0x040fe20003f44070 */
[C---:B------:R-:W-:Y:S01]  /*22e0*/  IMAD R20, R5.reuse, R20, R21 ;  /* 0x0000001405147224 */ /* 0x040fe200078e0215 */
[----:B------:R-:W-:Y:S01]  /*22f0*/  IADD3 R18, R6, 0xda, RZ ;  /* 0x000000da06127810 */ /* 0x000fe20007ffe0ff */
[----:B------:R-:W-:Y:S01]  /*2300*/  @!P6 IMAD.IADD R4, R4, 0x1, -R5 ;  /* 0x000000010404e824 */ /* 0x000fe200078e0a05 */
[----:B------:R-:W-:-:S02]  /*2310*/  ISETP.GT.U32.AND P3, PT, R5, R10, PT ;  /* 0x0000000a0500720c */ /* 0x000fc40003f64070 */
[----:B------:R-:W-:Y:S02]  /*2320*/  ISETP.GT.U32.AND P6, PT, R5, R20, PT ;  /* 0x000000140500720c */ /* 0x000fe40003fc4070 */
[----:B------:R-:W-:Y:S02]  /*2330*/  IABS R19, R18 ;  /* 0x0000001200137213 */ /* 0x000fe40000000000 */
[----:B------:R-:W-:-:S03]  /*2340*/  IADD3 R16, R6, 0xd8, RZ ;  /* 0x000000d806107810 */ /* 0x000fc60007ffe0ff */
[----:B------:R-:W-:Y:S01]  /*2350*/  IMAD.HI.U32 R22, R27, R19, RZ ;  /* 0x000000131b167227 */ /* 0x000fe200078e00ff */
[----:B------:R-:W-:Y:S02]  /*2360*/  IADD3 R2, R6, 0xd9, RZ ;  /* 0x000000d906027810 */ /* 0x000fe40007ffe0ff */
[----:B------:R-:W-:Y:S01]  /*2370*/  IABS R11, R16 ;  /* 0x00000010000b7213 */ /* 0x000fe20000000000 */
[--C-:B------:R-:W-:Y:S02]  /*2380*/  @!P2 IMAD.IADD R12, R12, 0x1, -R5.reuse ;  /* 0x000000010c0ca824 */ /* 0x100fe400078e0a05 */
[----:B------:R-:W-:Y:S02]  /*2390*/  IMAD.MOV R22, RZ, RZ, -R22 ;  /* 0x000000ffff167224 */ /* 0x000fe400078e0a16 */
[--C-:B------:R-:W-:Y:S01]  /*23a0*/  @!P3 IMAD.IADD R10, R10, 0x1, -R5.reuse ;  /* 0x000000010a0ab824 */ /* 0x100fe200078e0a05 */
[----:B------:R-:W-:Y:S01]  /*23b0*/  ISETP.GE.AND P3, PT, R8, RZ, PT ;  /* 0x000000ff0800720c */ /* 0x000fe20003f66270 */
[----:B------:R-:W-:Y:S01]  /*23c0*/  @!P6 IMAD.IADD R20, R20, 0x1, -R5 ;  /* 0x000000011414e824 */ /* 0x000fe200078e0a05 */
[----:B------:R-:W-:Y:S01]  /*23d0*/  IABS R8, R2 ;  /* 0x0000000200087213 */ /* 0x000fe20000000000 */
[C---:B------:R-:W-:Y:S01]  /*23e0*/  IMAD R19, R5.reuse, R22, R19 ;  /* 0x0000001605137224 */ /* 0x040fe200078e0213 */
[----:B------:R-:W-:Y:S01]  /*23f0*/  ISETP.GT.U32.AND P6, PT, R5, R12, PT ;  /* 0x0000000c0500720c */ /* 0x000fe20003fc4070 */
[----:B------:R-:W-:Y:S01]  /*2400*/  IMAD.HI.U32 R3, R27, R11, RZ ;  /* 0x0000000b1b037227 */ /* 0x000fe200078e00ff */
[----:B------:R-:W-:-:S03]  /*2410*/  ISETP.GT.U32.AND P2, PT, R5, R0, PT ;  /* 0x000000000500720c */ /* 0x000fc60003f44070 */
[----:B------:R-:W-:Y:S02]  /*2420*/  IMAD.MOV.U32 R23, RZ, RZ, R10 ;  /* 0x000000ffff177224 */ /* 0x000fe400078e000a */
[----:B------:R-:W-:-:S04]  /*2430*/  IMAD.HI.U32 R17, R27, R8, RZ ;  /* 0x000000081b117227 */ /* 0x000fc800078e00ff */
[----:B------:R-:W-:Y:S01]  /*2440*/  @!P1 IMAD.MOV R13, RZ, RZ, -R13 ;  /* 0x000000ffff0d9224 */ /* 0x000fe200078e0a0d */
[C---:B------:R-:W-:Y:S01]  /*2450*/  ISETP.GT.U32.AND P1, PT, R5.reuse, R19, PT ;  /* 0x000000130500720c */ /* 0x040fe20003f24070 */
[----:B------:R-:W-:Y:S02]  /*2460*/  IMAD.MOV R3, RZ, RZ, -R3 ;  /* 0x000000ffff037224 */ /* 0x000fe400078e0a03 */
[----:B------:R-:W-:Y:S02]  /*2470*/  IMAD.MOV.U32 R21, RZ, RZ, R14 ;  /* 0x000000ffff157224 */ /* 0x000fe400078e000e */
[----:B------:R-:W-:Y:S01]  /*2480*/  @!P0 IMAD.MOV R23, RZ, RZ, -R23 ;  /* 0x000000ffff178224 */ /* 0x000fe200078e0a17 */
[C---:B------:R-:W-:Y:S01]  /*2490*/  ISETP.GT.U32.AND P0, PT, R5.reuse, R4, PT ;  /* 0x000000040500720c */ /* 0x040fe20003f04070 */
[----:B------:R-:W-:Y:S02]  /*24a0*/  IMAD.MOV R17, RZ, RZ, -R17 ;  /* 0x000000ffff117224 */ /* 0x000fe400078e0a11 */
[----:B------:R-:W-:-:S02]  /*24b0*/  IMAD R3, R5, R3, R11 ;  /* 0x0000000305037224 */ /* 0x000fc400078e020b */
[----:B------:R-:W-:Y:S01]  /*24c0*/  @!P4 IMAD.MOV R21, RZ, RZ, -R21 ;  /* 0x000000ffff15c224 */ /* 0x000fe200078e0a15 */
[C---:B------:R-:W-:Y:S01]  /*24d0*/  ISETP.GT.U32.AND P4, PT, R5.reuse, R20, PT ;  /* 0x000000140500720c */ /* 0x040fe20003f84070 */
[C---:B------:R-:W-:Y:S01]  /*24e0*/  IMAD R8, R5.reuse, R17, R8 ;  /* 0x0000001105087224 */ /* 0x040fe200078e0208 */
[----:B------:R-:W-:Y:S01]  /*24f0*/  IADD3 R17, R6, 0xd7, RZ ;  /* 0x000000d706117810 */ /* 0x000fe20007ffe0ff */
[--C-:B------:R-:W-:Y:S01]  /*2500*/  @!P6 IMAD.IADD R12, R12, 0x1, -R5.reuse ;  /* 0x000000010c0ce824 */ /* 0x100fe200078e0a05 */
[----:B------:R-:W-:Y:S01]  /*2510*/  ISETP.GT.U32.AND P6, PT, R5, R3, PT ;  /* 0x000000030500720c */ /* 0x000fe20003fc4070 */
[--C-:B------:R-:W-:Y:S01]  /*2520*/  @!P2 IMAD.IADD R0, R0, 0x1, -R5.reuse ;  /* 0x000000010000a824 */ /* 0x100fe200078e0a05 */
[----:B------:R-:W-:Y:S01]  /*2530*/  IADD3 R10, R6, 0xd6, RZ ;  /* 0x000000d6060a7810 */ /* 0x000fe20007ffe0ff */
[--C-:B------:R-:W-:Y:S01]  /*2540*/  @!P1 IMAD.IADD R19, R19, 0x1, -R5.reuse ;  /* 0x0000000113139824 */ /* 0x100fe200078e0a05 */
[----:B------:R-:W-:Y:S01]  /*2550*/  IABS R11, R17 ;  /* 0x00000011000b7213 */ /* 0x000fe20000000000 */
[----:B------:R-:W-:Y:S01]  /*2560*/  IMAD.MOV.U32 R22, RZ, RZ, R0 ;  /* 0x000000ffff167224 */ /* 0x000fe200078e0000 */
[----:B------:R-:W-:Y:S01]  /*2570*/  ISETP.GT.U32.AND P2, PT, R5, R8, PT ;  /* 0x000000080500720c */ /* 0x000fe20003f44070 */
[----:B------:R-:W-:Y:S01]  /*2580*/  @!P0 IMAD.IADD R4, R4, 0x1, -R5 ;  /* 0x0000000104048824 */ /* 0x000fe200078e0a05 */
[----:B------:R-:W-:Y:S01]  /*2590*/  IABS R14, R10 ;  /* 0x0000000a000e7213 */ /* 0x000fe20000000000 */
[----:B------:R-:W-:Y:S01]  /*25a0*/  STL [R1+0x370], R23 ;  /* 0x0003701701007387 */ /* 0x000fe20000100800 */
[----:B------:R-:W-:Y:S01]  /*25b0*/  ISETP.GE.AND P0, PT, R15, RZ, PT ;  /* 0x000000ff0f00720c */ /* 0x000fe20003f06270 */
[----:B------:R-:W-:-:S02]  /*25c0*/  IMAD.HI.U32 R15, R27, R11, RZ ;  /* 0x0000000b1b0f7227 */ /* 0x000fc400078e00ff */
[----:B------:R-:W-:Y:S02]  /*25d0*/  STL [R1+0x36c], R21 ;  /* 0x00036c1501007387 */ /* 0x000fe40000100800 */
[----:B------:R-:W-:Y:S01]  /*25e0*/  @!P5 IMAD.MOV R22, RZ, RZ, -R22 ;  /* 0x000000ffff16d224 */ /* 0x000fe200078e0a16 */
[----:B------:R-:W-:Y:S01]  /*25f0*/  ISETP.GT.U32.AND P5, PT, R5, R19, PT ;  /* 0x000000130500720c */ /* 0x000fe20003fa4070 */
[----:B------:R0:W-:Y:S01]  /*2600*/  STL [R1+0x368], R13 ;  /* 0x0003680d01007387 */ /* 0x0001e20000100800 */
[----:B------:R-:W-:Y:S01]  /*2610*/  @!P4 IMAD.IADD R20, R20, 0x1, -R5 ;  /* 0x000000011414c824 */ /* 0x000fe200078e0a05 */
[----:B------:R-:W-:Y:S01]  /*2620*/  ISETP.GE.AND P4, PT, R9, RZ, PT ;  /* 0x000000ff0900720c */ /* 0x000fe20003f86270 */
[----:B------:R-:W-:Y:S02]  /*2630*/  IMAD.MOV R15, RZ, RZ, -R15 ;  /* 0x000000ffff0f7224 */ /* 0x000fe400078e0a0f */
[----:B------:R-:W-:Y:S02]  /*2640*/  @!P6 IMAD.IADD R3, R3, 0x1, -R5 ;  /* 0x000000010303e824 */ /* 0x000fe400078e0a05 */
[----:B0-----:R-:W-:-:S04]  /*2650*/  IMAD.HI.U32 R13, R27, R14, RZ ;  /* 0x0000000e1b0d7227 */ /* 0x001fc800078e00ff */
[----:B------:R-:W-:Y:S02]  /*2660*/  IMAD.MOV R13, RZ, RZ, -R13 ;  /* 0x000000ffff0d7224 */ /* 0x000fe400078e0a0d */
[----:B------:R-:W-:Y:S01]  /*2670*/  @!P2 IMAD.IADD R8, R8, 0x1, -R5 ;  /* 0x000000010808a824 */ /* 0x000fe200078e0a05 */
[----:B------:R-:W-:Y:S01]  /*2680*/  ISETP.GE.AND P2, PT, R2, RZ, PT ;  /* 0x000000ff0200720c */ /* 0x000fe20003f46270 */
[C---:B------:R-:W-:Y:S01]  /*2690*/  IMAD R11, R5.reuse, R15, R11 ;  /* 0x0000000f050b7224 */ /* 0x040fe200078e020b */
[C---:B------:R-:W-:Y:S01]  /*26a0*/  ISETP.GT.U32.AND P6, PT, R5.reuse, R3, PT ;  /* 0x000000030500720c */ /* 0x040fe20003fc4070 */
[----:B------:R-:W-:Y:S02]  /*26b0*/  IMAD.MOV.U32 R21, RZ, RZ, R4 ;  /* 0x000000ffff157224 */ /* 0x000fe400078e0004 */
[----:B------:R-:W-:Y:S01]  /*26c0*/  IMAD R2, R5, R13, R14 ;  /* 0x0000000d05027224 */ /* 0x000fe200078e020e */
[----:B------:R-:W-:Y:S01]  /*26d0*/  IADD3 R0, R6, 0xd5, RZ ;  /* 0x000000d506007810 */ /* 0x000fe20007ffe0ff */
[----:B------:R-:W-:-:S02]  /*26e0*/  IMAD.MOV.U32 R9, RZ, RZ, R20 ;  /* 0x000000ffff097224 */ /* 0x000fc400078e0014 */
[----:B------:R-:W-:Y:S01]  /*26f0*/  @!P0 IMAD.MOV R12, RZ, RZ, -R12 ;  /* 0x000000ffff0c8224 */ /* 0x000fe200078e0a0c */
[----:B------:R-:W-:Y:S01]  /*2700*/  ISETP.GT.U32.AND P0, PT, R5, R11, PT ;  /* 0x0000000b0500720c */ /* 0x000fe20003f04070 */
[----:B------:R-:W-:Y:S02]  /*2710*/  @!P3 IMAD.MOV R21, RZ, RZ, -R21 ;  /* 0x000000ffff15b224 */ /* 0x000fe400078e0a15 */
[----:B------:R-:W-:Y:S01]  /*2720*/  @!P5 IMAD.IADD R19, R19, 0x1, -R5 ;  /* 0x000000011313d824 */ /* 0x000fe200078e0a05 */
[----:B------:R-:W-:Y:S01]  /*2730*/  ISETP.GT.U32.AND P5, PT, R5, R2, PT ;  /* 0x000000020500720c */ /* 0x000fe20003fa4070 */
[----:B------:R-:W-:Y:S01]  /*2740*/  @!P4 IMAD.MOV R9, RZ, RZ, -R9 ;  /* 0x000000ffff09c224 */ /* 0x000fe200078e0a09 */
[----:B------:R-:W-:Y:S01]  /*2750*/  IABS R15, R0 ;  /* 0x00000000000f7213 */ /* 0x000fe20000000000 */
[----:B------:R-:W-:Y:S01]  /*2760*/  STL [R1+0x35c], R22 ;  /* 0x00035c1601007387 */ /* 0x000fe20000100800 */
[----:B------:R-:W-:-:S03]  /*2770*/  ISETP.GE.AND P1, PT, R18, RZ, PT ;  /* 0x000000ff1200720c */ /* 0x000fc60003f26270 */
[----:B------:R-:W-:Y:S01]  /*2780*/  STL [R1+0x358], R21 ;  /* 0x0003581501007387 */ /* 0x000fe20000100800 */
[----:B------:R-:W-:-:S03]  /*2790*/  ISETP.GE.AND P4, PT, R16, RZ, PT ;  /* 0x000000ff1000720c */ /* 0x000fc60003f86270 */
[----:B------:R-:W-:Y:S01]  /*27a0*/  STL [R1+0x354], R12 ;  /* 0x0003540c01007387 */ /* 0x000fe20000100800 */
[----:B------:R-:W-:-:S03]  /*27b0*/  @!P6 IMAD.IADD R3, R3, 0x1, -R5 ;  /* 0x000000010303e824 */ /* 0x000fc600078e0a05 */
[----:B------:R0:W-:Y:S01]  /*27c0*/  STL [R1+0x350], R9 ;  /* 0x0003500901007387 */ /* 0x0001e20000100800 */
[----:B------:R-:W-:Y:S01]  /*27d0*/  ISETP.GE.AND P6, PT, R10, RZ, PT ;  /* 0x000000ff0a00720c */ /* 0x000fe20003fc6270 */
[----:B------:R-:W-:Y:S01]  /*27e0*/  @!P0 IMAD.IADD R11, R11, 0x1, -R5 ;  /* 0x000000010b0b8824 */ /* 0x000fe200078e0a05 */
[----:B------:R-:W-:Y:S02]  /*27f0*/  ISETP.GT.U32.AND P3, PT, R5, R8, PT ;  /* 0x000000080500720c */ /* 0x000fe40003f64070 */
[----:B------:R-:W-:Y:S01]  /*2800*/  IADD3 R4, R6, 0xd4, RZ ;  /* 0x000000d406047810 */ /* 0x000fe20007ffe0ff */
[----:B0-----:R-:W-:-:S04]  /*2810*/  IMAD.HI.U32 R9, R27, R15, RZ ;  /* 0x0000000f1b097227 */ /* 0x001fc800078e00ff */
[----:B------:R-:W-:Y:S02]  /*2820*/  IMAD.MOV R10, RZ, RZ, -R9 ;  /* 0x000000ffff0a7224 */ /* 0x000fe400078e0a09 */
[----:B------:R-:W-:Y:S01]  /*2830*/  IMAD.MOV.U32 R12, RZ, RZ, R19 ;  /* 0x000000ffff0c7224 */ /* 0x000fe200078e0013 */
[----:B------:R-:W-:Y:S01]  /*2840*/  IABS R18, R4 ;  /* 0x0000000400127213 */ /* 0x000fe20000000000 */
[----:B------:R-:W-:Y:S02]  /*2850*/  @!P5 IMAD.IADD R2, R2, 0x1, -R5 ;  /* 0x000000010202d824 */ /* 0x000fe400078e0a05 */
[C---:B------:R-:W-:Y:S02]  /*2860*/  IMAD R15, R5.reuse, R10, R15 ;  /* 0x0000000a050f7224 */ /* 0x040fe400078e020f */
[----:B------:R-:W-:Y:S01]  /*2870*/  @!P1 IMAD.MOV R12, RZ, RZ, -R12 ;  /* 0x000000ffff0c9224 */ /* 0x000fe200078e0a0c */
[----:B------:R-:W-:Y:S01]  /*2880*/  ISETP.GT.U32.AND P1, PT, R5, R11, PT ;  /* 0x0000000b0500720c */ /* 0x000fe20003f24070 */
[----:B------:R-:W-:Y:S01]  /*2890*/  IMAD.MOV.U32 R10, RZ, RZ, R3 ;  /* 0x000000ffff0a7224 */ /* 0x000fe200078e0003 */
[----:B------:R-:W-:Y:S01]  /*28a0*/  ISETP.GE.AND P0, PT, R0, RZ, PT ;  /* 0x000000ff0000720c */ /* 0x000fe20003f06270 */
[----:B------:R-:W-:Y:S01]  /*28b0*/  IMAD.HI.U32 R0, R27, R18, RZ ;  /* 0x000000121b007227 */ /* 0x000fe200078e00ff */
[----:B------:R-:W-:-:S03]  /*28c0*/  ISETP.GT.U32.AND P5, PT, R5, R2, PT ;  /* 0x000000020500720c */ /* 0x000fc60003fa4070 */
[----:B------:R-:W-:Y:S01]  /*28d0*/  @!P4 IMAD.MOV R10, RZ, RZ, -R10 ;  /* 0x000000ffff0ac224 */ /* 0x000fe200078e0a0a */
[----:B------:R-:W-:Y:S01]  /*28e0*/  ISETP.GT.U32.AND P4, PT, R5, R15, PT ;  /* 0x0000000f0500720c */ /* 0x000fe20003f84070 */
[--C-:B------:R-:W-:Y:S01]  /*28f0*/  @!P3 IMAD.IADD R8, R8, 0x1, -R5.reuse ;  /* 0x000000010808b824 */ /* 0x100fe200078e0a05 */
[----:B------:R-:W-:Y:S01]  /*2900*/  ISETP.GE.AND P3, PT, R17, RZ, PT ;  /* 0x000000ff1100720c */ /* 0x000fe20003f66270 */
[----:B------:R-:W-:Y:S01]  /*2910*/  IMAD.MOV R0, RZ, RZ, -R0 ;  /* 0x000000ffff007224 */ /* 0x000fe200078e0a00 */
[----:B------:R-:W-:Y:S01]  /*2920*/  IADD3 R16, R6, 0xd3, RZ ;  /* 0x000000d306107810 */ /* 0x000fe20007ffe0ff */
[--C-:B------:R-:W-:Y:S02]  /*2930*/  @!P1 IMAD.IADD R11, R11, 0x1, -R5.reuse ;  /* 0x000000010b0b9824 */ /* 0x100fe400078e0a05 */
[C---:B------:R-:W-:Y:S02]  /*2940*/  IMAD R18, R5.reuse, R0, R18 ;  /* 0x0000000005127224 */ /* 0x040fe400078e0212 */
[----:B------:R-:W-:Y:S01]  /*2950*/  @!P5 IMAD.IADD R2, R2, 0x1, -R5 ;  /* 0x000000010202d824 */ /* 0x000fe200078e0a05 */
[----:B------:R-:W-:Y:S01]  /*2960*/  ISETP.GE.AND P1, PT, R16, RZ, PT ;  /* 0x000000ff1000720c */ /* 0x000fe20003f26270 */
[----:B------:R-:W-:Y:S01]  /*2970*/  IMAD.MOV.U32 R13, RZ, RZ, R11 ;  /* 0x000000ffff0d7224 */ /* 0x000fe200078e000b */
[----:B------:R-:W-:Y:S01]  /*2980*/  ISETP.GT.U32.AND P5, PT, R5, R18, PT ;  /* 0x000000120500720c */ /* 0x000fe20003fa4070 */
[----:B------:R-:W-:Y:S01]  /*2990*/  @!P4 IMAD.IADD R15, R15, 0x1, -R5 ;  /* 0x000000010f0fc824 */ /* 0x000fe200078e0a05 */
[----:B------:R-:W-:Y:S01]  /*29a0*/  IABS R16, R16 ;  /* 0x0000001000107213 */ /* 0x000fe20000000000 */
[----:B------:R-:W-:Y:S01]  /*29b0*/  @!P3 IMAD.MOV R13, RZ, RZ, -R13 ;  /* 0x000000ffff0db224 */ /* 0x000fe200078e0a0d */
[----:B------:R-:W-:-:S02]  /*29c0*/  IADD3 R0, R6, 0xd1, RZ ;  /* 0x000000d106007810 */ /* 0x000fc40007ffe0ff */
[----:B------:R-:W-:Y:S01]  /*29d0*/  ISETP.GT.U32.AND P3, PT, R5, R15, PT ;  /* 0x0000000f0500720c */ /* 0x000fe20003f64070 */
[----:B------:R-:W-:Y:S01]  /*29e0*/  IMAD.HI.U32 R11, R27, R16, RZ ;  /* 0x000000101b0b7227 */ /* 0x000fe200078e00ff */
[----:B------:R-:W-:Y:S01]  /*29f0*/  IADD3 R3, R6, 0xd2, RZ ;  /* 0x000000d206037810 */ /* 0x000fe20007ffe0ff */
[----:B------:R0:W-:Y:S02]  /*2a00*/  STL [R1+0x2fc], R12 ;  /* 0x0002fc0c01007387 */ /* 0x0001e40000100800 */
[----:B------:R-:W-:Y:S02]  /*2a10*/  IMAD.MOV R11, RZ, RZ, -R11 ;  /* 0x000000ffff0b7224 */ /* 0x000fe400078e0a0b */
[----:B------:R-:W-:Y:S01]  /*2a20*/  IMAD.MOV.U32 R9, RZ, RZ, R8 ;  /* 0x000000ffff097224 */ /* 0x000fe200078e0008 */
[----:B------:R-:W-:Y:S01]  /*2a30*/  IABS R8, R3 ;  /* 0x0000000300087213 */ /* 0x000fe20000000000 */
[----:B------:R-:W-:Y:S01]  /*2a40*/  @!P5 IMAD.IADD R18, R18, 0x1, -R5 ;  /* 0x000000011212d824 */ /* 0x000fe200078e0a05 */
[----:B0-----:R-:W-:Y:S01]  /*2a50*/  IABS R12, R0 ;  /* 0x00000000000c7213 */ /* 0x001fe20000000000 */
[----:B------:R-:W-:Y:S01]  /*2a60*/  IMAD R16, R5, R11, R16 ;  /* 0x0000000b05107224 */ /* 0x000fe200078e0210 */
[----:B------:R-:W-:Y:S01]  /*2a70*/  ISETP.GE.AND P4, PT, R3, RZ, PT ;  /* 0x000000ff0300720c */ /* 0x000fe20003f86270 */
[----:B------:R-:W-:Y:S01]  /*2a80*/  @!P2 IMAD.MOV R9, RZ, RZ, -R9 ;  /* 0x000000ffff09a224 */ /* 0x000fe200078e0a09 */
[----:B------:R-:W-:Y:S01]  /*2a90*/  ISETP.GE.AND P2, PT, R4, RZ, PT ;  /* 0x000000ff0400720c */ /* 0x000fe20003f46270 */
[----:B------:R-:W-:Y:S01]  /*2aa0*/  IMAD.HI.U32 R3, R27, R12, RZ ;  /* 0x0000000c1b037227 */ /* 0x000fe200078e00ff */
[----:B------:R-:W-:-:S03]  /*2ab0*/  ISETP.GT.U32.AND P5, PT, R5, R18, PT ;  /* 0x000000120500720c */ /* 0x000fc60003fa4070 */
[----:B------:R-:W-:-:S04]  /*2ac0*/  IMAD.HI.U32 R4, R27, R8, RZ ;  /* 0x000000081b047227 */ /* 0x000fc800078e00ff */
[----:B------:R-:W-:Y:S01]  /*2ad0*/  @!P3 IMAD.IADD R15, R15, 0x1, -R5 ;  /* 0x000000010f0fb824 */ /* 0x000fe200078e0a05 */
[C---:B------:R-:W-:Y:S01]  /*2ae0*/  ISETP.GT.U32.AND P3, PT, R5.reuse, R16, PT ;  /* 0x000000100500720c */ /* 0x040fe20003f64070 */
[----:B------:R-:W-:Y:S01]  /*2af0*/  IMAD.MOV R3, RZ, RZ, -R3 ;  /* 0x000000ffff037224 */ /* 0x000fe200078e0a03 */
[----:B------:R0:W-:Y:S01]  /*2b00*/  STL [R1+0xc58], R9 ;  /* 0x000c580901007387 */ /* 0x0001e20000100800 */
[----:B------:R-:W-:Y:S02]  /*2b10*/  IMAD.MOV R4, RZ, RZ, -R4 ;  /* 0x000000ffff047224 */ /* 0x000fe400078e0a04 */
[C---:B------:R-:W-:Y:S02]  /*2b20*/  IMAD R12, R5.reuse, R3, R12 ;  /* 0x00000003050c7224 */ /* 0x040fe400078e020c */
[----:B------:R-:W-:Y:S02]  /*2b30*/  IMAD R8, R5, R4, R8 ;  /* 0x0000000405087224 */ /* 0x000fe400078e0208 */
[----:B0-----:R-:W-:-:S02]  /*2b40*/  IMAD.MOV.U32 R9, RZ, RZ, R15 ;  /* 0x000000ffff097224 */ /* 0x001fc400078e000f */
[----:B------:R-:W-:Y:S01]  /*2b50*/  @!P6 IMAD.MOV R2, RZ, RZ, -R2 ;  /* 0x000000ffff02e224 */ /* 0x000fe200078e0a02 */
[----:B------:R-:W-:Y:S01]  /*2b60*/  ISETP.GE.AND P6, PT, R0, RZ, PT ;  /* 0x000000ff0000720c */ /* 0x000fe20003fc6270 */
[----:B------:R-:W-:Y:S01]  /*2b70*/  @!P0 IMAD.MOV R9, RZ, RZ, -R9 ;  /* 0x000000ffff098224 */ /* 0x000fe200078e0a09 */
[C---:B------:R-:W-:Y:S01]  /*2b80*/  ISETP.GT.U32.AND P0, PT, R5.reuse, R12, PT ;  /* 0x0000000c0500720c */ /* 0x040fe20003f04070 */
[--C-:B------:R-:W-:Y:S01]  /*2b90*/  @!P5 IMAD.IADD R18, R18, 0x1, -R5.reuse ;  /* 0x000000011212d824 */ /* 0x100fe200078e0a05 */
[----:B------:R-:W-:Y:S01]  /*2ba0*/  IADD3 R0, R6, 0xd0, RZ ;  /* 0x000000d006007810 */ /* 0x000fe20007ffe0ff */
[----:B------:R-:W-:Y:S01]  /*2bb0*/  @!P3 IMAD.IADD R16, R16, 0x1, -R5 ;  /* 0x000000011010b824 */ /* 0x000fe200078e0a05 */
[C---:B------:R-:W-:Y:S02]  /*2bc0*/  ISETP.GT.U32.AND P5, PT, R5.reuse, R8, PT ;  /* 0x000000080500720c */ /* 0x040fe40003fa4070 */
[----:B------:R-:W-:Y:S01]  /*2bd0*/  IABS R3, R0 ;  /* 0x0000000000037213 */ /* 0x000fe20000000000 */
[----:B------:R-:W-:Y:S01]  /*2be0*/  STL [R1+0xc5c], R10 ;  /* 0x000c5c0a01007387 */ /* 0x000fe20000100800 */
[----:B------:R-:W-:-:S03]  /*2bf0*/  ISETP.GT.U32.AND P3, PT, R5, R16, PT ;  /* 0x000000100500720c */ /* 0x000fc60003f64070 */
[----:B------:R-:W-:Y:S01]  /*2c00*/  STL [R1+0x310], R13 ;  /* 0x0003100d01007387 */ /* 0x000fe20000100800 */
[----:B------:R-:W-:-:S03]  /*2c10*/  IMAD.HI.U32 R15, R27, R3, RZ ;  /* 0x000000031b0f7227 */ /* 0x000fc600078e00ff */
[----:B------:R-:W-:Y:S01]  /*2c20*/  STL [R1+0x34c], R2 ;  /* 0x00034c0201007387 */ /* 0x000fe20000100800 */
[----:B------:R-:W-:-:S03]  /*2c30*/  @!P0 IMAD.IADD R12, R12, 0x1, -R5 ;  /* 0x000000010c0c8824 */ /* 0x000fc600078e0a05 */
[----:B------:R0:W-:Y:S01]  /*2c40*/  STL [R1+0x348], R9 ;  /* 0x0003480901007387 */ /* 0x0001e20000100800 */
[----:B------:R-:W-:Y:S01]  /*2c50*/  IADD3 R11, R6, 0xce, RZ ;  /* 0x000000ce060b7810 */ /* 0x000fe20007ffe0ff */
[----:B------:R-:W-:Y:S02]  /*2c60*/  IMAD.MOV R15, RZ, RZ, -R15 ;  /* 0x000000ffff0f7224 */ /* 0x000fe400078e0a0f */
[----:B------:R-:W-:Y:S02]  /*2c70*/  @!P5 IMAD.IADD R8, R8, 0x1, -R5 ;  /* 0x000000010808d824 */ /* 0x000fe400078e0a05 */
[----:B0-----:R-:W-:Y:S01]  /*2c80*/  IMAD.MOV.U32 R9, RZ, RZ, R18 ;  /* 0x000000ffff097224 */ /* 0x001fe200078e0012 */
[----:B------:R-:W-:-:S03]  /*2c90*/  IADD3 R13, R6, 0xcf, RZ ;  /* 0x000000cf060d7810 */ /* 0x000fc60007ffe0ff */
[----:B------:R-:W-:Y:S01]  /*2ca0*/  @!P2 IMAD.MOV R9, RZ, RZ, -R9 ;  /* 0x000000ffff09a224 */ /* 0x000fe200078e0a09 */
[----:B------:R-:W-:Y:S01]  /*2cb0*/  ISETP.GE.AND P2, PT, R0, RZ, PT ;  /* 0x000000ff0000720c */ /* 0x000fe20003f46270 */
[C---:B------:R-:W-:Y:S01]  /*2cc0*/  IMAD R0, R5.reuse, R15, R3 ;  /* 0x0000000f05007224 */ /* 0x040fe200078e0203 */
[----:B------:R-:W-:Y:S02]  /*2cd0*/  IADD3 R2, R6, 0xcd, RZ ;  /* 0x000000cd06027810 */ /* 0x000fe40007ffe0ff */
[----:B------:R-:W-:Y:S02]  /*2ce0*/  IABS R14, R11 ;  /* 0x0000000b000e7213 */ /* 0x000fe40000000000 */
[C---:B------:R-:W-:Y:S01]  /*2cf0*/  ISETP.GT.U32.AND P0, PT, R5.reuse, R12, PT ;  /* 0x0000000c0500720c */ /* 0x040fe20003f04070 */
[----:B------:R-:W-:Y:S01]  /*2d00*/  @!P3 IMAD.IADD R16, R16, 0x1, -R5 ;  /* 0x000000011010b824 */ /* 0x000fe200078e0a05 */
[----:B------:R-:W-:Y:S01]  /*2d10*/  ISETP.GT.U32.AND P5, PT, R5, R8, PT ;  /* 0x000000080500720c */ /* 0x000fe20003fa4070 */
[----:B------:R-:W-:Y:S01]  /*2d20*/  IMAD.HI.U32 R3, R27, R14, RZ ;  /* 0x0000000e1b037227 */ /* 0x000fe200078e00ff */
[----:B------:R-:W-:-:S02]  /*2d30*/  IABS R17, R13 ;  /* 0x0000000d00117213 */ /* 0x000fc40000000000 */
[----:B------:R-:W-:Y:S01]  /*2d40*/  IABS R4, R2 ;  /* 0x0000000200047213 */ /* 0x000fe20000000000 */
[----:B------:R0:W-:Y:S01]  /*2d50*/  STL [R1+0x344], R9 ;  /* 0x0003440901007387 */ /* 0x0001e20000100800 */
[----:B------:R-:W-:Y:S01]  /*2d60*/  ISETP.GT.U32.AND P3, PT, R5, R0, PT ;  /* 0x000000000500720c */ /* 0x000fe20003f64070 */
[----:B------:R-:W-:-:S04]  /*2d70*/  IMAD.HI.U32 R18, R27, R17, RZ ;  /* 0x000000111b127227 */ /* 0x000fc800078e00ff */
[----:B------:R-:W-:-:S04]  /*2d80*/  IMAD.HI.U32 R15, R27, R4, RZ ;  /* 0x000000041b0f7227 */ /* 0x000fc800078e00ff */
[----:B0-----:R-:W-:Y:S02]  /*2d90*/  IMAD.MOV.U32 R9, RZ, RZ, R16 ;  /* 0x000000ffff097224 */ /* 0x001fe400078e0010 */
[----:B------:R-:W-:Y:S02]  /*2da0*/  IMAD.MOV R3, RZ, RZ, -R3 ;  /* 0x000000ffff037224 */ /* 0x000fe400078e0a03 */
[----:B------:R-:W-:Y:S02]  /*2db0*/  @!P1 IMAD.MOV R9, RZ, RZ, -R9 ;  /* 0x000000ffff099224 */ /* 0x000fe400078e0a09 */
[----:B------:R-:W-:Y:S02]  /*2dc0*/  IMAD.MOV R18, RZ, RZ, -R18 ;  /* 0x000000ffff127224 */ /* 0x000fe400078e0a12 */
[----:B------:R-:W-:Y:S02]  /*2dd0*/  IMAD.MOV R15, RZ, RZ, -R15 ;  /* 0x000000ffff0f7224 */ /* 0x000fe400078e0a0f */
[----:B------:R-:W-:-:S02]  /*2de0*/  IMAD R14, R5, R3, R14 ;  /* 0x00000003050e7224 */ /* 0x000fc400078e020e */
[--C-:B------:R-:W-:Y:S01]  /*2df0*/  @!P0 IMAD.IADD R12, R12, 0x1, -R5.reuse ;  /* 0x000000010c0c8824 */ /* 0x100fe200078e0a05 */
[----:B------:R-:W-:Y:S01]  /*2e00*/  IADD3 R3, R6, 0xcc, RZ ;  /* 0x000000cc06037810 */ /* 0x000fe20007ffe0ff */
[----:B------:R-:W-:Y:S01]  /*2e10*/  @!P5 IMAD.IADD R8, R8, 0x1, -R5 ;  /* 0x000000010808d824 */ /* 0x000fe200078e0a05 */
[----:B------:R-:W-:Y:S01]  /*2e20*/  ISETP.GE.AND P5, PT, R13, RZ, PT ;  /* 0x000000ff0d00720c */ /* 0x000fe20003fa6270 */
[----:B------:R0:W-:Y:S01]  /*2e30*/  STL [R1+0x330], R9 ;  /* 0x0003300901007387 */ /* 0x0001e20000100800 */
[C---:B------:R-:W-:Y:S01]  /*2e40*/  IMAD R13, R5.reuse, R18, R17 ;  /* 0x00000012050d7224 */ /* 0x040fe200078e0211 */
[C---:B------:R-:W-:Y:S01]  /*2e50*/  ISETP.GT.U32.AND P0, PT, R5.reuse, R14, PT ;  /* 0x0000000e0500720c */ /* 0x040fe20003f04070 */
[C---:B------:R-:W-:Y:S01]  /*2e60*/  IMAD R4, R5.reuse, R15, R4 ;  /* 0x0000000f05047224 */ /* 0x040fe200078e0204 */
[----:B------:R-:W-:Y:S01]  /*2e70*/  IABS R15, R3 ;  /* 0x00000003000f7213 */ /* 0x000fe20000000000 */
[----:B------:R-:W-:Y:S02]  /*2e80*/  @!P3 IMAD.IADD R0, R0, 0x1, -R5 ;  /* 0x000000010000b824 */ /* 0x000fe400078e0a05 */
[----:B0-----:R-:W-:Y:S01]  /*2e90*/  IMAD.MOV.U32 R9, RZ, RZ, R12 ;  /* 0x000000ffff097224 */ /* 0x001fe200078e000c */
[----:B------:R-:W-:Y:S01]  /*2ea0*/  ISETP.GT.U32.AND P1, PT, R5, R13, PT ;  /* 0x0000000d0500720c */ /* 0x000fe20003f24070 */
[----:B------:R-:W-:-:S02]  /*2eb0*/  IMAD.MOV.U32 R10, RZ, RZ, R8 ;  /* 0x000000ffff0a7224 */ /* 0x000fc400078e0008 */
[----:B------:R-:W-:Y:S01]  /*2ec0*/  @!P6 IMAD.MOV R9, RZ, RZ, -R9 ;  /* 0x000000ffff09e224 */ /* 0x000fe200078e0a09 */
[C---:B------:R-:W-:Y:S01]  /*2ed0*/  ISETP.GT.U32.AND P6, PT, R5.reuse, R4, PT ;  /* 0x000000040500720c */ /* 0x040fe20003fc4070 */
[----:B------:R-:W-:Y:S01]  /*2ee0*/  IMAD.MOV.U32 R8, RZ, RZ, R15 ;  /* 0x000000ffff087224 */ /* 0x000fe200078e000f */
[----:B------:R-:W-:Y:S01]  /*2ef0*/  ISETP.GT.U32.AND P3, PT, R5, R0, PT ;  /* 0x000000000500720c */ /* 0x000fe20003f64070 */
[----:B------:R-:W-:Y:S01]  /*2f00*/  @!P4 IMAD.MOV R10, RZ, RZ, -R10 ;  /* 0x000000ffff0ac224 */ /* 0x000fe200078e0a0a */
[----:B------:R-:W-:Y:S01]  /*2f10*/  ISETP.GE.AND P4, PT, R11, RZ, PT ;  /* 0x000000ff0b00720c */ /* 0x000fe20003f86270 */
[----:B------:R-:W-:Y:S01]  /*2f20*/  IMAD.HI.U32 R12, R27, R8, RZ ;  /* 0x000000081b0c7227 */ /* 0x000fe200078e00ff */
[----:B------:R-:W-:-:S03]  /*2f30*/  IADD3 R11, R6, 0xcb, RZ ;  /* 0x000000cb060b7810 */ /* 0x000fc60007ffe0ff */
[--C-:B------:R-:W-:Y:S01]  /*2f40*/  @!P0 IMAD.IADD R14, R14, 0x1, -R5.reuse ;  /* 0x000000010e0e8824 */ /* 0x100fe200078e0a05 */
[----:B------:R-:W-:Y:S01]  /*2f50*/  IABS R15, R11 ;  /* 0x0000000b000f7213 */ /* 0x000fe20000000000 */
[----:B------:R-:W-:Y:S02]  /*2f60*/  IMAD.MOV R12, RZ, RZ, -R12 ;  /* 0x000000ffff0c7224 */ /* 0x000fe400078e0a0c */
[--C-:B------:R-:W-:Y:S02]  /*2f70*/  @!P1 IMAD.IADD R13, R13, 0x1, -R5.reuse ;  /* 0x000000010d0d9824 */ /* 0x100fe400078e0a05 */
[--C-:B------:R-:W-:Y:S01]  /*2f80*/  @!P6 IMAD.IADD R4, R4, 0x1, -R5.reuse ;  /* 0x000000010404e824 */ /* 0x100fe200078e0a05 */
[C---:B------:R-:W-:Y:S01]  /*2f90*/  ISETP.GT.U32.AND P6, PT, R5.reuse, R14, PT ;  /* 0x0000000e0500720c */ /* 0x040fe20003fc4070 */
[----:B------:R-:W-:Y:S02]  /*2fa0*/  @!P3 IMAD.IADD R0, R0, 0x1, -R5 ;  /* 0x000000010000b824 */ /* 0x000fe400078e0a05 */
[----:B------:R-:W-:Y:S01]  /*2fb0*/  IMAD R8, R5, R12, R8 ;  /* 0x0000000c05087224 */ /* 0x000fe200078e0208 */
[----:B------:R-:W-:Y:S01]  /*2fc0*/  STL [R1+0x338], R10 ;  /* 0x0003380a01007387 */ /* 0x000fe20000100800 */
[----:B------:R-:W-:Y:S01]  /*2fd0*/  IMAD.HI.U32 R12, R27, R15, RZ ;  /* 0x0000000f1b0c7227 */ /* 0x000fe200078e00ff */
[----:B------:R-:W-:-:S02]  /*2fe0*/  ISETP.GT.U32.AND P0, PT, R5, R13, PT ;  /* 0x0000000d0500720c */ /* 0x000fc40003f04070 */
[----:B------:R0:W-:Y:S01]  /*2ff0*/  STL [R1+0x33c], R9 ;  /* 0x00033c0901007387 */ /* 0x0001e20000100800 */
[----:B------:R-:W-:-:S04]  /*3000*/  IMAD.MOV R12, RZ, RZ, -R12 ;  /* 0x000000ffff0c7224 */ /* 0x000fc800078e0a0c */
[----:B------:R-:W-:Y:S02]  /*3010*/  IMAD R15, R5, R12, R15 ;  /* 0x0000000c050f7224 */ /* 0x000fe400078e020f */
[----:B0-----:R-:W-:-:S04]  /*3020*/  IMAD.MOV.U32 R9, RZ, RZ, R0 ;  /* 0x000000ffff097224 */ /* 0x001fc800078e0000 */
[----:B------:R-:W-:Y:S01]  /*3030*/  @!P2 IMAD.MOV R9, RZ, RZ, -R9 ;  /* 0x000000ffff09a224 */ /* 0x000fe200078e0a09 */
[----:B------:R-:W-:Y:S01]  /*3040*/  ISETP.GT.U32.AND P2, PT, R5, R4, PT ;  /* 0x000000040500720c */ /* 0x000fe20003f44070 */
[--C-:B------:R-:W-:Y:S01]  /*3050*/  @!P6 IMAD.IADD R14, R14, 0x1, -R5.reuse ;  /* 0x000000010e0ee824 */ /* 0x100fe200078e0a05 */
[----:B------:R-:W-:Y:S02]  /*3060*/  ISETP.GE.AND P1, PT, R3, RZ, PT ;  /* 0x000000ff0300720c */ /* 0x000fe40003f26270 */
[----:B------:R-:W-:Y:S02]  /*3070*/  ISETP.GT.U32.AND P6, PT, R5, R15, PT ;  /* 0x0000000f0500720c */ /* 0x000fe40003fc4070 */
[----:B------:R-:W-:Y:S02]  /*3080*/  ISETP.GE.AND P3, PT, R2, RZ, PT ;  /* 0x000000ff0200720c */ /* 0x000fe40003f66270 */
[C---:B------:R-:W-:Y:S01]  /*3090*/  IADD3 R3, R6.reuse, 0xc8, RZ ;  /* 0x000000c806037810 */ /* 0x040fe20007ffe0ff */
[----:B------:R-:W-:Y:S01]  /*30a0*/  @!P0 IMAD.IADD R13, R13, 0x1, -R5 ;  /* 0x000000010d0d8824 */ /* 0x000fe200078e0a05 */
[----:B------:R-:W-:-:S02]  /*30b0*/  IADD3 R2, R6, 0xca, RZ ;  /* 0x000000ca06027810 */ /* 0x000fc40007ffe0ff */
[----:B------:R-:W-:Y:S02]  /*30c0*/  ISETP.GT.U32.AND P0, PT, R5, R8, PT ;  /* 0x000000080500720c */ /* 0x000fe40003f04070 */
[----:B------:R-:W-:Y:S02]  /*30d0*/  IABS R17, R3 ;  /* 0x0000000300117213 */ /* 0x000fe40000000000 */
[----:B------:R-:W-:Y:S02]  /*30e0*/  IADD3 R0, R6, 0xc9, RZ ;  /* 0x000000c906007810 */ /* 0x000fe40007ffe0ff */
[----:B------:R-:W-:Y:S01]  /*30f0*/  IABS R16, R2 ;  /* 0x0000000200107213 */ /* 0x000fe20000000000 */
[----:B------:R0:W-:Y:S01]  /*3100*/  STL [R1+0x340], R9 ;  /* 0x0003400901007387 */ /* 0x0001e20000100800 */
[----:B------:R-:W-:Y:S01]  /*3110*/  @!P2 IMAD.IADD R4, R4, 0x1, -R5 ;  /* 0x000000010404a824 */ /* 0x000fe200078e0a05 */
[----:B------:R-:W-:Y:S01]  /*3120*/  ISETP.GE.AND P2, PT, R11, RZ, PT ;  /* 0x000000ff0b00720c */ /* 0x000fe20003f46270 */
[----:B------:R-:W-:Y:S01]  /*3130*/  IMAD.MOV.U32 R11, RZ, RZ, R17 ;  /* 0x000000ffff0b7224 */ /* 0x000fe200078e0011 */
[----:B------:R-:W-:Y:S01]  /*3140*/  IABS R12, R0 ;  /* 0x00000000000c7213 */ /* 0x000fe20000000000 */
[----:B------:R-:W-:-:S04]  /*3150*/  IMAD.HI.U32 R17, R27, R16, RZ ;  /* 0x000000101b117227 */ /* 0x000fc800078e00ff */
[----:B0-----:R-:W-:Y:S02]  /*3160*/  IMAD.MOV.U32 R9, RZ, RZ, R13 ;  /* 0x000000ffff097224 */ /* 0x001fe400078e000d */
[----:B------:R-:W-:Y:S02]  /*3170*/  @!P6 IMAD.IADD R15, R15, 0x1, -R5 ;  /* 0x000000010f0fe824 */ /* 0x000fe400078e0a05 */
[----:B------:R-:W-:Y:S02]  /*3180*/  @!P5 IMAD.MOV R9, RZ, RZ, -R9 ;  /* 0x000000ffff09d224 */ /* 0x000fe400078e0a09 */
[----:B------:R-:W-:Y:S01]  /*3190*/  IMAD.HI.U32 R18, R27, R12, RZ ;  /* 0x0000000c1b127227 */ /* 0x000fe200078e00ff */
[----:B------:R-:W-:-:S03]  /*31a0*/  ISETP.GT.U32.AND P6, PT, R5, R15, PT ;  /* 0x0000000f0500720c */ /* 0x000fc60003fc4070 */
[----:B------:R-:W-:Y:S01]  /*31b0*/  IMAD.MOV R17, RZ, RZ, -R17 ;  /* 0x000000ffff117224 */ /* 0x000fe200078e0a11 */
[----:B------:R0:W-:Y:S01]  /*31c0*/  STL [R1+0x334], R9 ;  /* 0x0003340901007387 */ /* 0x0001e20000100800 */
[----:B------:R-:W-:Y:S01]  /*31d0*/  @!P0 IMAD.IADD R8, R8, 0x1, -R5 ;  /* 0x0000000108088824 */ /* 0x000fe200078e0a05 */
[----:B------:R-:W-:Y:S01]  /*31e0*/  ISETP.GE.AND P0, PT, R2, RZ, PT ;  /* 0x000000ff0200720c */ /* 0x000fe20003f06270 */
[----:B------:R-:W-:-:S04]  /*31f0*/  IMAD.HI.U32 R2, R27, R11, RZ ;  /* 0x0000000b1b027227 */ /* 0x000fc800078e00ff */
[----:B------:R-:W-:Y:S02]  /*3200*/  IMAD.MOV R13, RZ, RZ, -R18 ;  /* 0x000000ffff0d7224 */ /* 0x000fe400078e0a12 */
[C---:B------:R-:W-:Y:S02]  /*3210*/  IMAD R16, R5.reuse, R17, R16 ;  /* 0x0000001105107224 */ /* 0x040fe400078e0210 */
[----:B0-----:R-:W-:Y:S01]  /*3220*/  IMAD.MOV.U32 R9, RZ, RZ, R14 ;  /* 0x000000ffff097224 */ /* 0x001fe200078e000e */
[C---:B------:R-:W-:Y:S01]  /*3230*/  ISETP.GT.U32.AND P5, PT, R5.reuse, R8, PT ;  /* 0x000000080500720c */ /* 0x040fe20003fa4070 */
[----:B------:R-:W-:Y:S02]  /*3240*/  IMAD.MOV R2, RZ, RZ, -R2 ;  /* 0x000000ffff027224 */ /* 0x000fe400078e0a02 */
[C---:B------:R-:W-:Y:S02]  /*3250*/  IMAD R12, R5.reuse, R13, R12 ;  /* 0x0000000d050c7224 */ /* 0x040fe400078e020c */
[----:B------:R-:W-:Y:S01]  /*3260*/  @!P4 IMAD.MOV R9, RZ, RZ, -R9 ;  /* 0x000000ffff09c224 */ /* 0x000fe200078e0a09 */
[C---:B------:R-:W-:Y:S01]  /*3270*/  ISETP.GT.U32.AND P4, PT, R5.reuse, R16, PT ;  /* 0x000000100500720c */ /* 0x040fe20003f84070 */
[----:B------:R-:W-:-:S02]  /*3280*/  IMAD R11, R5, R2, R11 ;  /* 0x00000002050b7224 */ /* 0x000fc400078e020b */
[----:B------:R-:W-:Y:S01]  /*3290*/  @!P3 IMAD.MOV R4, RZ, RZ, -R4 ;  /* 0x000000ffff04b224 */ /* 0x000fe200078e0a04 */
[----:B------:R-:W-:Y:S01]  /*32a0*/  ISETP.GT.U32.AND P3, PT, R5, R12, PT ;  /* 0x0000000c0500720c */ /* 0x000fe20003f64070 */
[--C-:B------:R-:W-:Y:S01]  /*32b0*/  @!P6 IMAD.IADD R15, R15, 0x1, -R5.reuse ;  /* 0x000000010f0fe824 */ /* 0x100fe200078e0a05 */
[----:B------:R-:W-:Y:S02]  /*32c0*/  ISETP.GT.U32.AND P6, PT, R5, R11, PT ;  /* 0x0000000b0500720c */ /* 0x000fe40003fc4070 */
[----:B------:R-:W-:Y:S01]  /*32d0*/  IADD3 R17, R6, 0xc7, RZ ;  /* 0x000000c706117810 */ /* 0x000fe20007ffe0ff */
[--C-:B------:R-:W-:Y:S01]  /*32e0*/  @!P5 IMAD.IADD R8, R8, 0x1, -R5.reuse ;  /* 0x000000010808d824 */ /* 0x100fe200078e0a05 */
[----:B------:R-:W-:Y:S02]  /*32f0*/  ISETP.GE.AND P5, PT, R0, RZ, PT ;  /* 0x000000ff0000720c */ /* 0x000fe40003fa6270 */
[----:B------:R-:W-:Y:S01]  /*3300*/  IABS R2, R17 ;  /* 0x0000001100027213 */ /* 0x000fe20000000000 */
[--C-:B------:R-:W-:Y:S01]  /*3310*/  @!P4 IMAD.IADD R16, R16, 0x1, -R5.reuse ;  /* 0x000000011010c824 */ /* 0x100fe200078e0a05 */
[----:B------:R-:W-:Y:S01]  /*3320*/  IADD3 R0, R6, 0xc6, RZ ;  /* 0x000000c606007810 */ /* 0x000fe20007ffe0ff */
[----:B------:R-:W-:Y:S01]  /*3330*/  STL [R1+0x324], R9 ;  /* 0x0003240901007387 */ /* 0x000fe20000100800 */
[----:B------:R-:W-:Y:S01]  /*3340*/  ISETP.GE.AND P4, PT, R3, RZ, PT ;  /* 0x000000ff0300720c */ /* 0x000fe20003f86270 */
[----:B------:R-:W-:Y:S01]  /*3350*/  @!P3 IMAD.IADD R12, R12, 0x1, -R5 ;  /* 0x000000010c0cb824 */ /* 0x000fe200078e0a05 */
[----:B------:R-:W-:Y:S01]  /*3360*/  ISETP.GT.U32.AND P3, PT, R5, R16, PT ;  /* 0x000000100500720c */ /* 0x000fe20003f64070 */
[----:B------:R0:W-:Y:S01]  /*3370*/  STL [R1+0x328], R4 ;  /* 0x0003280401007387 */ /* 0x0001e20000100800 */
[----:B------:R-:W-:-:S04]  /*3380*/  IMAD.HI.U32 R3, R27, R2, RZ ;  /* 0x000000021b037227 */ /* 0x000fc800078e00ff */
[----:B------:R-:W-:Y:S01]  /*3390*/  @!P6 IMAD.IADD R11, R11, 0x1, -R5 ;  /* 0x000000010b0be824 */ /* 0x000fe200078e0a05 */
[----:B------:R-:W-:Y:S02]  /*33a0*/  ISETP.GT.U32.AND P6, PT, R5, R12, PT ;  /* 0x0000000c0500720c */ /* 0x000fe40003fc4070 */
[----:B0-----:R-:W-:Y:S01]  /*33b0*/  IABS R4, R0 ;  /* 0x0000000000047213 */ /* 0x001fe20000000000 */
[----:B------:R-:W-:Y:S02]  /*33c0*/  IMAD.MOV.U32 R9, RZ, RZ, R8 ;  /* 0x000000ffff097224 */ /* 0x000fe400078e0008 */
[----:B------:R-:W-:Y:S02]  /*33d0*/  IMAD.MOV R3, RZ, RZ, -R3 ;  /* 0x000000ffff037224 */ /* 0x000fe400078e0a03 */
[----:B------:R-:W-:-:S04]  /*33e0*/  IMAD.HI.U32 R8, R27, R4, RZ ;  /* 0x000000041b087227 */ /* 0x000fc800078e00ff */
[C---:B------:R-:W-:Y:S02]  /*33f0*/  IMAD R2, R5.reuse, R3, R2 ;  /* 0x0000000305027224 */ /* 0x040fe400078e0202 */
[----:B------:R-:W-:Y:S02]  /*3400*/  IMAD.MOV R8, RZ, RZ, -R8 ;  /* 0x000000ffff087224 */ /* 0x000fe400078e0a08 */
[--C-:B------:R-:W-:Y:S01]  /*3410*/  @!P3 IMAD.IADD R16, R16, 0x1, -R5.reuse ;  /* 0x000000011010b824 */ /* 0x100fe200078e0a05 */
[C---:B------:R-:W-:Y:S01]  /*3420*/  ISETP.GT.U32.AND P3, PT, R5.reuse, R2, PT ;  /* 0x000000020500720c */ /* 0x040fe20003f64070 */
[C---:B------:R-:W-:Y:S02]  /*3430*/  IMAD R4, R5.reuse, R8, R4 ;  /* 0x0000000805047224 */ /* 0x040fe400078e0204 */
[----:B------:R-:W-:Y:S01]  /*3440*/  @!P6 IMAD.IADD R12, R12, 0x1, -R5 ;  /* 0x000000010c0ce824 */ /* 0x000fe200078e0a05 */
[----:B------:R-:W-:Y:S02]  /*3450*/  IADD3 R13, R6, 0xc5, RZ ;  /* 0x000000c5060d7810 */ /* 0x000fe40007ffe0ff */
[----:B------:R-:W-:-:S02]  /*3460*/  ISETP.GT.U32.AND P6, PT, R5, R4, PT ;  /* 0x000000040500720c */ /* 0x000fc40003fc4070 */
[----:B------:R-:W-:Y:S02]  /*3470*/  IABS R19, R13 ;  /* 0x0000000d00137213 */ /* 0x000fe40000000000 */
[----:B------:R-:W-:-:S03]  /*3480*/  IADD3 R3, R6, 0xc4, RZ ;  /* 0x000000c406037810 */ /* 0x000fc60007ffe0ff */
[----:B------:R-:W-:Y:S01]  /*3490*/  @!P3 IMAD.IADD R2, R2, 0x1, -R5 ;  /* 0x000000010202b824 */ /* 0x000fe200078e0a05 */
[----:B------:R-:W-:Y:S01]  /*34a0*/  IABS R8, R3 ;  /* 0x0000000300087213 */ /* 0x000fe20000000000 */
[----:B------:R-:W-:-:S04]  /*34b0*/  IMAD.HI.U32 R20, R27, R19, RZ ;  /* 0x000000131b147227 */ /* 0x000fc800078e00ff */
[----:B------:R-:W-:Y:S01]  /*34c0*/  @!P1 IMAD.MOV R9, RZ, RZ, -R9 ;  /* 0x000000ffff099224 */ /* 0x000fe200078e0a09 */
[C---:B------:R-:W-:Y:S01]  /*34d0*/  ISETP.GT.U32.AND P1, PT, R5.reuse, R11, PT ;  /* 0x0000000b0500720c */ /* 0x040fe20003f24070 */
[----:B------:R-:W-:Y:S01]  /*34e0*/  @!P6 IMAD.IADD R4, R4, 0x1, -R5 ;  /* 0x000000010404e824 */ /* 0x000fe200078e0a05 */
[----:B------:R-:W-:Y:S01]  /*34f0*/  ISETP.GT.U32.AND P6, PT, R5, R2, PT ;  /* 0x000000020500720c */ /* 0x000fe20003fc4070 */
[----:B------:R-:W-:Y:S02]  /*3500*/  IMAD.MOV R20, RZ, RZ, -R20 ;  /* 0x000000ffff147224 */ /* 0x000fe400078e0a14 */
[----:B------:R-:W-:Y:S01]  /*3510*/  IMAD.HI.U32 R18, R27, R8, RZ ;  /* 0x000000081b127227 */ /* 0x000fe200078e00ff */
[----:B------:R-:W-:Y:S01]  /*3520*/  ISETP.GE.AND P3, PT, R0, RZ, PT ;  /* 0x000000ff0000720c */ /* 0x000fe20003f66270 */
[----:B------:R0:W-:Y:S02]  /*3530*/  STL [R1+0x32c], R9 ;  /* 0x00032c0901007387 */ /* 0x0001e40000100800 */
[----:B------:R-:W-:-:S02]  /*3540*/  IMAD R0, R5, R20, R19 ;  /* 0x0000001405007224 */ /* 0x000fc400078e0213 */
[----:B------:R-:W-:Y:S02]  /*3550*/  IMAD.MOV.U32 R10, RZ, RZ, R15 ;  /* 0x000000ffff0a7224 */ /* 0x000fe400078e000f */
[----:B------:R-:W-:Y:S02]  /*3560*/  IMAD.MOV R18, RZ, RZ, -R18 ;  /* 0x000000ffff127224 */ /* 0x000fe400078e0a12 */
[----:B0-----:R-:W-:Y:S01]  /*3570*/  IMAD.MOV.U32 R9, RZ, RZ, R16 ;  /* 0x000000ffff097224 */ /* 0x001fe200078e0010 */
[----:B------:R-:W-:Y:S01]  /*3580*/  IADD3 R14, R6, 0xc3, RZ ;  /* 0x000000c3060e7810 */ /* 0x000fe20007ffe0ff */
[----:B------:R-:W-:Y:S01]  /*3590*/  @!P2 IMAD.MOV R10, RZ, RZ, -R10 ;  /* 0x000000ffff0aa224 */ /* 0x000fe200078e0a0a */
[C---:B------:R-:W-:Y:S01]  /*35a0*/  ISETP.GT.U32.AND P2, PT, R5.reuse, R0, PT ;  /* 0x000000000500720c */ /* 0x040fe20003f44070 */
[----:B------:R-:W-:Y:S02]  /*35b0*/  IMAD R8, R5, R18, R8 ;  /* 0x0000001205087224 */ /* 0x000fe400078e0208 */
[----:B------:R-:W-:-:S02]  /*35c0*/  @!P0 IMAD.MOV R9, RZ, RZ, -R9 ;  /* 0x000000ffff098224 */ /* 0x000fc400078e0a09 */
[--C-:B------:R-:W-:Y:S01]  /*35d0*/  @!P1 IMAD.IADD R11, R11, 0x1, -R5.reuse ;  /* 0x000000010b0b9824 */ /* 0x100fe200078e0a05 */
[----:B------:R-:W-:Y:S01]  /*35e0*/  ISETP.GE.AND P1, PT, R17, RZ, PT ;  /* 0x000000ff1100720c */ /* 0x000fe20003f26270 */
[--C-:B------:R-:W-:Y:S01]  /*35f0*/  @!P6 IMAD.IADD R2, R2, 0x1, -R5.reuse ;  /* 0x000000010202e824 */ /* 0x100fe200078e0a05 */
[----:B------:R-:W-:Y:S01]  /*3600*/  IABS R17, R14 ;  /* 0x0000000e00117213 */ /* 0x000fe20000000000 */
[----:B------:R0:W-:Y:S01]  /*3610*/  STL [R1+0x320], R10 ;  /* 0x0003200a01007387 */ /* 0x0001e20000100800 */
[C---:B------:R-:W-:Y:S02]  /*3620*/  ISETP.GT.U32.AND P0, PT, R5.reuse, R4, PT ;  /* 0x000000040500720c */ /* 0x040fe40003f04070 */
[----:B------:R-:W-:Y:S01]  /*3630*/  ISETP.GT.U32.AND P6, PT, R5, R8, PT ;  /* 0x000000080500720c */ /* 0x000fe20003fc4070 */
[----:B------:R1:W-:Y:S01]  /*3640*/  STL [R1+0x31c], R9 ;  /* 0x00031c0901007387 */ /* 0x0003e20000100800 */
[----:B------:R-:W-:Y:S02]  /*3650*/  @!P2 IMAD.IADD R0, R0, 0x1, -R5 ;  /* 0x000000010000a824 */ /* 0x000fe400078e0a05 */
[----:B0-----:R-:W-:-:S02]  /*3660*/  IMAD.MOV.U32 R10, RZ, RZ, R12 ;  /* 0x000000ffff0a7224 */ /* 0x001fc400078e000c */
[----:B-1----:R-:W-:Y:S02]  /*3670*/  IMAD.MOV.U32 R9, RZ, RZ, R11 ;  /* 0x000000ffff097224 */ /* 0x002fe400078e000b */
[----:B------:R-:W-:-:S04]  /*3680*/  IMAD.HI.U32 R11, R27, R17, RZ ;  /* 0x000000111b0b7227 */ /* 0x000fc800078e00ff */
[----:B------:R-:W-:Y:S01]  /*3690*/  @!P4 IMAD.MOV R9, RZ, RZ, -R9 ;  /* 0x000000ffff09c224 */ /* 0x000fe200078e0a09 */
[----:B------:R-:W-:Y:S01]  /*36a0*/  ISETP.GE.AND P4, PT, R3, RZ, PT ;  /* 0x000000ff0300720c */ /* 0x000fe20003f86270 */
[----:B------:R-:W-:Y:S01]  /*36b0*/  @!P5 IMAD.MOV R10, RZ, RZ, -R10 ;  /* 0x000000ffff0ad224 */ /* 0x000fe200078e0a0a */
[----:B------:R-:W-:Y:S01]  /*36c0*/  IADD3 R3, R6, 0xc2, RZ ;  /* 0x000000c206037810 */ /* 0x000fe20007ffe0ff */
[----:B------:R-:W-:Y:S02]  /*36d0*/  IMAD.MOV R11, RZ, RZ, -R11 ;  /* 0x000000ffff0b7224 */ /* 0x000fe400078e0a0b */
[----:B------:R-:W-:Y:S01]  /*36e0*/  @!P0 IMAD.IADD R4, R4, 0x1, -R5 ;  /* 0x0000000104048824 */ /* 0x000fe200078e0a05 */
[----:B------:R-:W-:Y:S01]  /*36f0*/  IABS R19, R3 ;  /* 0x0000000300137213 */ /* 0x000fe20000000000 */
[C---:B------:R-:W-:Y:S01]  /*3700*/  IMAD R20, R5.reuse, R11, R17 ;  /* 0x0000000b05147224 */ /* 0x040fe200078e0211 */
[----:B------:R-:W-:Y:S01]  /*3710*/  STL [R1+0x318], R10 ;  /* 0x0003180a01007387 */ /* 0x000fe20000100800 */
[----:B------:R-:W-:Y:S01]  /*3720*/  @!P6 IMAD.IADD R8, R8, 0x1, -R5 ;  /* 0x000000010808e824 */ /* 0x000fe200078e0a05 */
[----:B------:R-:W-:-:S02]  /*3730*/  ISETP.GT.U32.AND P6, PT, R5, R0, PT ;  /* 0x000000000500720c */ /* 0x000fc40003fc4070 */
[----:B------:R0:W-:Y:S01]  /*3740*/  STL [R1+0x314], R9 ;  /* 0x0003140901007387 */ /* 0x0001e20000100800 */
[----:B------:R-:W-:Y:S01]  /*3750*/  @!P3 IMAD.MOV R4, RZ, RZ, -R4 ;  /* 0x000000ffff04b224 */ /* 0x000fe200078e0a04 */
[----:B------:R-:W-:Y:S02]  /*3760*/  ISETP.GT.U32.AND P3, PT, R5, R20, PT ;  /* 0x000000140500720c */ /* 0x000fe40003f64070 */
[----:B------:R-:W-:Y:S01]  /*3770*/  ISETP.GE.AND P5, PT, R13, RZ, PT ;  /* 0x000000ff0d00720c */ /* 0x000fe20003fa6270 */
[----:B0-----:R-:W-:Y:S02]  /*3780*/  IMAD.MOV.U32 R9, RZ, RZ, R2 ;  /* 0x000000ffff097224 */ /* 0x001fe400078e0002 */
[----:B------:R-:W-:Y:S01]  /*3790*/  IMAD.HI.U32 R2, R27, R19, RZ ;  /* 0x000000131b027227 */ /* 0x000fe200078e00ff */
[----:B------:R-:W-:-:S03]  /*37a0*/  IADD3 R12, R6, 0xc1, RZ ;  /* 0x000000c1060c7810 */ /* 0x000fc60007ffe0ff */
[----:B------:R-:W-:Y:S01]  /*37b0*/  @!P1 IMAD.MOV R9, RZ, RZ, -R9 ;  /* 0x000000ffff099224 */ /* 0x000fe200078e0a09 */
[C---:B------:R-:W-:Y:S01]  /*37c0*/  ISETP.GT.U32.AND P1, PT, R5.reuse, R8, PT ;  /* 0x000000080500720c */ /* 0x040fe20003f24070 */
[----:B------:R-:W-:Y:S01]  /*37d0*/  IMAD.MOV R2, RZ, RZ, -R2 ;  /* 0x000000ffff027224 */ /* 0x000fe200078e0a02 */
[----:B------:R-:W-:Y:S01]  /*37e0*/  IADD3 R11, R6, 0xc0, RZ ;  /* 0x000000c0060b7810 */ /* 0x000fe20007ffe0ff */
[----:B------:R-:W-:Y:S02]  /*37f0*/  @!P6 IMAD.IADD R0, R0, 0x1, -R5 ;  /* 0x000000010000e824 */ /* 0x000fe400078e0a05 */
[C---:B------:R-:W-:Y:S01]  /*3800*/  IMAD R19, R5.reuse, R2, R19 ;  /* 0x0000000205137224 */ /* 0x040fe200078e0213 */
[----:B------:R-:W-:Y:S01]  /*3810*/  IABS R15, R12 ;  /* 0x0000000c000f7213 */ /* 0x000fe20000000000 */
[----:B------:R0:W-:Y:S01]  /*3820*/  STL [R1+0x30c], R9 ;  /* 0x00030c0901007387 */ /* 0x0001e20000100800 */
[----:B------:R-:W-:Y:S02]  /*3830*/  @!P3 IMAD.IADD R20, R20, 0x1, -R5 ;  /* 0x000000011414b824 */ /* 0x000fe400078e0a05 */
[----:B------:R-:W-:Y:S01]  /*3840*/  ISETP.GT.U32.AND P6, PT, R5, R19, PT ;  /* 0x000000130500720c */ /* 0x000fe20003fc4070 */
[----:B------:R-:W-:Y:S01]  /*3850*/  IMAD.HI.U32 R2, R27, R15, RZ ;  /* 0x0000000f1b027227 */ /* 0x000fe200078e00ff */
[----:B------:R-:W-:-:S03]  /*3860*/  IABS R18, R11 ;  /* 0x0000000b00127213 */ /* 0x000fc60000000000 */
[----:B0-----:R-:W-:Y:S01]  /*3870*/  IMAD.MOV.U32 R9, RZ, RZ, R0 ;  /* 0x000000ffff097224 */ /* 0x001fe200078e0000 */
[----:B------:R0:W-:Y:S01]  /*3880*/  STL [R1+0x308], R4 ;  /* 0x0003080401007387 */ /* 0x0001e20000100800 */
[----:B------:R-:W-:Y:S01]  /*3890*/  @!P1 IMAD.IADD R8, R8, 0x1, -R5 ;  /* 0x0000000108089824 */ /* 0x000fe200078e0a05 */
[----:B------:R-:W-:Y:S01]  /*38a0*/  ISETP.GE.AND P1, PT, R12, RZ, PT ;  /* 0x000000ff0c00720c */ /* 0x000fe20003f26270 */
[----:B------:R-:W-:Y:S01]  /*38b0*/  @!P5 IMAD.MOV R9, RZ, RZ, -R9 ;  /* 0x000000ffff09d224 */ /* 0x000fe200078e0a09 */
[----:B------:R-:W-:Y:S01]  /*38c0*/  ISETP.GT.U32.AND P5, PT, R5, R20, PT ;  /* 0x000000140500720c */ /* 0x000fe20003fa4070 */
[----:B------:R-:W-:Y:S01]  /*38d0*/  IMAD.MOV R12, RZ, RZ, -R2 ;  /* 0x000000ffff0c7224 */ /* 0x000fe200078e0a02 */
[----:B------:R-:W-:Y:S01]  /*38e0*/  ISETP.GE.AND P2, PT, R3, RZ, PT ;  /* 0x000000ff0300720c */ /* 0x000fe20003f46270 */
[----:B0-----:R-:W-:Y:S01]  /*38f0*/  IMAD.HI.U32 R4, R27, R18, RZ ;  /* 0x000000121b047227 */ /* 0x001fe200078e00ff */
[----:B------:R-:W-:-:S03]  /*3900*/  IADD3 R3, R6, 0xbf, RZ ;  /* 0x000000bf06037810 */ /* 0x000fc60007ffe0ff */
[----:B------:R-:W-:Y:S02]  /*3910*/  IMAD.MOV R4, RZ, RZ, -R4 ;  /* 0x000000ffff047224 */ /* 0x000fe400078e0a04 */
[----:B------:R-:W-:Y:S02]  /*3920*/  IMAD R15, R5, R12, R15 ;  /* 0x0000000c050f7224 */ /* 0x000fe400078e020f */
[----:B------:R-:W-:Y:S01]  /*3930*/  IMAD.MOV.U32 R0, RZ, RZ, R8 ;  /* 0x000000ffff007224 */ /* 0x000fe200078e0008 */
[----:B------:R-:W-:Y:S01]  /*3940*/  IABS R17, R3 ;  /* 0x0000000300117213 */ /* 0x000fe20000000000 */
[----:B------:R-:W-:Y:S02]  /*3950*/  @!P6 IMAD.IADD R19, R19, 0x1, -R5 ;  /* 0x000000011313e824 */ /* 0x000fe400078e0a05 */
[C---:B------:R-:W-:Y:S02]  /*3960*/  IMAD R18, R5.reuse, R4, R18 ;  /* 0x0000000405127224 */ /* 0x040fe400078e0212 */
[----:B------:R-:W-:Y:S01]  /*3970*/  @!P4 IMAD.MOV R0, RZ, RZ, -R0 ;  /* 0x000000ffff00c224 */ /* 0x000fe200078e0a00 */
[----:B------:R-:W-:Y:S01]  /*3980*/  ISETP.GT.U32.AND P4, PT, R5, R15, PT ;  /* 0x0000000f0500720c */ /* 0x000fe20003f84070 */
[----:B------:R-:W-:Y:S01]  /*3990*/  IMAD.HI.U32 R2, R27, R17, RZ ;  /* 0x000000111b027227 */ /* 0x000fe200078e00ff */
[----:B------:R-:W-:-:S03]  /*39a0*/  ISETP.GT.U32.AND P6, PT, R5, R19, PT ;  /* 0x000000130500720c */ /* 0x000fc60003fc4070 */
[----:B------:R-:W-:Y:S01]  /*39b0*/  @!P5 IMAD.IADD R20, R20, 0x1, -R5 ;  /* 0x000000011414d824 */ /* 0x000fe200078e0a05 */
[----:B------:R-:W-:Y:S01]  /*39c0*/  ISETP.GT.U32.AND P5, PT, R5, R18, PT ;  /* 0x000000120500720c */ /* 0x000fe20003fa4070 */
[----:B------:R-:W-:Y:S01]  /*39d0*/  IMAD.MOV R2, RZ, RZ, -R2 ;  /* 0x000000ffff027224 */ /* 0x000fe200078e0a02 */
[----:B------:R-:W-:Y:S02]  /*39e0*/  ISETP.GE.AND P3, PT, R11, RZ, PT ;  /* 0x000000ff0b00720c */ /* 0x000fe40003f66270 */
[----:B------:R-:W-:Y:S01]  /*39f0*/  IADD3 R11, R6, 0xbe, RZ ;  /* 0x000000be060b7810 */ /* 0x000fe20007ffe0ff */
[----:B------:R-:W-:Y:S02]  /*3a00*/  IMAD R17, R5, R2, R17 ;  /* 0x0000000205117224 */ /* 0x000fe400078e0211 */
[--C-:B------:R-:W-:Y:S01]  /*3a10*/  @!P4 IMAD.IADD R15, R15, 0x1, -R5.reuse ;  /* 0x000000010f0fc824 */ /* 0x100fe200078e0a05 */
[----:B------:R-:W-:Y:S01]  /*3a20*/  IABS R13, R11 ;  /* 0x0000000b000d7213 */ /* 0x000fe20000000000 */
[----:B------:R-:W-:Y:S01]  /*3a30*/  @!P6 IMAD.IADD R19, R19, 0x1, -R5 ;  /* 0x000000011313e824 */ /* 0x000fe200078e0a05 */
[----:B------:R-:W-:-:S03]  /*3a40*/  ISETP.GT.U32.AND P6, PT, R5, R17, PT ;  /* 0x000000110500720c */ /* 0x000fc60003fc4070 */
[----:B------:R-:W-:Y:S01]  /*3a50*/  @!P5 IMAD.IADD R18, R18, 0x1, -R5 ;  /* 0x000000011212d824 */ /* 0x000fe200078e0a05 */
[----:B------:R-:W-:Y:S01]  /*3a60*/  ISETP.GT.U32.AND P5, PT, R5, R15, PT ;  /* 0x0000000f0500720c */ /* 0x000fe20003fa4070 */
[----:B------:R-:W-:Y:S01]  /*3a70*/  IMAD.HI.U32 R16, R27, R13, RZ ;  /* 0x0000000d1b107227 */ /* 0x000fe200078e00ff */
[----:B------:R-:W-:Y:S01]  /*3a80*/  IADD3 R2, R6, 0xbd, RZ ;  /* 0x000000bd06027810 */ /* 0x000fe20007ffe0ff */
[----:B------:R-:W-:Y:S02]  /*3a90*/  STL [R1+0x300], R9 ;  /* 0x0003000901007387 */ /* 0x000fe40000100800 */
[----:B------:R-:W-:Y:S01]  /*3aa0*/  IMAD.MOV R16, RZ, RZ, -R16 ;  /* 0x000000ffff107224 */ /* 0x000fe200078e0a10 */
[----:B------:R-:W-:Y:S01]  /*3ab0*/  ISETP.GE.AND P0, PT, R14, RZ, PT ;  /* 0x000000ff0e00720c */ /* 0x000fe20003f06270 */
[----:B------:R0:W-:Y:S02]  /*3ac0*/  STL [R1+0x304], R0 ;  /* 0x0003040001007387 */ /* 0x0001e40000100800 */
[----:B------:R-:W-:Y:S01]  /*3ad0*/  IMAD R13, R5, R16, R13 ;  /* 0x00000010050d7224 */ /* 0x000fe200078e020d */
[----:B------:R-:W-:Y:S01]  /*3ae0*/  ISETP.GE.AND P4, PT, R3, RZ, PT ;  /* 0x000000ff0300720c */ /* 0x000fe20003f86270 */
[----:B------:R-:W-:Y:S01]  /*3af0*/  @!P6 IMAD.IADD R17, R17, 0x1, -R5 ;  /* 0x000000011111e824 */ /* 0x000fe200078e0a05 */
[----:B------:R-:W-:-:S02]  /*3b00*/  ISETP.GT.U32.AND P6, PT, R5, R18, PT ;  /* 0x000000120500720c */ /* 0x000fc40003fc4070 */
[----:B0-----:R-:W-:Y:S01]  /*3b10*/  IABS R0, R2 ;  /* 0x0000000200007213 */ /* 0x001fe20000000000 */
[----:B------:R-:W-:Y:S01]  /*3b20*/  @!P5 IMAD.IADD R15, R15, 0x1, -R5 ;  /* 0x000000010f0fd824 */ /* 0x000fe200078e0a05 */
[----:B------:R-:W-:Y:S02]  /*3b30*/  IADD3 R14, R6, 0xbb, RZ ;  /* 0x000000bb060e7810 */ /* 0x000fe40007ffe0ff */
[----:B------:R-:W-:Y:S01]  /*3b40*/  ISETP.GT.U32.AND P5, PT, R5, R13, PT ;  /* 0x0000000d0500720c */ /* 0x000fe20003fa4070 */
[----:B------:R-:W-:Y:S01]  /*3b50*/  IMAD.HI.U32 R3, R27, R0, RZ ;  /* 0x000000001b037227 */ /* 0x000fe200078e00ff */
[----:B------:R-:W-:-:S03]  /*3b60*/  IABS R4, R14 ;  /* 0x0000000e00047213 */ /* 0x000fc60000000000 */
[----:B------:R-:W-:Y:S02]  /*3b70*/  IMAD.MOV.U32 R10, RZ, RZ, R20 ;  /* 0x000000ffff0a7224 */ /* 0x000fe400078e0014 */
[----:B------:R-:W-:Y:S02]  /*3b80*/  IMAD.MOV R3, RZ, RZ, -R3 ;  /* 0x000000ffff037224 */ /* 0x000fe400078e0a03 */
[----:B------:R-:W-:Y:S02]  /*3b90*/  IMAD.MOV.U32 R9, RZ, RZ, R19 ;  /* 0x000000ffff097224 */ /* 0x000fe400078e0013 */
[----:B------:R-:W-:Y:S01]  /*3ba0*/  @!P0 IMAD.MOV R10, RZ, RZ, -R10 ;  /* 0x000000ffff0a8224 */ /* 0x000fe200078e0a0a */
[----:B------:R-:W-:Y:S01]  /*3bb0*/  ISETP.GT.U32.AND P0, PT, R5, R17, PT ;  /* 0x000000110500720c */ /* 0x000fe20003f04070 */
[----:B------:R-:W-:Y:S01]  /*3bc0*/  @!P2 IMAD.MOV R9, RZ, RZ, -R9 ;  /* 0x000000ffff09a224 */ /* 0x000fe200078e0a09 */
[----:B------:R-:W-:Y:S01]  /*3bd0*/  ISETP.GE.AND P2, PT, R11, RZ, PT ;  /* 0x000000ff0b00720c */ /* 0x000fe20003f46270 */
[----:B------:R-:W-:-:S02]  /*3be0*/  IMAD R0, R5, R3, R0 ;  /* 0x0000000305007224 */ /* 0x000fc400078e0200 */
[----:B------:R-:W-:Y:S01]  /*3bf0*/  IMAD.HI.U32 R11, R27, R4, RZ ;  /* 0x000000041b0b7227 */ /* 0x000fe200078e00ff */
[----:B------:R-:W-:Y:S03]  /*3c00*/  STL [R1+0x2c4], R10 ;  /* 0x0002c40a01007387 */ /* 0x000fe60000100800 */
[----:B------:R-:W-:Y:S01]  /*3c10*/  @!P6 IMAD.IADD R18, R18, 0x1, -R5 ;  /* 0x000000011212e824 */ /* 0x000fe200078e0a05 */
[----:B------:R0:W-:Y:S01]  /*3c20*/  STL [R1+0x2d4], R9 ;  /* 0x0002d40901007387 */ /* 0x0001e20000100800 */
[----:B------:R-:W-:Y:S01]  /*3c30*/  ISETP.GT.U32.AND P6, PT, R5, R0, PT ;  /* 0x000000000500720c */ /* 0x000fe20003fc4070 */
[----:B------:R-:W-:Y:S01]  /*3c40*/  IMAD.MOV R11, RZ, RZ, -R11 ;  /* 0x000000ffff0b7224 */ /* 0x000fe200078e0a0b */
[----:B------:R-:W-:Y:S01]  /*3c50*/  IADD3 R12, R6, 0xbc, RZ ;  /* 0x000000bc060c7810 */ /* 0x000fe20007ffe0ff */
[----:B------:R-:W-:Y:S02]  /*3c60*/  @!P5 IMAD.IADD R13, R13, 0x1, -R5 ;  /* 0x000000010d0dd824 */ /* 0x000fe400078e0a05 */
[----:B------:R-:W-:-:S02]  /*3c70*/  IMAD R4, R5, R11, R4 ;  /* 0x0000000b05047224 */ /* 0x000fc400078e0204 */
[----:B0-----:R-:W-:Y:S01]  /*3c80*/  IMAD.MOV.U32 R9, RZ, RZ, R15 ;  /* 0x000000ffff097224 */ /* 0x001fe200078e000f */
[----:B------:R-:W-:Y:S01]  /*3c90*/  IABS R8, R12 ;  /* 0x0000000c00087213 */ /* 0x000fe20000000000 */
[----:B------:R-:W-:Y:S02]  /*3ca0*/  IMAD.MOV.U32 R10, RZ, RZ, R18 ;  /* 0x000000ffff0a7224 */ /* 0x000fe400078e0012 */
[----:B------:R-:W-:Y:S01]  /*3cb0*/  @!P1 IMAD.MOV R9, RZ, RZ, -R9 ;  /* 0x000000ffff099224 */ /* 0x000fe200078e0a09 */
[----:B------:R-:W-:Y:S01]  /*3cc0*/  ISETP.GT.U32.AND P1, PT, R5, R13, PT ;  /* 0x0000000d0500720c */ /* 0x000fe20003f24070 */
[----:B------:R-:W-:Y:S01]  /*3cd0*/  @!P0 IMAD.IADD R17, R17, 0x1, -R5 ;  /* 0x0000000111118824 */ /* 0x000fe200078e0a05 */
[----:B------:R-:W-:Y:S01]  /*3ce0*/  IADD3 R3, R6, 0xba, RZ ;  /* 0x000000ba06037810 */ /* 0x000fe20007ffe0ff */
[----:B------:R-:W-:Y:S01]  /*3cf0*/  @!P3 IMAD.MOV R10, RZ, RZ, -R10 ;  /* 0x000000ffff0ab224 */ /* 0x000fe200078e0a0a */
[----:B------:R-:W-:Y:S01]  /*3d00*/  ISETP.GT.U32.AND P3, PT, R5, R4, PT ;  /* 0x000000040500720c */ /* 0x000fe20003f64070 */
[----:B------:R-:W-:Y:S01]  /*3d10*/  IMAD.HI.U32 R16, R27, R8, RZ ;  /* 0x000000081b107227 */ /* 0x000fe200078e00ff */
[----:B------:R0:W-:Y:S01]  /*3d20*/  STL [R1+0x2f8], R9 ;  /* 0x0002f80901007387 */ /* 0x0001e20000100800 */
[----:B------:R-:W-:-:S02]  /*3d30*/  ISETP.GE.AND P0, PT, R2, RZ, PT ;  /* 0x000000ff0200720c */ /* 0x000fc40003f06270 */
[----:B------:R-:W-:Y:S01]  /*3d40*/  @!P6 IMAD.IADD R0, R0, 0x1, -R5 ;  /* 0x000000010000e824 */ /* 0x000fe200078e0a05 */
[----:B------:R-:W-:Y:S01]  /*3d50*/  IABS R2, R3 ;  /* 0x0000000300027213 */ /* 0x000fe20000000000 */
[----:B------:R-:W-:Y:S01]  /*3d60*/  IMAD.MOV R16, RZ, RZ, -R16 ;  /* 0x000000ffff107224 */ /* 0x000fe200078e0a10 */
[----:B------:R-:W-:Y:S01]  /*3d70*/  IADD3 R11, R6, 0xb9, RZ ;  /* 0x000000b9060b7810 */ /* 0x000fe20007ffe0ff */
[----:B0-----:R-:W-:Y:S01]  /*3d80*/  IMAD.MOV.U32 R9, RZ, RZ, R17 ;  /* 0x000000ffff097224 */ /* 0x001fe200078e0011 */
[C---:B------:R-:W-:Y:S01]  /*3d90*/  ISETP.GT.U32.AND P6, PT, R5.reuse, R0, PT ;  /* 0x000000000500720c */ /* 0x040fe20003fc4070 */
[----:B------:R-:W-:Y:S02]  /*3da0*/  IMAD R8, R5, R16, R8 ;  /* 0x0000001005087224 */ /* 0x000fe400078e0208 */
[----:B------:R-:W-:Y:S01]  /*3db0*/  @!P4 IMAD.MOV R9, RZ, RZ, -R9 ;  /* 0x000000ffff09c224 */ /* 0x000fe200078e0a09 */
[----:B------:R-:W-:Y:S01]  /*3dc0*/  IABS R16, R11 ;  /* 0x0000000b00107213 */ /* 0x000fe20000000000 */
[----:B------:R-:W-:Y:S01]  /*3dd0*/  IMAD.HI.U32 R15, R27, R2, RZ ;  /* 0x000000021b0f7227 */ /* 0x000fe200078e00ff */
[----:B------:R-:W-:Y:S03]  /*3de0*/  STL [R1+0x2dc], R10 ;  /* 0x0002dc0a01007387 */ /* 0x000fe60000100800 */
[----:B------:R-:W-:Y:S01]  /*3df0*/  @!P1 IMAD.IADD R13, R13, 0x1, -R5 ;  /* 0x000000010d0d9824 */ /* 0x000fe200078e0a05 */
[----:B------:R0:W-:Y:S01]  /*3e00*/  STL [R1+0x2e0], R9 ;  /* 0x0002e00901007387 */ /* 0x0001e20000100800 */
[----:B------:R-:W-:Y:S01]  /*3e10*/  IMAD.MOV R15, RZ, RZ, -R15 ;  /* 0x000000ffff0f7224 */ /* 0x000fe200078e0a0f */
[----:B------:R-:W-:Y:S01]  /*3e20*/  ISETP.GE.AND P4, PT, R12, RZ, PT ;  /* 0x000000ff0c00720c */ /* 0x000fe20003f86270 */
[----:B------:R-:W-:Y:S01]  /*3e30*/  @!P3 IMAD.IADD R4, R4, 0x1, -R5 ;  /* 0x000000010404b824 */ /* 0x000fe200078e0a05 */
[----:B------:R-:W-:Y:S01]  /*3e40*/  ISETP.GT.U32.AND P5, PT, R5, R8, PT ;  /* 0x000000080500720c */ /* 0x000fe20003fa4070 */
[----:B------:R-:W-:-:S02]  /*3e50*/  IMAD.MOV.U32 R12, RZ, RZ, R16 ;  /* 0x000000ffff0c7224 */ /* 0x000fc400078e0010 */
[----:B0-----:R-:W-:Y:S01]  /*3e60*/  IMAD.MOV.U32 R9, RZ, RZ, R13 ;  /* 0x000000ffff097224 */ /* 0x001fe200078e000d */
[----:B------:R-:W-:Y:S01]  /*3e70*/  ISETP.GE.AND P1, PT, R14, RZ, PT ;  /* 0x000000ff0e00720c */ /* 0x000fe20003f26270 */
[C---:B------:R-:W-:Y:S02]  /*3e80*/  IMAD R2, R5.reuse, R15, R2 ;  /* 0x0000000f05027224 */ /* 0x040fe400078e0202 */
[----:B------:R-:W-:Y:S01]  /*3e90*/  @!P2 IMAD.MOV R9, RZ, RZ, -R9 ;  /* 0x000000ffff09a224 */ /* 0x000fe200078e0a09 */
[----:B------:R-:W-:Y:S01]  /*3ea0*/  ISETP.GT.U32.AND P2, PT, R5, R4, PT ;  /* 0x000000040500720c */ /* 0x000fe20003f44070 */
[----:B------:R-:W-:-:S04]  /*3eb0*/  IMAD.HI.U32 R14, R27, R12, RZ ;  /* 0x0000000c1b0e7227 */ /* 0x000fc800078e00ff */
[--C-:B------:R-:W-:Y:S01]  /*3ec0*/  @!P6 IMAD.IADD R0, R0, 0x1, -R5.reuse ;  /* 0x000000010000e824 */ /* 0x100fe200078e0a05 */
[----:B------:R-:W-:Y:S01]  /*3ed0*/  ISETP.GT.U32.AND P6, PT, R5, R2, PT ;  /* 0x000000020500720c */ /* 0x000fe20003fc4070 */
[----:B------:R-:W-:Y:S01]  /*3ee0*/  IMAD.MOV R14, RZ, RZ, -R14 ;  /* 0x000000ffff0e7224 */ /* 0x000fe200078e0a0e */
[----:B------:R-:W-:Y:S01]  /*3ef0*/  ISETP.GE.AND P3, PT, R3, RZ, PT ;  /* 0x000000ff0300720c */ /* 0x000fe20003f66270 */
[--C-:B------:R-:W-:Y:S02]  /*3f00*/  @!P5 IMAD.IADD R8, R8, 0x1, -R5.reuse ;  /* 0x000000010808d824 */ /* 0x100fe400078e0a05 */
[C---:B------:R-:W-:Y:S02]  /*3f10*/  IMAD R3, R5.reuse, R14, R12 ;  /* 0x0000000e05037224 */ /* 0x040fe400078e020c */
[--C-:B------:R-:W-:Y:S01]  /*3f20*/  @!P2 IMAD.IADD R4, R4, 0x1, -R5.reuse ;  /* 0x000000010404a824 */ /* 0x100fe200078e0a05 */
[C---:B------:R-:W-:Y:S02]  /*3f30*/  ISETP.GT.U32.AND P5, PT, R5.reuse, R8, PT ;  /* 0x000000080500720c */ /* 0x040fe40003fa4070 */
[----:B------:R-:W-:Y:S01]  /*3f40*/  ISETP.GT.U32.AND P2, PT, R5, R3, PT ;  /* 0x000000030500720c */ /* 0x000fe20003f44070 */
[----:B------:R0:W-:Y:S02]  /*3f50*/  STL [R1+0x2e4], R9 ;  /* 0x0002e40901007387 */ /* 0x0001e40000100800 */
[----:B------:R-:W-:Y:S01]  /*3f60*/  @!P6 IMAD.IADD R2, R2, 0x1, -R5 ;  /* 0x000000010202e824 */ /* 0x000fe200078e0a05 */
[----:B------:R-:W-:-:S04]  /*3f70*/  IADD3 R16, R6, 0xb8, RZ ;  /* 0x000000b806107810 */ /* 0x000fc80007ffe0ff */
[----:B------:R-:W-:Y:S01]  /*3f80*/  ISETP.GT.U32.AND P6, PT, R5, R2, PT ;  /* 0x000000020500720c */ /* 0x000fe20003fc4070 */
[----:B0-----:R-:W-:-:S04]  /*3f90*/  IMAD.MOV.U32 R9, RZ, RZ, R0 ;  /* 0x000000ffff097224 */ /* 0x001fc800078e0000 */
[----:B------:R-:W-:Y:S01]  /*3fa0*/  @!P0 IMAD.MOV R9, RZ, RZ, -R9 ;  /* 0x000000ffff098224 */ /* 0x000fe200078e0a09 */
[----:B------:R-:W-:Y:S01]  /*3fb0*/  ISETP.GE.AND P0, PT, R16, RZ, PT ;  /* 0x000000ff1000720c */ /* 0x000fe20003f06270 */
[--C-:B------:R-:W-:Y:S01]  /*3fc0*/  @!P2 IMAD.IADD R3, R3, 0x1, -R5.reuse ;  /* 0x000000010303a824 */ /* 0x100fe200078e0a05 */
[----:B------:R-:W-:Y:S01]  /*3fd0*/  IABS R16, R16 ;  /* 0x0000001000107213 */ /* 0x000fe20000000000 */
[----:B------:R-:W-:Y:S01]  /*3fe0*/  @!P5 IMAD.IADD R8, R8, 0x1, -R5 ;  /* 0x000000010808d824 */ /* 0x000fe200078e0a05 */
[----:B------:R0:W-:Y:S01]  /*3ff0*/  STL [R1+0x2e8], R9 ;  /* 0x0002e80901007387 */ /* 0x0001e20000100800 */
[----:B------:R-:W-:Y:S02]  /*4000*/  IADD3 R0, R6, 0xb6, RZ ;  /* 0x000000b606007810 */ /* 0x000fe40007ffe0ff */
[----:B------:R-:W-:Y:S01]  /*4010*/  ISETP.GE.AND P5, PT, R11, RZ, PT ;  /* 0x000000ff0b00720c */ /* 0x000fe20003fa6270 */
[----:B------:R-:W-:Y:S01]  /*4020*/  @!P4 IMAD.MOV R8, RZ, RZ, -R8 ;  /* 0x000000ffff08c224 */ /* 0x000fe200078e0a08 */
[----:B------:R-:W-:Y:S01]  /*4030*/  ISETP.GT.U32.AND P2, PT, R5, R3, PT ;  /* 0x000000030500720c */ /* 0x000fe20003f44070 */
[----:B------:R-:W-:-:S04]  /*4040*/  IMAD.HI.U32 R11, R27, R16, RZ ;  /* 0x000000101b0b7227 */ /* 0x000fc800078e00ff */
[----:B0-----:R-:W-:Y:S01]  /*4050*/  IMAD.MOV.U32 R9, RZ, RZ, R4 ;  /* 0x000000ffff097224 */ /* 0x001fe200078e0004 */
[----:B------:R-:W-:Y:S01]  /*4060*/  IADD3 R13, R6, 0xb7, RZ ;  /* 0x000000b7060d7810 */ /* 0x000fe20007ffe0ff */
[----:B------:R-:W-:Y:S02]  /*4070*/  @!P6 IMAD.IADD R2, R2, 0x1, -R5 ;  /* 0x000000010202e824 */ /* 0x000fe400078e0a05 */
[----:B------:R-:W-:Y:S01]  /*4080*/  @!P1 IMAD.MOV R9, RZ, RZ, -R9 ;  /* 0x000000ffff099224 */ /* 0x000fe200078e0a09 */
[----:B------:R-:W-:Y:S01]  /*4090*/  ISETP.GE.AND P1, PT, R0, RZ, PT ;  /* 0x000000ff0000720c */ /* 0x000fe20003f26270 */
[----:B------:R-:W-:Y:S01]  /*40a0*/  STL [R1+0x2f0], R8 ;  /* 0x0002f00801007387 */ /* 0x000fe20000100800 */
[----:B------:R-:W-:Y:S01]  /*40b0*/  IABS R0, R0 ;  /* 0x0000000000007213 */ /* 0x000fe20000000000 */
[----:B------:R-:W-:Y:S02]  /*40c0*/  IMAD.MOV R11, RZ, RZ, -R11 ;  /* 0x000000ffff0b7224 */ /* 0x000fe400078e0a0b */
[----:B------:R0:W-:Y:S01]  /*40d0*/  STL [R1+0x2f4], R9 ;  /* 0x0002f40901007387 */ /* 0x0001e20000100800 */
[----:B------:R-:W-:Y:S01]  /*40e0*/  ISETP.GE.AND P4, PT, R13, RZ, PT ;  /* 0x000000ff0d00720c */ /* 0x000fe20003f86270 */
[----:B------:R-:W-:Y:S01]  /*40f0*/  IMAD.HI.U32 R4, R27, R0, RZ ;  /* 0x000000001b047227 */ /* 0x000fe200078e00ff */
[----:B------:R-:W-:-:S03]  /*4100*/  IABS R13, R13 ;  /* 0x0000000d000d7213 */ /* 0x000fc60000000000 */
[C---:B------:R-:W-:Y:S02]  /*4110*/  IMAD R16, R5.reuse, R11, R16 ;  /* 0x0000000b05107224 */ /* 0x040fe400078e0210 */
[----:B0-----:R-:W-:Y:S02]  /*4120*/  IMAD.MOV.U32 R9, RZ, RZ, R2 ;  /* 0x000000ffff097224 */ /* 0x001fe400078e0002 */
[----:B------:R-:W-:Y:S02]  /*4130*/  IMAD.MOV R4, RZ, RZ, -R4 ;  /* 0x000000ffff047224 */ /* 0x000fe400078e0a04 */
[----:B------:R-:W-:Y:S01]  /*4140*/  @!P3 IMAD.MOV R9, RZ, RZ, -R9 ;  /* 0x000000ffff09b224 */ /* 0x000fe200078e0a09 */
[----:B------:R-:W-:Y:S01]  /*4150*/  ISETP.GT.U32.AND P3, PT, R5, R16, PT ;  /* 0x000000100500720c */ /* 0x000fe20003f64070 */
[----:B------:R-:W-:Y:S02]  /*4160*/  @!P2 IMAD.IADD R3, R3, 0x1, -R5 ;  /* 0x000000010303a824 */ /* 0x000fe400078e0a05 */
[----:B------:R-:W-:Y:S01]  /*4170*/  IMAD.HI.U32 R8, R27, R13, RZ ;  /* 0x0000000d1b087227 */ /* 0x000fe200078e00ff */
[----:B------:R0:W-:Y:S03]  /*4180*/  STL [R1+0x2ec], R9 ;  /* 0x0002ec0901007387 */ /* 0x0001e60000100800 */
[----:B------:R-:W-:-:S02]  /*4190*/  IMAD R0, R5, R4, R0 ;  /* 0x0000000405007224 */ /* 0x000fc400078e0200 */
[----:B------:R-:W-:Y:S02]  /*41a0*/  IMAD.MOV R8, RZ, RZ, -R8 ;  /* 0x000000ffff087224 */ /* 0x000fe400078e0a08 */
[----:B0-----:R-:W-:Y:S01]  /*41b0*/  IMAD.MOV.U32 R9, RZ, RZ, R3 ;  /* 0x000000ffff097224 */ /* 0x001fe200078e0003 */
[----:B------:R-:W-:Y:S01]  /*41c0*/  IADD3 R12, R6, 0xb5, RZ ;  /* 0x000000b5060c7810 */ /* 0x000fe20007ffe0ff */
[C---:B------:R-:W-:Y:S02]  /*41d0*/  IMAD R13, R5.reuse, R8, R13 ;  /* 0x00000008050d7224 */ /* 0x040fe400078e020d */
[----:B------:R-:W-:Y:S01]  /*41e0*/  @!P5 IMAD.MOV R9, RZ, RZ, -R9 ;  /* 0x000000ffff09d224 */ /* 0x000fe200078e0a09 */
[C---:B------:R-:W-:Y:S01]  /*41f0*/  ISETP.GT.U32.AND P5, PT, R5.reuse, R0, PT ;  /* 0x000000000500720c */ /* 0x040fe20003fa4070 */
[----:B------:R-:W-:Y:S01]  /*4200*/  @!P3 IMAD.IADD R16, R16, 0x1, -R5 ;  /* 0x000000011010b824 */ /* 0x000fe200078e0a05 */
[----:B------:R-:W-:Y:S02]  /*4210*/  ISETP.GE.AND P6, PT, R12, RZ, PT ;  /* 0x000000ff0c00720c */ /* 0x000fe40003fc6270 */
[----:B------:R-:W-:-:S02]  /*4220*/  ISETP.GT.U32.AND P2, PT, R5, R13, PT ;  /* 0x0000000d0500720c */ /* 0x000fc40003f44070 */
[----:B------:R-:W-:Y:S02]  /*4230*/  IABS R12, R12 ;  /* 0x0000000c000c7213 */ /* 0x000fe40000000000 */
[----:B------:R-:W-:Y:S02]  /*4240*/  IADD3 R15, R6, 0xb3, RZ ;  /* 0x000000b3060f7810 */ /* 0x000fe40007ffe0ff */
[----:B------:R-:W-:Y:S01]  /*4250*/  ISETP.GT.U32.AND P3, PT, R5, R16, PT ;  /* 0x000000100500720c */ /* 0x000fe20003f64070 */
[----:B------:R-:W-:Y:S01]  /*4260*/  IMAD.HI.U32 R2, R27, R12, RZ ;  /* 0x0000000c1b027227 */ /* 0x000fe200078e00ff */
[----:B------:R-:W-:-:S03]  /*4270*/  IABS R18, R15 ;  /* 0x0000000f00127213 */ /* 0x000fc60000000000 */
[--C-:B------:R-:W-:Y:S01]  /*4280*/  @!P5 IMAD.IADD R0, R0, 0x1, -R5.reuse ;  /* 0x000000010000d824 */ /* 0x100fe200078e0a05 */
[----:B------:R-:W-:Y:S01]  /*4290*/  IADD3 R20, R6, 0xb4, RZ ;  /* 0x000000b406147810 */ /* 0x000fe20007ffe0ff */
[----:B------:R-:W-:Y:S02]  /*42a0*/  IMAD.MOV R2, RZ, RZ, -R2 ;  /* 0x000000ffff027224 */ /* 0x000fe400078e0a02 */
[----:B------:R-:W-:Y:S01]  /*42b0*/  @!P2 IMAD.IADD R13, R13, 0x1, -R5 ;  /* 0x000000010d0da824 */ /* 0x000fe200078e0a05 */
[C---:B------:R-:W-:Y:S01]  /*42c0*/  ISETP.GT.U32.AND P5, PT, R5.reuse, R0, PT ;  /* 0x000000000500720c */ /* 0x040fe20003fa4070 */
[----:B------:R-:W-:Y:S01]  /*42d0*/  IMAD R12, R5, R2, R12 ;  /* 0x00000002050c7224 */ /* 0x000fe200078e020c */
[----:B------:R-:W-:Y:S01]  /*42e0*/  IABS R4, R20 ;  /* 0x0000001400047213 */ /* 0x000fe20000000000 */
[----:B------:R-:W-:Y:S01]  /*42f0*/  IMAD.HI.U32 R8, R27, R18, RZ ;  /* 0x000000121b087227 */ /* 0x000fe200078e00ff */
[----:B------:R-:W-:-:S03]  /*4300*/  ISETP.GT.U32.AND P2, PT, R5, R13, PT ;  /* 0x0000000d0500720c */ /* 0x000fc60003f44070 */
[----:B------:R-:W-:Y:S02]  /*4310*/  IMAD.MOV R8, RZ, RZ, -R8 ;  /* 0x000000ffff087224 */ /* 0x000fe400078e0a08 */
[----:B------:R-:W-:Y:S01]  /*4320*/  @!P3 IMAD.IADD R16, R16, 0x1, -R5 ;  /* 0x000000011010b824 */ /* 0x000fe200078e0a05 */
[----:B------:R-:W-:Y:S01]  /*4330*/  ISETP.GT.U32.AND P3, PT, R5, R12, PT ;  /* 0x0000000c0500720c */ /* 0x000fe20003f64070 */
[----:B------:R-:W-:-:S04]  /*4340*/  IMAD.HI.U32 R14, R27, R4, RZ ;  /* 0x000000041b0e7227 */ /* 0x000fc800078e00ff */
[C---:B------:R-:W-:Y:S02]  /*4350*/  IMAD R18, R5.reuse, R8, R18 ;  /* 0x0000000805127224 */ /* 0x040fe400078e0212 */
[----:B------:R-:W-:Y:S02]  /*4360*/  IMAD.MOV R14, RZ, RZ, -R14 ;  /* 0x000000ffff0e7224 */ /* 0x000fe400078e0a0e */
[--C-:B------:R-:W-:Y:S01]  /*4370*/  @!P5 IMAD.IADD R0, R0, 0x1, -R5.reuse ;  /* 0x000000010000d824 */ /* 0x100fe200078e0a05 */
[C---:B------:R-:W-:Y:S01]  /*4380*/  ISETP.GT.U32.AND P5, PT, R5.reuse, R18, PT ;  /* 0x000000120500720c */ /* 0x040fe20003fa4070 */
[----:B------:R-:W-:Y:S01]  /*4390*/  IMAD R4, R5, R14, R4 ;  /* 0x0000000e05047224 */ /* 0x000fe200078e0204 */
[----:B------:R0:W-:Y:S01]  /*43a0*/  STL [R1+0x408], R9 ;  /* 0x0004080901007387 */ /* 0x0001e20000100800 */
[--C-:B------:R-:W-:Y:S01]  /*43b0*/  @!P2 IMAD.IADD R13, R13, 0x1, -R5.reuse ;  /* 0x000000010d0da824 */ /* 0x100fe200078e0a05 */
[----:B------:R-:W-:Y:S01]  /*43c0*/  IADD3 R11, R6, 0xb2, RZ ;  /* 0x000000b2060b7810 */ /* 0x000fe20007ffe0ff */
[----:B------:R-:W-:Y:S01]  /*43d0*/  @!P3 IMAD.IADD R12, R12, 0x1, -R5 ;  /* 0x000000010c0cb824 */ /* 0x000fe200078e0a05 */
[----:B------:R-:W-:Y:S01]  /*43e0*/  ISETP.GT.U32.AND P2, PT, R5, R4, PT ;  /* 0x000000040500720c */ /* 0x000fe20003f44070 */
[----:B0-----:R-:W-:Y:S01]  /*43f0*/  IMAD.MOV.U32 R9, RZ, RZ, R16 ;  /* 0x000000ffff097224 */ /* 0x001fe200078e0010 */
[----:B------:R-:W-:-:S03]  /*4400*/  IADD3 R2, R6, 0xb1, RZ ;  /* 0x000000b106027810 */ /* 0x000fc60007ffe0ff */
[----:B------:R-:W-:Y:S01]  /*4410*/  @!P0 IMAD.MOV R9, RZ, RZ, -R9 ;  /* 0x000000ffff098224 */ /* 0x000fe200078e0a09 */
[----:B------:R-:W-:Y:S02]  /*4420*/  IABS R3, R11 ;  /* 0x0000000b00037213 */ /* 0x000fe40000000000 */
[----:B------:R-:W-:Y:S02]  /*4430*/  IADD3 R8, R6, 0xb0, RZ ;  /* 0x000000b006087810 */ /* 0x000fe40007ffe0ff */
[----:B------:R-:W-:Y:S01]  /*4440*/  ISETP.GT.U32.AND P0, PT, R5, R12, PT ;  /* 0x0000000c0500720c */ /* 0x000fe20003f04070 */
[----:B------:R0:W-:Y:S01]  /*4450*/  STL [R1+0x2d8], R9 ;  /* 0x0002d80901007387 */ /* 0x0001e20000100800 */
[----:B------:R-:W-:Y:S01]  /*4460*/  @!P5 IMAD.IADD R18, R18, 0x1, -R5 ;  /* 0x000000011212d824 */ /* 0x000fe200078e0a05 */
[----:B------:R-:W-:Y:S01]  /*4470*/  IABS R17, R2 ;  /* 0x0000000200117213 */ /* 0x000fe20000000000 */
[----:B------:R-:W-:Y:S01]  /*4480*/  IMAD.HI.U32 R19, R27, R3, RZ ;  /* 0x000000031b137227 */ /* 0x000fe200078e00ff */
[----:B------:R-:W-:-:S03]  /*4490*/  IABS R16, R8 ;  /* 0x0000000800107213 */ /* 0x000fc60000000000 */
[----:B0-----:R-:W-:Y:S02]  /*44a0*/  IMAD.MOV.U32 R9, RZ, RZ, R13 ;  /* 0x000000ffff097224 */ /* 0x001fe400078e000d */
[----:B------:R-:W-:Y:S02]  /*44b0*/  @!P2 IMAD.IADD R4, R4, 0x1, -R5 ;  /* 0x000000010404a824 */ /* 0x000fe400078e0a05 */
[----:B------:R-:W-:Y:S01]  /*44c0*/  @!P4 IMAD.MOV R9, RZ, RZ, -R9 ;  /* 0x000000ffff09c224 */ /* 0x000fe200078e0a09 */
[----:B------:R-:W-:Y:S01]  /*44d0*/  ISETP.GT.U32.AND P4, PT, R5, R18, PT ;  /* 0x000000120500720c */ /* 0x000fe20003f84070 */
[----:B------:R-:W-:-:S04]  /*44e0*/  IMAD.HI.U32 R14, R27, R17, RZ ;  /* 0x000000111b0e7227 */ /* 0x000fc800078e00ff */
[----:B------:R-:W-:Y:S02]  /*44f0*/  IMAD.MOV R19, RZ, RZ, -R19 ;  /* 0x000000ffff137224 */ /* 0x000fe400078e0a13 */
[----:B------:R-:W-:Y:S01]  /*4500*/  IMAD.HI.U32 R13, R27, R16, RZ ;  /* 0x000000101b0d7227 */ /* 0x000fe200078e00ff */
[----:B------:R-:W-:-:S03]  /*4510*/  ISETP.GT.U32.AND P5, PT, R5, R4, PT ;  /* 0x000000040500720c */ /* 0x000fc60003fa4070 */
[----:B------:R-:W-:Y:S02]  /*4520*/  IMAD.MOV R14, RZ, RZ, -R14 ;  /* 0x000000ffff0e7224 */ /* 0x000fe400078e0a0e */
[C---:B------:R-:W-:Y:S02]  /*4530*/  IMAD R3, R5.reuse, R19, R3 ;  /* 0x0000001305037224 */ /* 0x040fe400078e0203 */
[----:B------:R-:W-:Y:S02]  /*4540*/  @!P0 IMAD.IADD R12, R12, 0x1, -R5 ;  /* 0x000000010c0c8824 */ /* 0x000fe400078e0a05 */
[----:B------:R-:W-:Y:S01]  /*4550*/  IMAD.MOV R13, RZ, RZ, -R13 ;  /* 0x000000ffff0d7224 */ /* 0x000fe200078e0a0d */
[----:B------:R0:W-:Y:S01]  /*4560*/  STL [R1+0x2d0], R9 ;  /* 0x0002d00901007387 */ /* 0x0001e20000100800 */
[C---:B------:R-:W-:Y:S01]  /*4570*/  IMAD R17, R5.reuse, R14, R17 ;  /* 0x0000000e05117224 */ /* 0x040fe200078e0211 */
[C---:B------:R-:W-:Y:S01]  /*4580*/  ISETP.GT.U32.AND P0, PT, R5.reuse, R3, PT ;  /* 0x000000030500720c */ /* 0x040fe20003f04070 */
[----:B------:R-:W-:-:S02]  /*4590*/  IMAD R16, R5, R13, R16 ;  /* 0x0000000d05107224 */ /* 0x000fc400078e0210 */
[----:B------:R-:W-:Y:S02]  /*45a0*/  @!P4 IMAD.IADD R18, R18, 0x1, -R5 ;  /* 0x000000011212c824 */ /* 0x000fe400078e0a05 */
[----:B0-----:R-:W-:Y:S01]  /*45b0*/  IMAD.MOV.U32 R9, RZ, RZ, R12 ;  /* 0x000000ffff097224 */ /* 0x001fe200078e000c */
[C---:B------:R-:W-:Y:S01]  /*45c0*/  ISETP.GT.U32.AND P4, PT, R5.reuse, R16, PT ;  /* 0x000000100500720c */ /* 0x040fe20003f84070 */
[----:B------:R-:W-:Y:S02]  /*45d0*/  @!P1 IMAD.MOV R0, RZ, RZ, -R0 ;  /* 0x000000ffff009224 */ /* 0x000fe400078e0a00 */
[----:B------:R-:W-:Y:S01]  /*45e0*/  @!P6 IMAD.MOV R9, RZ, RZ, -R9 ;  /* 0x000000ffff09e224 */ /* 0x000fe200078e0a09 */
[----:B------:R-:W-:Y:S01]  /*45f0*/  ISETP.GT.U32.AND P6, PT, R5, R17, PT ;  /* 0x000000110500720c */ /* 0x000fe20003fc4070 */
[----:B------:R-:W-:Y:S01]  /*4600*/  @!P5 IMAD.IADD R4, R4, 0x1, -R5 ;  /* 0x000000010404d824 */ /* 0x000fe200078e0a05 */
[----:B------:R0:W-:Y:S01]  /*4610*/  STL [R1+0x2cc], R0 ;  /* 0x0002cc0001007387 */ /* 0x0001e20000100800 */
[----:B------:R-:W-:-:S02]  /*4620*/  ISETP.GE.AND P5, PT, R2, RZ, PT ;  /* 0x000000ff0200720c */ /* 0x000fc40003fa6270 */
[C---:B------:R-:W-:Y:S01]  /*4630*/  IADD3 R2, R6.reuse, 0xae, RZ ;  /* 0x000000ae06027810 */ /* 0x040fe20007ffe0ff */
[--C-:B------:R-:W-:Y:S01]  /*4640*/  @!P0 IMAD.IADD R3, R3, 0x1, -R5.reuse ;  /* 0x0000000103038824 */ /* 0x100fe200078e0a05 */
[----:B------:R-:W-:Y:S02]  /*4650*/  ISETP.GE.AND P1, PT, R11, RZ, PT ;  /* 0x000000ff0b00720c */ /* 0x000fe40003f26270 */
[----:B0-----:R-:W-:Y:S02]  /*4660*/  IADD3 R0, R6, 0xaf, RZ ;  /* 0x000000af06007810 */ /* 0x001fe40007ffe0ff */
[----:B------:R-:W-:Y:S02]  /*4670*/  IABS R11, R2 ;  /* 0x00000002000b7213 */ /* 0x000fe40000000000 */
[----:B------:R-:W-:Y:S01]  /*4680*/  IABS R12, R0 ;  /* 0x00000000000c7213 */ /* 0x000fe20000000000 */
[----:B------:R0:W-:Y:S01]  /*4690*/  STL [R1+0x2c8], R9 ;  /* 0x0002c80901007387 */ /* 0x0001e20000100800 */
[--C-:B------:R-:W-:Y:S01]  /*46a0*/  @!P6 IMAD.IADD R17, R17, 0x1, -R5.reuse ;  /* 0x000000011111e824 */ /* 0x100fe200078e0a05 */
[----:B------:R-:W-:Y:S01]  /*46b0*/  ISETP.GE.AND P0, PT, R8, RZ, PT ;  /* 0x000000ff0800720c */ /* 0x000fe20003f06270 */
[----:B------:R-:W-:Y:S01]  /*46c0*/  @!P4 IMAD.IADD R16, R16, 0x1, -R5 ;  /* 0x000000011010c824 */ /* 0x000fe200078e0a05 */
[----:B------:R-:W-:Y:S01]  /*46d0*/  ISETP.GT.U32.AND P6, PT, R5, R3, PT ;  /* 0x000000030500720c */ /* 0x000fe20003fc4070 */
[----:B------:R-:W-:Y:S01]  /*46e0*/  IMAD.HI.U32 R8, R27, R12, RZ ;  /* 0x0000000c1b087227 */ /* 0x000fe200078e00ff */
[----:B------:R-:W-:-:S03]  /*46f0*/  ISETP.GE.AND P3, PT, R20, RZ, PT ;  /* 0x000000ff1400720c */ /* 0x000fc60003f66270 */
[----:B0-----:R-:W-:Y:S02]  /*4700*/  IMAD.MOV.U32 R9, RZ, RZ, R4 ;  /* 0x000000ffff097224 */ /* 0x001fe400078e0004 */
[----:B------:R-:W-:Y:S01]  /*4710*/  IMAD.MOV.U32 R4, RZ, RZ, R11 ;  /* 0x000000ffff047224 */ /* 0x000fe200078e000b */
[----:B------:R-:W-:Y:S01]  /*4720*/  ISETP.GT.U32.AND P4, PT, R5, R16, PT ;  /* 0x000000100500720c */ /* 0x000fe20003f84070 */
[----:B------:R-:W-:Y:S02]  /*4730*/  IMAD.MOV R8, RZ, RZ, -R8 ;  /* 0x000000ffff087224 */ /* 0x000fe400078e0a08 */
[----:B------:R-:W-:-:S04]  /*4740*/  IMAD.HI.U32 R11, R27, R4, RZ ;  /* 0x000000041b0b7227 */ /* 0x000fc800078e00ff */
[----:B------:R-:W-:Y:S02]  /*4750*/  IMAD R8, R5, R8, R12 ;  /* 0x0000000805087224 */ /* 0x000fe400078e020c */
[----:B------:R-:W-:Y:S02]  /*4760*/  IMAD.MOV R11, RZ, RZ, -R11 ;  /* 0x000000ffff0b7224 */ /* 0x000fe400078e0a0b */
[----:B------:R-:W-:Y:S01]  /*4770*/  @!P6 IMAD.IADD R3, R3, 0x1, -R5 ;  /* 0x000000010303e824 */ /* 0x000fe200078e0a05 */
[C---:B------:R-:W-:Y:S01]  /*4780*/  ISETP.GT.U32.AND P6, PT, R5.reuse, R8, PT ;  /* 0x000000080500720c */ /* 0x040fe20003fc4070 */
[C---:B------:R-:W-:Y:S02]  /*4790*/  IMAD R4, R5.reuse, R11, R4 ;  /* 0x0000000b05047224 */ /* 0x040fe400078e0204 */
[----:B------:R-:W-:Y:S01]  /*47a0*/  @!P3 IMAD.MOV R9, RZ, RZ, -R9 ;  /* 0x000000ffff09b224 */ /* 0x000fe200078e0a09 */
[----:B------:R-:W-:Y:S01]  /*47b0*/  ISETP.GT.U32.AND P3, PT, R5, R17, PT ;  /* 0x000000110500720c */ /* 0x000fe20003f64070 */
[----:B------:R-:W-:Y:S01]  /*47c0*/  @!P4 IMAD.IADD R16, R16, 0x1, -R5 ;  /* 0x000000011010c824 */ /* 0x000fe200078e0a05 */
[----:B------:R-:W-:-:S02]  /*47d0*/  IADD3 R14, R6, 0xad, RZ ;  /* 0x000000ad060e7810 */ /* 0x000fc40007ffe0ff */
[----:B------:R-:W-:Y:S02]  /*47e0*/  ISETP.GT.U32.AND P4, PT, R5, R4, PT ;  /* 0x000000040500720c */ /* 0x000fe40003f84070 */
[----:B------:R-:W-:Y:S02]  /*47f0*/  ISETP.GE.AND P2, PT, R15, RZ, PT ;  /* 0x000000ff0f00720c */ /* 0x000fe40003f46270 */
[----:B------:R-:W-:Y:S02]  /*4800*/  IADD3 R13, R6, 0xac, RZ ;  /* 0x000000ac060d7810 */ /* 0x000fe40007ffe0ff */
[----:B------:R-:W-:Y:S01]  /*4810*/  IABS R15, R14 ;  /* 0x0000000e000f7213 */ /* 0x000fe20000000000 */
[--C-:B------:R-:W-:Y:S01]  /*4820*/  @!P6 IMAD.IADD R8, R8, 0x1, -R5.reuse ;  /* 0x000000010808e824 */ /* 0x100fe200078e0a05 */
[----:B------:R-:W-:Y:S01]  /*4830*/  IABS R20, R13 ;  /* 0x0000000d00147213 */ /* 0x000fe20000000000 */
[----:B------:R-:W-:Y:S02]  /*4840*/  IMAD.MOV.U32 R10, RZ, RZ, R18 ;  /* 0x000000ffff0a7224 */ /* 0x000fe400078e0012 */
[----:B------:R-:W-:Y:S01]  /*4850*/  IMAD.HI.U32 R11, R27, R15, RZ ;  /* 0x0000000f1b0b7227 */ /* 0x000fe200078e00ff */
[----:B------:R0:W-:Y:S03]  /*4860*/  STL [R1+0x29c], R9 ;  /* 0x00029c0901007387 */ /* 0x0001e60000100800 */
[----:B------:R-:W-:Y:S01]  /*4870*/  @!P3 IMAD.IADD R17, R17, 0x1, -R5 ;  /* 0x000000011111b824 */ /* 0x000fe200078e0a05 */
[----:B------:R-:W-:Y:S01]  /*4880*/  ISETP.GE.AND P3, PT, R0, RZ, PT ;  /* 0x000000ff0000720c */ /* 0x000fe20003f66270 */
[----:B------:R-:W-:Y:S01]  /*4890*/  IMAD.HI.U32 R12, R27, R20, RZ ;  /* 0x000000141b0c7227 */ /* 0x000fe200078e00ff */
[----:B------:R-:W-:-:S03]  /*48a0*/  IADD3 R0, R6, 0xab, RZ ;  /* 0x000000ab06007810 */ /* 0x000fc60007ffe0ff */
[----:B------:R-:W-:Y:S02]  /*48b0*/  IMAD.MOV R11, RZ, RZ, -R11 ;  /* 0x000000ffff0b7224 */ /* 0x000fe400078e0a0b */
[----:B------:R-:W-:Y:S01]  /*48c0*/  @!P4 IMAD.IADD R4, R4, 0x1, -R5 ;  /* 0x000000010404c824 */ /* 0x000fe200078e0a05 */
[C---:B------:R-:W-:Y:S01]  /*48d0*/  ISETP.GT.U32.AND P4, PT, R5.reuse, R8, PT ;  /* 0x000000080500720c */ /* 0x040fe20003f84070 */
[----:B0-----:R-:W-:Y:S02]  /*48e0*/  IMAD.MOV.U32 R9, RZ, RZ, R3 ;  /* 0x000000ffff097224 */ /* 0x001fe400078e0003 */
[----:B------:R-:W-:Y:S01]  /*48f0*/  @!P2 IMAD.MOV R10, RZ, RZ, -R10 ;  /* 0x000000ffff0aa224 */ /* 0x000fe200078e0a0a */
[----:B------:R-:W-:Y:S01]  /*4900*/  ISETP.GE.AND P6, PT, R2, RZ, PT ;  /* 0x000000ff0200720c */ /* 0x000fe20003fc6270 */
[----:B------:R-:W-:Y:S01]  /*4910*/  IMAD.MOV R12, RZ, RZ, -R12 ;  /* 0x000000ffff0c7224 */ /* 0x000fe200078e0a0c */
[----:B------:R-:W-:Y:S01]  /*4920*/  IADD3 R2, R6, 0xaa, RZ ;  /* 0x000000aa06027810 */ /* 0x000fe20007ffe0ff */
[C---:B------:R-:W-:Y:S01]  /*4930*/  IMAD R15, R5.reuse, R11, R15 ;  /* 0x0000000b050f7224 */ /* 0x040fe200078e020f */
[----:B------:R-:W-:Y:S01]  /*4940*/  IABS R11, R0 ;  /* 0x00000000000b7213 */ /* 0x000fe20000000000 */
[----:B------:R-:W-:Y:S01]  /*4950*/  @!P1 IMAD.MOV R9, RZ, RZ, -R9 ;  /* 0x000000ffff099224 */ /* 0x000fe200078e0a09 */
[C---:B------:R-:W-:Y:S01]  /*4960*/  ISETP.GT.U32.AND P1, PT, R5.reuse, R4, PT ;  /* 0x000000040500720c */ /* 0x040fe20003f24070 */
[----:B------:R0:W-:Y:S01]  /*4970*/  STL [R1+0x2a0], R10 ;  /* 0x0002a00a01007387 */ /* 0x0001e20000100800 */
[----:B------:R-:W-:Y:S01]  /*4980*/  IMAD R20, R5, R12, R20 ;  /* 0x0000000c05147224 */ /* 0x000fe200078e0214 */
[----:B------:R-:W-:Y:S01]  /*4990*/  IABS R12, R2 ;  /* 0x00000002000c7213 */ /* 0x000fe20000000000 */
[----:B------:R-:W-:Y:S01]  /*49a0*/  IMAD.HI.U32 R3, R27, R11, RZ ;  /* 0x0000000b1b037227 */ /* 0x000fe200078e00ff */
[----:B------:R1:W-:Y:S03]  /*49b0*/  STL [R1+0x2c0], R9 ;  /* 0x0002c00901007387 */ /* 0x0003e60000100800 */
[----:B0-----:R-:W-:-:S02]  /*49c0*/  IMAD.MOV.U32 R10, RZ, RZ, R17 ;  /* 0x000000ffff0a7224 */ /* 0x001fc400078e0011 */
[----:B------:R-:W-:Y:S02]  /*49d0*/  @!P4 IMAD.IADD R8, R8, 0x1, -R5 ;  /* 0x000000010808c824 */ /* 0x000fe400078e0a05 */
[----:B-1----:R-:W-:Y:S02]  /*49e0*/  IMAD.MOV.U32 R9, RZ, RZ, R16 ;  /* 0x000000ffff097224 */ /* 0x002fe400078e0010 */
[----:B------:R-:W-:Y:S01]  /*49f0*/  @!P5 IMAD.MOV R10, RZ, RZ, -R10 ;  /* 0x000000ffff0ad224 */ /* 0x000fe200078e0a0a */
[----:B------:R-:W-:Y:S01]  /*4a00*/  ISETP.GT.U32.AND P5, PT, R5, R20, PT ;  /* 0x000000140500720c */ /* 0x000fe20003fa4070 */
[----:B------:R-:W-:-:S04]  /*4a10*/  IMAD.HI.U32 R16, R27, R12, RZ ;  /* 0x0000000c1b107227 */ /* 0x000fc800078e00ff */
[----:B------:R-:W-:Y:S01]  /*4a20*/  IMAD.MOV R3, RZ, RZ, -R3 ;  /* 0x000000ffff037224 */ /* 0x000fe200078e0a03 */
[----:B------:R0:W-:Y:S01]  /*4a30*/  STL [R1+0x2ac], R10 ;  /* 0x0002ac0a01007387 */ /* 0x0001e20000100800 */
[----:B------:R-:W-:Y:S02]  /*4a40*/  @!P0 IMAD.MOV R9, RZ, RZ, -R9 ;  /* 0x000000ffff098224 */ /* 0x000fe400078e0a09 */
[----:B------:R-:W-:Y:S02]  /*4a50*/  IMAD.MOV R16, RZ, RZ, -R16 ;  /* 0x000000ffff107224 */ /* 0x000fe400078e0a10 */
[----:B------:R-:W-:Y:S02]  /*4a60*/  @!P1 IMAD.IADD R4, R4, 0x1, -R5 ;  /* 0x0000000104049824 */ /* 0x000fe400078e0a05 */
[C---:B------:R-:W-:Y:S02]  /*4a70*/  IMAD R11, R5.reuse, R3, R11 ;  /* 0x00000003050b7224 */ /* 0x040fe400078e020b */
[----:B0-----:R-:W-:Y:S01]  /*4a80*/  IMAD.MOV.U32 R10, RZ, RZ, R8 ;  /* 0x000000ffff0a7224 */ /* 0x001fe200078e0008 */
[----:B------:R0:W-:Y:S01]  /*4a90*/  STL [R1+0x2bc], R9 ;  /* 0x0002bc0901007387 */ /* 0x0001e20000100800 */
[----:B------:R-:W-:-:S02]  /*4aa0*/  IMAD R12, R5, R16, R12 ;  /* 0x00000010050c7224 */ /* 0x000fc400078e020c */
[----:B------:R-:W-:Y:S01]  /*4ab0*/  @!P3 IMAD.MOV R10, RZ, RZ, -R10 ;  /* 0x000000ffff0ab224 */ /* 0x000fe200078e0a0a */
[C---:B------:R-:W-:Y:S01]  /*4ac0*/  ISETP.GT.U32.AND P3, PT, R5.reuse, R11, PT ;  /* 0x0000000b0500720c */ /* 0x040fe20003f64070 */
[----:B------:R-:W-:Y:S01]  /*4ad0*/  @!P5 IMAD.IADD R20, R20, 0x1, -R5 ;  /* 0x000000011414d824 */ /* 0x000fe200078e0a05 */
[----:B------:R-:W-:Y:S01]  /*4ae0*/  ISETP.GT.U32.AND P2, PT, R5, R15, PT ;  /* 0x0000000f0500720c */ /* 0x000fe20003f44070 */
[----:B0-----:R-:W-:-:S04]  /*4af0*/  IMAD.MOV.U32 R9, RZ, RZ, R4 ;  /* 0x000000ffff097224 */ /* 0x001fc800078e0004 */
[----:B------:R-:W-:Y:S01]  /*4b00*/  @!P6 IMAD.MOV R9, RZ, RZ, -R9 ;  /* 0x000000ffff09e224 */ /* 0x000fe200078e0a09 */
[C---:B------:R-:W-:Y:S02]  /*4b10*/  ISETP.GT.U32.AND P6, PT, R5.reuse, R12, PT ;  /* 0x0000000c0500720c */ /* 0x040fe40003fc4070 */
[----:B------:R-:W-:Y:S02]  /*4b20*/  ISETP.GT.U32.AND P5, PT, R5, R20, PT ;  /* 0x000000140500720c */ /* 0x000fe40003fa4070 */
[----:B------:R-:W-:Y:S02]  /*4b30*/  ISETP.GE.AND P1, PT, R0, RZ, PT ;  /* 0x000000ff0000720c */ /* 0x000fe40003f26270 */
[C---:B------:R-:W-:Y:S01]  /*4b40*/  IADD3 R0, R6.reuse, 0xa9, RZ ;  /* 0x000000a906007810 */ /* 0x040fe20007ffe0ff */
[--C-:B------:R-:W-:Y:S01]  /*4b50*/  @!P3 IMAD.IADD R11, R11, 0x1, -R5.reuse ;  /* 0x000000010b0bb824 */ /* 0x100fe200078e0a05 */
[----:B------:R-:W-:Y:S01]  /*4b60*/  ISETP.GE.AND P4, PT, R13, RZ, PT ;  /* 0x000000ff0d00720c */ /* 0x000fe20003f86270 */
[----:B------:R-:W-:Y:S01]  /*4b70*/  @!P2 IMAD.IADD R15, R15, 0x1, -R5 ;  /* 0x000000010f0fa824 */ /* 0x000fe200078e0a05 */
[----:B------:R-:W-:-:S02]  /*4b80*/  IADD3 R3, R6, 0xa8, RZ ;  /* 0x000000a806037810 */ /* 0x000fc40007ffe0ff */
[----:B------:R-:W-:Y:S01]  /*4b90*/  IABS R13, R0 ;  /* 0x00000000000d7213 */ /* 0x000fe20000000000 */
[--C-:B------:R-:W-:Y:S01]  /*4ba0*/  @!P6 IMAD.IADD R12, R12, 0x1, -R5.reuse ;  /* 0x000000010c0ce824 */ /* 0x100fe200078e0a05 */
[----:B------:R-:W-:Y:S02]  /*4bb0*/  ISETP.GE.AND P0, PT, R14, RZ, PT ;  /* 0x000000ff0e00720c */ /* 0x000fe40003f06270 */
[----:B------:R-:W-:Y:S01]  /*4bc0*/  IABS R4, R3 ;  /* 0x0000000300047213 */ /* 0x000fe20000000000 */
[----:B------:R-:W-:Y:S01]  /*4bd0*/  IMAD.HI.U32 R14, R27, R13, RZ ;  /* 0x0000000d1b0e7227 */ /* 0x000fe200078e00ff */
[C---:B------:R-:W-:Y:S02]  /*4be0*/  ISETP.GT.U32.AND P3, PT, R5.reuse, R11, PT ;  /* 0x0000000b0500720c */ /* 0x040fe40003f64070 */
[----:B------:R-:W-:Y:S01]  /*4bf0*/  ISETP.GT.U32.AND P2, PT, R5, R15, PT ;  /* 0x0000000f0500720c */ /* 0x000fe20003f44070 */
[----:B------:R-:W-:Y:S01]  /*4c00*/  @!P5 IMAD.IADD R20, R20, 0x1, -R5 ;  /* 0x000000011414d824 */ /* 0x000fe200078e0a05 */
[----:B------:R-:W-:Y:S01]  /*4c10*/  ISETP.GE.AND P5, PT, R0, RZ, PT ;  /* 0x000000ff0000720c */ /* 0x000fe20003fa6270 */
[----:B------:R-:W-:Y:S01]  /*4c20*/  IMAD.HI.U32 R0, R27, R4, RZ ;  /* 0x000000041b007227 */ /* 0x000fe200078e00ff */
[----:B------:R-:W-:-:S03]  /*4c30*/  ISETP.GT.U32.AND P6, PT, R5, R12, PT ;  /* 0x0000000c0500720c */ /* 0x000fc60003fc4070 */
[----:B------:R-:W-:Y:S02]  /*4c40*/  IMAD.MOV R14, RZ, RZ, -R14 ;  /* 0x000000ffff0e7224 */ /* 0x000fe400078e0a0e */
[----:B------:R-:W-:Y:S02]  /*4c50*/  IMAD.MOV R0, RZ, RZ, -R0 ;  /* 0x000000ffff007224 */ /* 0x000fe400078e0a00 */
[C---:B------:R-:W-:Y:S02]  /*4c60*/  IMAD R13, R5.reuse, R14, R13 ;  /* 0x0000000e050d7224 */ /* 0x040fe400078e020d */
[----:B------:R-:W-:Y:S02]  /*4c70*/  IMAD R4, R5, R0, R4 ;  /* 0x0000000005047224 */ /* 0x000fe400078e0204 */
[--C-:B------:R-:W-:Y:S01]  /*4c80*/  @!P3 IMAD.IADD R11, R11, 0x1, -R5.reuse ;  /* 0x000000010b0bb824 */ /* 0x100fe200078e0a05 */
[----:B------:R-:W-:Y:S01]  /*4c90*/  ISETP.GT.U32.AND P3, PT, R5, R13, PT ;  /* 0x0000000d0500720c */ /* 0x000fe20003f64070 */
[--C-:B------:R-:W-:Y:S01]  /*4ca0*/  @!P2 IMAD.IADD R15, R15, 0x1, -R5.reuse ;  /* 0x000000010f0fa824 */ /* 0x100fe200078e0a05 */
[----:B------:R-:W-:Y:S01]  /*4cb0*/  STL [R1+0x2b0], R10 ;  /* 0x0002b00a01007387 */ /* 0x000fe20000100800 */
[----:B------:R-:W-:Y:S01]  /*4cc0*/  ISETP.GE.AND P2, PT, R2, RZ, PT ;  /* 0x000000ff0200720c */ /* 0x000fe20003f46270 */
[----:B------:R-:W-:Y:S01]  /*4cd0*/  @!P6 IMAD.IADD R12, R12, 0x1, -R5 ;  /* 0x000000010c0ce824 */ /* 0x000fe200078e0a05 */
[----:B------:R-:W-:Y:S01]  /*4ce0*/  IADD3 R2, R6, 0xa7, RZ ;  /* 0x000000a706027810 */ /* 0x000fe20007ffe0ff */
[----:B------:R0:W-:Y:S01]  /*4cf0*/  STL [R1+0x2b8], R9 ;  /* 0x0002b80901007387 */ /* 0x0001e20000100800 */
[----:B------:R-:W-:-:S02]  /*4d00*/  ISETP.GT.U32.AND P6, PT, R5, R4, PT ;  /* 0x000000040500720c */ /* 0x000fc40003fc4070 */
[----:B------:R-:W-:Y:S01]  /*4d10*/  IABS R8, R2 ;  /* 0x0000000200087213 */ /* 0x000fe20000000000 */
[----:B0-----:R-:W-:Y:S01]  /*4d20*/  IMAD.MOV.U32 R9, RZ, RZ, R15 ;  /* 0x000000ffff097224 */ /* 0x001fe200078e000f */
[----:B------:R-:W-:-:S03]  /*4d30*/  IADD3 R15, R6, 0xa6, RZ ;  /* 0x000000a6060f7810 */ /* 0x000fc60007ffe0ff */
[----:B------:R-:W-:Y:S01]  /*4d40*/  @!P0 IMAD.MOV R9, RZ, RZ, -R9 ;  /* 0x000000ffff098224 */ /* 0x000fe200078e0a09 */
[----:B------:R-:W-:Y:S01]  /*4d50*/  ISETP.GE.AND P0, PT, R3, RZ, PT ;  /* 0x000000ff0300720c */ /* 0x000fe20003f06270 */
[----:B------:R-:W-:Y:S01]  /*4d60*/  IMAD.HI.U32 R3, R27, R8, RZ ;  /* 0x000000081b037227 */ /* 0x000fe200078e00ff */
[----:B------:R-:W-:Y:S02]  /*4d70*/  IABS R18, R15 ;  /* 0x0000000f00127213 */ /* 0x000fe40000000000 */
[----:B------:R0:W-:Y:S01]  /*4d80*/  STL [R1+0x2b4], R9 ;  /* 0x0002b40901007387 */ /* 0x0001e20000100800 */
[----:B------:R-:W-:Y:S01]  /*4d90*/  @!P3 IMAD.IADD R13, R13, 0x1, -R5 ;  /* 0x000000010d0db824 */ /* 0x000fe200078e0a05 */
[----:B------:R-:W-:Y:S01]  /*4da0*/  IADD3 R16, R6, 0xa5, RZ ;  /* 0x000000a506107810 */ /* 0x000fe20007ffe0ff */
[----:B------:R-:W-:Y:S02]  /*4db0*/  IMAD.MOV R3, RZ, RZ, -R3 ;  /* 0x000000ffff037224 */ /* 0x000fe400078e0a03 */
[----:B------:R-:W-:Y:S01]  /*4dc0*/  @!P6 IMAD.IADD R4, R4, 0x1, -R5 ;  /* 0x000000010404e824 */ /* 0x000fe200078e0a05 */
[----:B------:R-:W-:Y:S01]  /*4dd0*/  ISETP.GT.U32.AND P6, PT, R5, R13, PT ;  /* 0x0000000d0500720c */ /* 0x000fe20003fc4070 */
[----:B0-----:R-:W-:Y:S01]  /*4de0*/  IMAD.MOV.U32 R9, RZ, RZ, R20 ;  /* 0x000000ffff097224 */ /* 0x001fe200078e0014 */
[----:B------:R-:W-:Y:S01]  /*4df0*/  IADD3 R0, R6, 0xa4, RZ ;  /* 0x000000a406007810 */ /* 0x000fe20007ffe0ff */
[----:B------:R-:W-:Y:S01]  /*4e00*/  IMAD.HI.U32 R21, R27, R18, RZ ;  /* 0x000000121b157227 */ /* 0x000fe200078e00ff */
[----:B------:R-:W-:-:S03]  /*4e10*/  IABS R17, R16 ;  /* 0x0000001000117213 */ /* 0x000fc60000000000 */
[----:B------:R-:W-:Y:S02]  /*4e20*/  @!P4 IMAD.MOV R9, RZ, RZ, -R9 ;  /* 0x000000ffff09c224 */ /* 0x000fe400078e0a09 */
[----:B------:R-:W-:Y:S01]  /*4e30*/  IMAD R8, R5, R3, R8 ;  /* 0x0000000305087224 */ /* 0x000fe200078e0208 */
[----:B------:R-:W-:Y:S01]  /*4e40*/  IABS R3, R0 ;  /* 0x0000000000037213 */ /* 0x000fe20000000000 */
[----:B------:R-:W-:Y:S01]  /*4e50*/  IMAD.MOV R21, RZ, RZ, -R21 ;  /* 0x000000ffff157224 */ /* 0x000fe200078e0a15 */
[----:B------:R0:W-:Y:S01]  /*4e60*/  STL [R1+0x2a4], R9 ;  /* 0x0002a40901007387 */ /* 0x0001e20000100800 */
[----:B------:R-:W-:Y:S01]  /*4e70*/  ISETP.GE.AND P4, PT, R2, RZ, PT ;  /* 0x000000ff0200720c */ /* 0x000fe20003f86270 */
[----:B------:R-:W-:Y:S01]  /*4e80*/  IMAD.HI.U32 R19, R27, R17, RZ ;  /* 0x000000111b137227 */ /* 0x000fe200078e00ff */
[----:B------:R-:W-:-:S03]  /*4e90*/  ISETP.GT.U32.AND P3, PT, R5, R8, PT ;  /* 0x000000080500720c */ /* 0x000fc60003f64070 */
[----:B------:R-:W-:Y:S02]  /*4ea0*/  IMAD R2, R5, R21, R18 ;  /* 0x0000001505027224 */ /* 0x000fe400078e0212 */
[----:B0-----:R-:W-:Y:S02]  /*4eb0*/  IMAD.MOV.U32 R9, RZ, RZ, R11 ;  /* 0x000000ffff097224 */ /* 0x001fe400078e000b */
[----:B------:R-:W-:Y:S02]  /*4ec0*/  IMAD.MOV.U32 R20, RZ, RZ, R3 ;  /* 0x000000ffff147224 */ /* 0x000fe400078e0003 */
[----:B------:R-:W-:Y:S02]  /*4ed0*/  @!P1 IMAD.MOV R9, RZ, RZ, -R9 ;  /* 0x000000ffff099224 */ /* 0x000fe400078e0a09 */
[----:B------:R-:W-:Y:S02]  /*4ee0*/  IMAD.MOV R19, RZ, RZ, -R19 ;  /* 0x000000ffff137224 */ /* 0x000fe400078e0a13 */
[----:B------:R-:W-:Y:S01]  /*4ef0*/  @!P6 IMAD.IADD R13, R13, 0x1, -R5 ;  /* 0x000000010d0de824 */ /* 0x000fe200078e0a05 */
[----:B------:R-:W-:Y:S01]  /*4f00*/  ISETP.GT.U32.AND P6, PT, R5, R2, PT ;  /* 0x000000020500720c */ /* 0x000fe20003fc4070 */
[----:B------:R-:W-:Y:S01]  /*4f10*/  IMAD.HI.U32 R11, R27, R20, RZ ;  /* 0x000000141b0b7227 */ /* 0x000fe200078e00ff */
[----:B------:R0:W-:Y:S01]  /*4f20*/  STL [R1+0x298], R9 ;  /* 0x0002980901007387 */ /* 0x0001e20000100800 */
[----:B------:R-:W-:-:S02]  /*4f30*/  ISETP.GT.U32.AND P1, PT, R5, R4, PT ;  /* 0x000000040500720c */ /* 0x000fc40003f24070 */
[C---:B------:R-:W-:Y:S02]  /*4f40*/  IMAD R3, R5.reuse, R19, R17 ;  /* 0x0000001305037224 */ /* 0x040fe400078e0211 */
[----:B------:R-:W-:Y:S02]  /*4f50*/  IMAD.MOV R11, RZ, RZ, -R11 ;  /* 0x000000ffff0b7224 */ /* 0x000fe400078e0a0b */
[----:B0-----:R-:W-:Y:S02]  /*4f60*/  IMAD.MOV.U32 R9, RZ, RZ, R13 ;  /* 0x000000ffff097224 */ /* 0x001fe400078e000d */
[----:B------:R-:W-:Y:S02]  /*4f70*/  @!P3 IMAD.IADD R8, R8, 0x1, -R5 ;  /* 0x000000010808b824 */ /* 0x000fe400078e0a05 */
[----:B------:R-:W-:Y:S01]  /*4f80*/  @!P5 IMAD.MOV R9, RZ, RZ, -R9 ;  /* 0x000000ffff09d224 */ /* 0x000fe200078e0a09 */
[C---:B------:R-:W-:Y:S01]  /*4f90*/  ISETP.GT.U32.AND P5, PT, R5.reuse, R3, PT ;  /* 0x000000030500720c */ /* 0x040fe20003fa4070 */
[C---:B------:R-:W-:Y:S01]  /*4fa0*/  IMAD R13, R5.reuse, R11, R20 ;  /* 0x0000000b050d7224 */ /* 0x040fe200078e0214 */
[----:B------:R-:W-:Y:S01]  /*4fb0*/  IADD3 R14, R6, 0xa3, RZ ;  /* 0x000000a3060e7810 */ /* 0x000fe20007ffe0ff */
[----:B------:R-:W-:Y:S01]  /*4fc0*/  IMAD.MOV.U32 R10, RZ, RZ, R12 ;  /* 0x000000ffff0a7224 */ /* 0x000fe200078e000c */
[C---:B------:R-:W-:Y:S01]  /*4fd0*/  ISETP.GT.U32.AND P3, PT, R5.reuse, R8, PT ;  /* 0x000000080500720c */ /* 0x040fe20003f64070 */
[--C-:B------:R-:W-:Y:S01]  /*4fe0*/  @!P6 IMAD.IADD R2, R2, 0x1, -R5.reuse ;  /* 0x000000010202e824 */ /* 0x100fe200078e0a05 */
[----:B------:R-:W-:Y:S01]  /*4ff0*/  IABS R18, R14 ;  /* 0x0000000e00127213 */ /* 0x000fe20000000000 */
[----:B------:R-:W-:Y:S01]  /*5000*/  @!P2 IMAD.MOV R10, RZ, RZ, -R10 ;  /* 0x000000ffff0aa224 */ /* 0x000fe200078e0a0a */
[----:B------:R-:W-:Y:S01]  /*5010*/  ISETP.GT.U32.AND P6, PT, R5, R13, PT ;  /* 0x0000000d0500720c */ /* 0x000fe20003fc4070 */
[----:B------:R-:W-:-:S02]  /*5020*/  @!P1 IMAD.IADD R4, R4, 0x1, -R5 ;  /* 0x0000000104049824 */ /* 0x000fc400078e0a05 */
[----:B------:R-:W-:Y:S01]  /*5030*/  IMAD.HI.U32 R12, R27, R18, RZ ;  /* 0x000000121b0c7227 */ /* 0x000fe200078e00ff */
[----:B------:R-:W-:Y:S01]  /*5040*/  STL [R1+0x294], R10 ;  /* 0x0002940a01007387 */ /* 0x000fe20000100800 */
[----:B------:R-:W-:Y:S02]  /*5050*/  ISETP.GE.AND P2, PT, R15, RZ, PT ;  /* 0x000000ff0f00720c */ /* 0x000fe40003f46270 */
[--C-:B------:R-:W-:Y:S01]  /*5060*/  @!P5 IMAD.IADD R3, R3, 0x1, -R5.reuse ;  /* 0x000000010303d824 */ /* 0x100fe200078e0a05 */
[----:B------:R0:W-:Y:S01]  /*5070*/  STL [R1+0x290], R9 ;  /* 0x0002900901007387 */ /* 0x0001e20000100800 */
[----:B------:R-:W-:Y:S01]  /*5080*/  IMAD.MOV R12, RZ, RZ, -R12 ;  /* 0x000000ffff0c7224 */ /* 0x000fe200078e0a0c */
[----:B------:R-:W-:Y:S01]  /*5090*/  IADD3 R15, R6, 0xa2, RZ ;  /* 0x000000a2060f7810 */ /* 0x000fe20007ffe0ff */
[----:B------:R-:W-:Y:S01]  /*50a0*/  @!P3 IMAD.IADD R8, R8, 0x1, -R5 ;  /* 0x000000010808b824 */ /* 0x000fe200078e0a05 */
[----:B------:R-:W-:Y:S01]  /*50b0*/  ISETP.GE.AND P3, PT, R0, RZ, PT ;  /* 0x000000ff0000720c */ /* 0x000fe20003f66270 */
[----:B0-----:R-:W-:Y:S01]  /*50c0*/  IMAD.MOV.U32 R9, RZ, RZ, R4 ;  /* 0x000000ffff097224 */ /* 0x001fe200078e0004 */
[C---:B------:R-:W-:Y:S01]  /*50d0*/  ISETP.GT.U32.AND P5, PT, R5.reuse, R2, PT ;  /* 0x000000020500720c */ /* 0x040fe20003fa4070 */
[----:B------:R-:W-:-:S02]  /*50e0*/  IMAD R0, R5, R12, R18 ;  /* 0x0000000c05007224 */ /* 0x000fc400078e0212 */
[----:B------:R-:W-:Y:S01]  /*50f0*/  @!P0 IMAD.MOV R9, RZ, RZ, -R9 ;  /* 0x000000ffff098224 */ /* 0x000fe200078e0a09 */
[----:B------:R-:W-:Y:S01]  /*5100*/  ISETP.GT.U32.AND P0, PT, R5, R3, PT ;  /* 0x000000030500720c */ /* 0x000fe20003f04070 */
[----:B------:R-:W-:Y:S01]  /*5110*/  @!P6 IMAD.IADD R13, R13, 0x1, -R5 ;  /* 0x000000010d0de824 */ /* 0x000fe200078e0a05 */
[----:B------:R-:W-:-:S04]  /*5120*/  IABS R18, R15 ;  /* 0x0000000f00127213 */ /* 0x000fc80000000000 */
[----:B------:R-:W-:Y:S01]  /*5130*/  ISETP.GT.U32.AND P6, PT, R5, R13, PT ;  /* 0x0000000d0500720c */ /* 0x000fe20003fc4070 */
[----:B------:R-:W-:-:S04]  /*5140*/  IMAD.HI.U32 R20, R27, R18, RZ ;  /* 0x000000121b147227 */ /* 0x000fc800078e00ff */
[----:B------:R-:W-:Y:S02]  /*5150*/  IMAD.MOV R20, RZ, RZ, -R20 ;  /* 0x000000ffff147224 */ /* 0x000fe400078e0a14 */
[--C-:B------:R-:W-:Y:S01]  /*5160*/  @!P0 IMAD.IADD R3, R3, 0x1, -R5.reuse ;  /* 0x0000000103038824 */ /* 0x100fe200078e0a05 */
[----:B------:R-:W-:Y:S01]  /*5170*/  ISETP.GE.AND P0, PT, R14, RZ, PT ;  /* 0x000000ff0e00720c */ /* 0x000fe20003f06270 */
[--C-:B------:R-:W-:Y:S01]  /*5180*/  @!P5 IMAD.IADD R2, R2, 0x1, -R5.reuse ;  /* 0x000000010202d824 */ /* 0x100fe200078e0a05 */
[C---:B------:R-:W-:Y:S01]  /*5190*/  ISETP.GT.U32.AND P5, PT, R5.reuse, R0, PT ;  /* 0x000000000500720c */ /* 0x040fe20003fa4070 */
[----:B------:R-:W-:Y:S02]  /*51a0*/  IMAD R14, R5, R20, R18 ;  /* 0x00000014050e7224 */ /* 0x000fe400078e0212 */
[----:B------:R-:W-:Y:S01]  /*51b0*/  @!P6 IMAD.IADD R13, R13, 0x1, -R5 ;  /* 0x000000010d0de824 */ /* 0x000fe200078e0a05 */
[----:B------:R-:W-:Y:S02]  /*51c0*/  IADD3 R12, R6, 0xa1, RZ ;  /* 0x000000a1060c7810 */ /* 0x000fe40007ffe0ff */
[----:B------:R-:W-:-:S02]  /*51d0*/  ISETP.GT.U32.AND P6, PT, R5, R14, PT ;  /* 0x0000000e0500720c */ /* 0x000fc40003fc4070 */
[C---:B------:R-:W-:Y:S02]  /*51e0*/  IADD3 R11, R6.reuse, 0xa0, RZ ;  /* 0x000000a0060b7810 */ /* 0x040fe40007ffe0ff */
[----:B------:R-:W-:Y:S02]  /*51f0*/  IABS R19, R12 ;  /* 0x0000000c00137213 */ /* 0x000fe40000000000 */
[----:B------:R-:W-:Y:S01]  /*5200*/  IADD3 R17, R6, 0x9f, RZ ;  /* 0x0000009f06117810 */ /* 0x000fe20007ffe0ff */
[----:B------:R-:W-:Y:S01]  /*5210*/  @!P5 IMAD.IADD R0, R0, 0x1, -R5 ;  /* 0x000000010000d824 */ /* 0x000fe200078e0a05 */
[----:B------:R-:W-:Y:S01]  /*5220*/  IABS R4, R11 ;  /* 0x0000000b00047213 */ /* 0x000fe20000000000 */
[----:B------:R0:W-:Y:S01]  /*5230*/  STL [R1+0x28c], R9 ;  /* 0x00028c0901007387 */ /* 0x0001e20000100800 */
[----:B------:R-:W-:Y:S01]  /*5240*/  IMAD.MOV.U32 R10, RZ, RZ, R8 ;  /* 0x000000ffff0a7224 */ /* 0x000fe200078e0008 */
[----:B------:R-:W-:Y:S01]  /*5250*/  ISETP.GE.AND P1, PT, R16, RZ, PT ;  /* 0x000000ff1000720c */ /* 0x000fe20003f26270 */
[----:B------:R-:W-:Y:S01]  /*5260*/  IMAD.HI.U32 R18, R27, R19, RZ ;  /* 0x000000131b127227 */ /* 0x000fe200078e00ff */
[----:B------:R-:W-:-:S03]  /*5270*/  IABS R16, R17 ;  /* 0x0000001100107213 */ /* 0x000fc60000000000 */
[----:B------:R-:W-:-:S04]  /*5280*/  IMAD.HI.U32 R21, R27, R4, RZ ;  /* 0x000000041b157227 */ /* 0x000fc800078e00ff */
[----:B0-----:R-:W-:Y:S02]  /*5290*/  IMAD.MOV.U32 R9, RZ, RZ, R2 ;  /* 0x000000ffff097224 */ /* 0x001fe400078e0002 */
[----:B------:R-:W-:Y:S01]  /*52a0*/  @!P6 IMAD.IADD R14, R14, 0x1, -R5 ;  /* 0x000000010e0ee824 */ /* 0x000fe200078e0a05 */
[----:B------:R-:W-:Y:S01]  /*52b0*/  ISETP.GT.U32.AND P6, PT, R5, R0, PT ;  /* 0x000000000500720c */ /* 0x000fe20003fc4070 */
[----:B------:R-:W-:Y:S02]  /*52c0*/  @!P4 IMAD.MOV R10, RZ, RZ, -R10 ;  /* 0x000000ffff0ac224 */ /* 0x000fe400078e0a0a */
[----:B------:R-:W-:Y:S02]  /*52d0*/  IMAD.MOV R18, RZ, RZ, -R18 ;  /* 0x000000ffff127224 */ /* 0x000fe400078e0a12 */
[----:B------:R-:W-:Y:S02]  /*52e0*/  @!P2 IMAD.MOV R9, RZ, RZ, -R9 ;  /* 0x000000ffff09a224 */ /* 0x000fe400078e0a09 */
[----:B------:R-:W-:Y:S01]  /*52f0*/  IMAD.HI.U32 R20, R27, R16, RZ ;  /* 0x000000101b147227 */ /* 0x000fe200078e00ff */
[----:B------:R0:W-:Y:S03]  /*5300*/  STL [R1+0x288], R10 ;  /* 0x0002880a01007387 */ /* 0x0001e60000100800 */
[----:B------:R-:W-:Y:S01]  /*5310*/  IMAD.MOV R21, RZ, RZ, -R21 ;  /* 0x000000ffff157224 */ /* 0x000fe200078e0a15 */
[----:B------:R1:W-:Y:S01]  /*5320*/  STL [R1+0x284], R9 ;  /* 0x0002840901007387 */ /* 0x0003e20000100800 */
[----:B------:R-:W-:-:S02]  /*5330*/  IMAD R18, R5, R18, R19 ;  /* 0x0000001205127224 */ /* 0x000fc400078e0213 */
[----:B------:R-:W-:Y:S02]  /*5340*/  IMAD.MOV R20, RZ, RZ, -R20 ;  /* 0x000000ffff147224 */ /* 0x000fe400078e0a14 */
[----:B------:R-:W-:Y:S02]  /*5350*/  IMAD R4, R5, R21, R4 ;  /* 0x0000001505047224 */ /* 0x000fe400078e0204 */
[----:B0-----:R-:W-:Y:S01]  /*5360*/  IMAD.MOV.U32 R10, RZ, RZ, R3 ;  /* 0x000000ffff0a7224 */ /* 0x001fe200078e0003 */
[----:B------:R-:W-:Y:S01]  /*5370*/  ISETP.GE.AND P5, PT, R15, RZ, PT ;  /* 0x000000ff0f00720c */ /* 0x000fe20003fa6270 */
[----:B-1----:R-:W-:Y:S01]  /*5380*/  IMAD.MOV.U32 R9, RZ, RZ, R13 ;  /* 0x000000ffff097224 */ /* 0x002fe200078e000d */
[----:B------:R-:W-:Y:S01]  /*5390*/  IADD3 R15, R6, 0x9e, RZ ;  /* 0x0000009e060f7810 */ /* 0x000fe20007ffe0ff */
[----:B------:R-:W-:Y:S01]  /*53a0*/  @!P1 IMAD.MOV R10, RZ, RZ, -R10 ;  /* 0x000000ffff0a9224 */ /* 0x000fe200078e0a0a */
[C---:B------:R-:W-:Y:S01]  /*53b0*/  ISETP.GT.U32.AND P2, PT, R5.reuse, R14, PT ;  /* 0x0000000e0500720c */ /* 0x040fe20003f44070 */
[C---:B------:R-:W-:Y:S01]  /*53c0*/  IMAD R16, R5.reuse, R20, R16 ;  /* 0x0000001405107224 */ /* 0x040fe200078e0210 */
[C---:B------:R-:W-:Y:S01]  /*53d0*/  ISETP.GT.U32.AND P4, PT, R5.reuse, R18, PT ;  /* 0x000000120500720c */ /* 0x040fe20003f84070 */
[----:B------:R-:W-:Y:S01]  /*53e0*/  @!P3 IMAD.MOV R9, RZ, RZ, -R9 ;  /* 0x000000ffff09b224 */ /* 0x000fe200078e0a09 */
[C---:B------:R-:W-:Y:S01]  /*53f0*/  ISETP.GT.U32.AND P1, PT, R5.reuse, R4, PT ;  /* 0x000000040500720c */ /* 0x040fe20003f24070 */
[----:B------:R-:W-:Y:S01]  /*5400*/  @!P6 IMAD.IADD R0, R0, 0x1, -R5 ;  /* 0x000000010000e824 */ /* 0x000fe200078e0a05 */
[----:B------:R-:W-:Y:S01]  /*5410*/  IABS R8, R15 ;  /* 0x0000000f00087213 */ /* 0x000fe20000000000 */
[----:B------:R-:W-:Y:S01]  /*5420*/  STL [R1+0x280], R10 ;  /* 0x0002800a01007387 */ /* 0x000fe20000100800 */
[----:B------:R-:W-:-:S03]  /*5430*/  ISETP.GT.U32.AND P6, PT, R5, R16, PT ;  /* 0x000000100500720c */ /* 0x000fc60003fc4070 */
[----:B------:R0:W-:Y:S01]  /*5440*/  STL [R1+0x27c], R9 ;  /* 0x00027c0901007387 */ /* 0x0001e20000100800 */
[----:B------:R-:W-:Y:S01]  /*5450*/  IMAD.HI.U32 R3, R27, R8, RZ ;  /* 0x000000081b037227 */ /* 0x000fe200078e00ff */
[----:B------:R-:W-:-:S03]  /*5460*/  IADD3 R19, R6, 0x9d, RZ ;  /* 0x0000009d06137810 */ /* 0x000fc60007ffe0ff */
[----:B0-----:R-:W-:Y:S01]  /*5470*/  IMAD.MOV.U32 R9, RZ, RZ, R0 ;  /* 0x000000ffff097224 */ /* 0x001fe200078e0000 */
[----:B------:R-:W-:Y:S01]  /*5480*/  IABS R2, R19 ;  /* 0x0000001300027213 */ /* 0x000fe20000000000 */
[----:B------:R-:W-:Y:S02]  /*5490*/  IMAD.MOV R3, RZ, RZ, -R3 ;  /* 0x000000ffff037224 */ /* 0x000fe400078e0a03 */
[----:B------:R-:W-:Y:S02]  /*54a0*/  @!P0 IMAD.MOV R9, RZ, RZ, -R9 ;  /* 0x000000ffff098224 */ /* 0x000fe400078e0a09 */
[--C-:B------:R-:W-:Y:S02]  /*54b0*/  @!P2 IMAD.IADD R14, R14, 0x1, -R5.reuse ;  /* 0x000000010e0ea824 */ /* 0x100fe400078e0a05 */
[--C-:B------:R-:W-:Y:S01]  /*54c0*/  @!P4 IMAD.IADD R18, R18, 0x1, -R5.reuse ;  /* 0x000000011212c824 */ /* 0x100fe200078e0a05 */
[----:B------:R-:W-:Y:S01]  /*54d0*/  ISETP.GE.AND P2, PT, R11, RZ, PT ;  /* 0x000000ff0b00720c */ /* 0x000fe20003f46270 */
[----:B------:R-:W-:Y:S01]  /*54e0*/  @!P1 IMAD.IADD R4, R4, 0x1, -R5 ;  /* 0x0000000104049824 */ /* 0x000fe200078e0a05 */
[----:B------:R0:W-:Y:S01]  /*54f0*/  STL [R1+0x278], R9 ;  /* 0x0002780901007387 */ /* 0x0001e20000100800 */
[----:B------:R-:W-:Y:S01]  /*5500*/  IMAD R11, R5, R3, R8 ;  /* 0x00000003050b7224 */ /* 0x000fe200078e0208 */
[----:B------:R-:W-:Y:S01]  /*5510*/  ISETP.GE.AND P3, PT, R12, RZ, PT ;  /* 0x000000ff0c00720c */ /* 0x000fe20003f66270 */
[----:B------:R-:W-:Y:S01]  /*5520*/  IMAD.HI.U32 R12, R27, R2, RZ ;  /* 0x000000021b0c7227 */ /* 0x000fe200078e00ff */
[----:B------:R-:W-:-:S03]  /*5530*/  ISETP.GT.U32.AND P1, PT, R5, R18, PT ;  /* 0x000000120500720c */ /* 0x000fc60003f24070 */
[----:B------:R-:W-:Y:S02]  /*5540*/  @!P6 IMAD.IADD R16, R16, 0x1, -R5 ;  /* 0x000000011010e824 */ /* 0x000fe400078e0a05 */
[----:B0-----:R-:W-:Y:S01]  /*5550*/  IMAD.MOV.U32 R9, RZ, RZ, R14 ;  /* 0x000000ffff097224 */ /* 0x001fe200078e000e */
[C---:B------:R-:W-:Y:S01]  /*5560*/  ISETP.GT.U32.AND P6, PT, R5.reuse, R4, PT ;  /* 0x000000040500720c */ /* 0x040fe20003fc4070 */
[----:B------:R-:W-:Y:S02]  /*5570*/  IMAD.MOV R0, RZ, RZ, -R12 ;  /* 0x000000ffff007224 */ /* 0x000fe400078e0a0c */
[----:B------:R-:W-:Y:S01]  /*5580*/  @!P5 IMAD.MOV R9, RZ, RZ, -R9 ;  /* 0x000000ffff09d224 */ /* 0x000fe200078e0a09 */
[C---:B------:R-:W-:Y:S02]  /*5590*/  ISETP.GT.U32.AND P5, PT, R5.reuse, R11, PT ;  /* 0x0000000b0500720c */ /* 0x040fe40003fa4070 */
[----:B------:R-:W-:Y:S01]  /*55a0*/  IADD3 R12, R6, 0x9c, RZ ;  /* 0x0000009c060c7810 */ /* 0x000fe20007ffe0ff */
[C---:B------:R-:W-:Y:S01]  /*55b0*/  IMAD R0, R5.reuse, R0, R2 ;  /* 0x0000000005007224 */ /* 0x040fe200078e0202 */
[----:B------:R-:W-:-:S02]  /*55c0*/  ISETP.GT.U32.AND P0, PT, R5, R16, PT ;  /* 0x000000100500720c */ /* 0x000fc40003f04070 */
[----:B------:R-:W-:Y:S01]  /*55d0*/  IABS R3, R12 ;  /* 0x0000000c00037213 */ /* 0x000fe20000000000 */
[--C-:B------:R-:W-:Y:S01]  /*55e0*/  @!P1 IMAD.IADD R18, R18, 0x1, -R5.reuse ;  /* 0x0000000112129824 */ /* 0x100fe200078e0a05 */
[----:B------:R-:W-:Y:S01]  /*55f0*/  ISETP.GE.AND P1, PT, R15, RZ, PT ;  /* 0x000000ff0f00720c */ /* 0x000fe20003f26270 */
[----:B------:R-:W-:Y:S01]  /*5600*/  @!P6 IMAD.IADD R4, R4, 0x1, -R5 ;  /* 0x000000010404e824 */ /* 0x000fe200078e0a05 */
[----:B------:R0:W-:Y:S01]  /*5610*/  STL [R1+0x274], R9 ;  /* 0x0002740901007387 */ /* 0x0001e20000100800 */
[----:B------:R-:W-:Y:S01]  /*5620*/  IMAD.HI.U32 R15, R27, R3, RZ ;  /* 0x000000031b0f7227 */ /* 0x000fe200078e00ff */
[----:B------:R-:W-:-:S03]  /*5630*/  ISETP.GT.U32.AND P6, PT, R5, R0, PT ;  /* 0x000000000500720c */ /* 0x000fc60003fc4070 */
[----:B------:R-:W-:Y:S01]  /*5640*/  @!P5 IMAD.IADD R11, R11, 0x1, -R5 ;  /* 0x000000010b0bd824 */ /* 0x000fe200078e0a05 */
[----:B------:R-:W-:Y:S01]  /*5650*/  ISETP.GE.AND P4, PT, R17, RZ, PT ;  /* 0x000000ff1100720c */ /* 0x000fe20003f86270 */
[----:B------:R-:W-:Y:S02]  /*5660*/  IMAD.MOV R15, RZ, RZ, -R15 ;  /* 0x000000ffff0f7224 */ /* 0x000fe400078e0a0f */
[----:B0-----:R-:W-:Y:S01]  /*5670*/  IMAD.MOV.U32 R9, RZ, RZ, R18 ;  /* 0x000000ffff097224 */ /* 0x001fe200078e0012 */
[----:B------:R-:W-:Y:S01]  /*5680*/  IADD3 R13, R6, 0x9a, RZ ;  /* 0x0000009a060d7810 */ /* 0x000fe20007ffe0ff */
[C---:B------:R-:W-:Y:S02]  /*5690*/  IMAD R3, R5.reuse, R15, R3 ;  /* 0x0000000f05037224 */ /* 0x040fe400078e0203 */
[----:B------:R-:W-:Y:S01]  /*56a0*/  @!P3 IMAD.MOV R9, RZ, RZ, -R9 ;  /* 0x000000ffff09b224 */ /* 0x000fe200078e0a09 */
[C---:B------:R-:W-:Y:S01]  /*56b0*/  ISETP.GT.U32.AND P3, PT, R5.reuse, R11, PT ;  /* 0x0000000b0500720c */ /* 0x040fe20003f64070 */
[----:B------:R-:W-:Y:S01]  /*56c0*/  IMAD.MOV.U32 R10, RZ, RZ, R4 ;  /* 0x000000ffff0a7224 */ /* 0x000fe200078e0004 */
[----:B------:R-:W-:Y:S01]  /*56d0*/  ISETP.GE.AND P5, PT, R12, RZ, PT ;  /* 0x000000ff0c00720c */ /* 0x000fe20003fa6270 */
[--C-:B------:R-:W-:Y:S01]  /*56e0*/  @!P0 IMAD.IADD R16, R16, 0x1, -R5.reuse ;  /* 0x0000000110108824 */ /* 0x100fe200078e0a05 */
[----:B------:R-:W-:Y:S01]  /*56f0*/  IADD3 R8, R6, 0x9b, RZ ;  /* 0x0000009b06087810 */ /* 0x000fe20007ffe0ff */
[----:B------:R-:W-:Y:S01]  /*5700*/  @!P2 IMAD.MOV R10, RZ, RZ, -R10 ;  /* 0x000000ffff0aa224 */ /* 0x000fe200078e0a0a */
[----:B------:R-:W-:Y:S01]  /*5710*/  IABS R12, R13 ;  /* 0x0000000d000c7213 */ /* 0x000fe20000000000 */
[----:B------:R0:W-:Y:S01]  /*5720*/  STL [R1+0x270], R9 ;  /* 0x0002700901007387 */ /* 0x0001e20000100800 */
[----:B------:R-:W-:Y:S01]  /*5730*/  ISETP.GT.U32.AND P2, PT, R5, R3, PT ;  /* 0x000000030500720c */ /* 0x000fe20003f44070 */
[----:B------:R-:W-:Y:S01]  /*5740*/  @!P6 IMAD.IADD R0, R0, 0x1, -R5 ;  /* 0x000000010000e824 */ /* 0x000fe200078e0a05 */
[----:B------:R-:W-:Y:S01]  /*5750*/  IABS R2, R8 ;  /* 0x0000000800027213 */ /* 0x000fe20000000000 */
[----:B------:R-:W-:-:S04]  /*5760*/  IMAD.HI.U32 R4, R27, R12, RZ ;  /* 0x0000000c1b047227 */ /* 0x000fc800078e00ff */
[----:B0-----:R-:W-:Y:S01]  /*5770*/  IMAD.MOV.U32 R9, RZ, RZ, R16 ;  /* 0x000000ffff097224 */ /* 0x001fe200078e0010 */
[----:B------:R-:W-:Y:S01]  /*5780*/  ISETP.GT.U32.AND P6, PT, R5, R0, PT ;  /* 0x000000000500720c */ /* 0x000fe20003fc4070 */
[----:B------:R-:W-:-:S04]  /*5790*/  IMAD.HI.U32 R14, R27, R2, RZ ;  /* 0x000000021b0e7227 */ /* 0x000fc800078e00ff */
[----:B------:R-:W-:Y:S01]  /*57a0*/  @!P4 IMAD.MOV R9, RZ, RZ, -R9 ;  /* 0x000000ffff09c224 */ /* 0x000fe200078e0a09 */
[----:B------:R-:W-:Y:S01]  /*57b0*/  ISETP.GE.AND P4, PT, R8, RZ, PT ;  /* 0x000000ff0800720c */ /* 0x000fe20003f86270 */
[----:B------:R-:W-:Y:S02]  /*57c0*/  IMAD.MOV R8, RZ, RZ, -R4 ;  /* 0x000000ffff087224 */ /* 0x000fe400078e0a04 */
[--C-:B------:R-:W-:Y:S01]  /*57d0*/  @!P3 IMAD.IADD R11, R11, 0x1, -R5.reuse ;  /* 0x000000010b0bb824 */ /* 0x100fe200078e0a05 */
[----:B------:R0:W-:Y:S01]  /*57e0*/  STL [R1+0x248], R10 ;  /* 0x0002480a01007387 */ /* 0x0001e20000100800 */
[----:B------:R-:W-:Y:S02]  /*57f0*/  IMAD.MOV R14, RZ, RZ, -R14 ;  /* 0x000000ffff0e7224 */ /* 0x000fe400078e0a0e */
[----:B------:R-:W-:Y:S01]  /*5800*/  IMAD R8, R5, R8, R12 ;  /* 0x0000000805087224 */ /* 0x000fe200078e020c */
[----:B------:R-:W-:Y:S01]  /*5810*/  ISETP.GE.AND P0, PT, R19, RZ, PT ;  /* 0x000000ff1300720c */ /* 0x000fe20003f06270 */
[----:B------:R-:W-:-:S02]  /*5820*/  @!P2 IMAD.IADD R3, R3, 0x1, -R5 ;  /* 0x000000010303a824 */ /* 0x000fc400078e0a05 */
[----:B0-----:R-:W-:Y:S02]  /*5830*/  IMAD.MOV.U32 R10, RZ, RZ, R11 ;  /* 0x000000ffff0a7224 */ /* 0x001fe400078e000b */
[C---:B------:R-:W-:Y:S02]  /*5840*/  IMAD R2, R5.reuse, R14, R2 ;  /* 0x0000000e05027224 */ /* 0x040fe400078e0202 */
[----:B------:R-:W-:Y:S01]  /*5850*/  @!P1 IMAD.MOV R10, RZ, RZ, -R10 ;  /* 0x000000ffff0a9224 */ /* 0x000fe200078e0a0a */
[C---:B------:R-:W-:Y:S01]  /*5860*/  ISETP.GT.U32.AND P1, PT, R5.reuse, R8, PT ;  /* 0x000000080500720c */ /* 0x040fe20003f24070 */
[----:B------:R-:W-:Y:S01]  /*5870*/  @!P6 IMAD.IADD R0, R0, 0x1, -R5 ;  /* 0x000000010000e824 */ /* 0x000fe200078e0a05 */
[C---:B------:R-:W-:Y:S02]  /*5880*/  ISETP.GT.U32.AND P2, PT, R5.reuse, R3, PT ;  /* 0x000000030500720c */ /* 0x040fe40003f44070 */
[----:B------:R-:W-:Y:S02]  /*5890*/  ISETP.GT.U32.AND P3, PT, R5, R2, PT ;  /* 0x000000020500720c */ /* 0x000fe40003f64070 */
[----:B------:R-:W-:Y:S01]  /*58a0*/  IADD3 R14, R6, 0x99, RZ ;  /* 0x00000099060e7810 */ /* 0x000fe20007ffe0ff */
[----:B------:R0:W-:Y:S01]  /*58b0*/  STL [R1+0x24c], R9 ;  /* 0x00024c0901007387 */ /* 0x0001e20000100800 */
[----:B------:R-:W-:-:S02]  /*58c0*/  ISETP.GE.AND P6, PT, R13, RZ, PT ;  /* 0x000000ff0d00720c */ /* 0x000fc40003fc6270 */
[----:B------:R-:W-:Y:S02]  /*58d0*/  IABS R21, R14 ;  /* 0x0000000e00157213 */ /* 0x000fe40000000000 */
[----:B------:R-:W-:Y:S01]  /*58e0*/  IADD3 R13, R6, 0x98, RZ ;  /* 0x00000098060d7810 */ /* 0x000fe20007ffe0ff */
[----:B0-----:R-:W-:-:S03]  /*58f0*/  IMAD.MOV.U32 R9, RZ, RZ, R0 ;  /* 0x000000ffff097224 */ /* 0x001fc600078e0000 */
[----:B------:R-:W-:Y:S01]  /*5900*/  IABS R22, R13 ;  /* 0x0000000d00167213 */ /* 0x000fe20000000000 */
[----:B------:R-:W-:Y:S02]  /*5910*/  @!P1 IMAD.IADD R8, R8, 0x1, -R5 ;  /* 0x0000000108089824 */ /* 0x000fe400078e0a05 */
[----:B------:R-:W-:Y:S01]  /*5920*/  @!P0 IMAD.MOV R9, RZ, RZ, -R9 ;  /* 0x000000ffff098224 */ /* 0x000fe200078e0a09 */
[----:B------:R-:W-:Y:S01]  /*5930*/  ISETP.GE.AND P0, PT, R14, RZ, PT ;  /* 0x000000ff0e00720c */ /* 0x000fe20003f06270 */
[----:B------:R-:W-:Y:S01]  /*5940*/  IMAD.HI.U32 R14, R27, R21, RZ ;  /* 0x000000151b0e7227 */ /* 0x000fe200078e00ff */
[----:B------:R-:W-:-:S03]  /*5950*/  ISETP.GT.U32.AND P1, PT, R5, R8, PT ;  /* 0x000000080500720c */ /* 0x000fc60003f24070 */
[--C-:B------:R-:W-:Y:S01]  /*5960*/  @!P2 IMAD.IADD R3, R3, 0x1, -R5.reuse ;  /* 0x000000010303a824 */ /* 0x100fe200078e0a05 */
[----:B------:R-:W-:Y:S01]  /*5970*/  ISETP.GE.AND P2, PT, R13, RZ, PT ;  /* 0x000000ff0d00720c */ /* 0x000fe20003f46270 */
[----:B------:R-:W-:Y:S02]  /*5980*/  @!P3 IMAD.IADD R2, R2, 0x1, -R5 ;  /* 0x000000010202b824 */ /* 0x000fe400078e0a05 */
[----:B------:R-:W-:Y:S01]  /*5990*/  IMAD.MOV R13, RZ, RZ, -R14 ;  /* 0x000000ffff0d7224 */ /* 0x000fe200078e0a0e */
[----:B------:R0:W-:Y:S01]  /*59a0*/  STL [R1+0x250], R10 ;  /* 0x0002500a01007387 */ /* 0x0001e20000100800 */
[----:B------:R-:W-:Y:S01]  /*59b0*/  IMAD.HI.U32 R11, R27, R22, RZ ;  /* 0x000000161b0b7227 */ /* 0x000fe200078e00ff */
[----:B------:R-:W-:-:S03]  /*59c0*/  ISETP.GT.U32.AND P3, PT, R5, R2, PT ;  /* 0x000000020500720c */ /* 0x000fc60003f64070 */
[C---:B------:R-:W-:Y:S02]  /*59d0*/  IMAD R21, R5.reuse, R13, R21 ;  /* 0x0000000d05157224 */ /* 0x040fe400078e0215 */
[----:B------:R-:W-:Y:S02]  /*59e0*/  IMAD.MOV R11, RZ, RZ, -R11 ;  /* 0x000000ffff0b7224 */ /* 0x000fe400078e0a0b */
[----:B0-----:R-:W-:Y:S02]  /*59f0*/  IMAD.MOV.U32 R10, RZ, RZ, R3 ;  /* 0x000000ffff0a7224 */ /* 0x001fe400078e0003 */
[C---:B------:R-:W-:Y:S02]  /*5a00*/  IMAD R22, R5.reuse, R11, R22 ;  /* 0x0000000b05167224 */ /* 0x040fe400078e0216 */
[----:B------:R-:W-:Y:S01]  /*5a10*/  @!P5 IMAD.MOV R10, RZ, RZ, -R10 ;  /* 0x000000ffff0ad224 */ /* 0x000fe200078e0a0a */
[----:B------:R-:W-:Y:S01]  /*5a20*/  ISETP.GT.U32.AND P5, PT, R5, R21, PT ;  /* 0x000000150500720c */ /* 0x000fe20003fa4070 */
[----:B------:R-:W-:Y:S01]  /*5a30*/  @!P1 IMAD.IADD R8, R8, 0x1, -R5 ;  /* 0x0000000108089824 */ /* 0x000fe200078e0a05 */
[----:B------:R-:W-:-:S02]  /*5a40*/  IADD3 R12, R6, 0x97, RZ ;  /* 0x00000097060c7810 */ /* 0x000fc40007ffe0ff */
[----:B------:R-:W-:Y:S01]  /*5a50*/  ISETP.GT.U32.AND P1, PT, R5, R22, PT ;  /* 0x000000160500720c */ /* 0x000fe20003f24070 */
[----:B------:R-:W-:Y:S01]  /*5a60*/  @!P3 IMAD.IADD R2, R2, 0x1, -R5 ;  /* 0x000000010202b824 */ /* 0x000fe200078e0a05 */
[----:B------:R-:W-:Y:S01]  /*5a70*/  IABS R4, R12 ;  /* 0x0000000c00047213 */ /* 0x000fe20000000000 */
[----:B------:R0:W-:Y:S01]  /*5a80*/  STL [R1+0x25c], R9 ;  /* 0x00025c0901007387 */ /* 0x0001e20000100800 */
[----:B------:R-:W-:-:S03]  /*5a90*/  IADD3 R13, R6, 0x96, RZ ;  /* 0x00000096060d7810 */ /* 0x000fc60007ffe0ff */
[----:B------:R-:W-:-:S04]  /*5aa0*/  IMAD.HI.U32 R0, R27, R4, RZ ;  /* 0x000000041b007227 */ /* 0x000fc800078e00ff */
[----:B------:R-:W-:Y:S02]  /*5ab0*/  @!P5 IMAD.IADD R21, R21, 0x1, -R5 ;  /* 0x000000011515d824 */ /* 0x000fe400078e0a05 */
[----:B0-----:R-:W-:Y:S01]  /*5ac0*/  IMAD.MOV.U32 R9, RZ, RZ, R2 ;  /* 0x000000ffff097224 */ /* 0x001fe200078e0002 */
[----:B------:R-:W-:Y:S01]  /*5ad0*/  IADD3 R3, R6, 0x95, RZ ;  /* 0x0000009506037810 */ /* 0x000fe20007ffe0ff */
[----:B------:R-:W-:Y:S01]  /*5ae0*/  IMAD.MOV R0, RZ, RZ, -R0 ;  /* 0x000000ffff007224 */ /* 0x000fe200078e0a00 */
[----:B------:R-:W-:Y:S01]  /*5af0*/  ISETP.GT.U32.AND P5, PT, R5, R21, PT ;  /* 0x000000150500720c */ /* 0x000fe20003fa4070 */
[----:B------:R-:W-:Y:S01]  /*5b00*/  @!P4 IMAD.MOV R9, RZ, RZ, -R9 ;  /* 0x000000ffff09c224 */ /* 0x000fe200078e0a09 */
[----:B------:R-:W-:Y:S01]  /*5b10*/  ISETP.GE.AND P4, PT, R13, RZ, PT ;  /* 0x000000ff0d00720c */ /* 0x000fe20003f86270 */
[----:B------:R-:W-:Y:S01]  /*5b20*/  @!P1 IMAD.IADD R22, R22, 0x1, -R5 ;  /* 0x0000000116169824 */ /* 0x000fe200078e0a05 */
[----:B------:R-:W-:Y:S01]  /*5b30*/  IABS R13, R13 ;  /* 0x0000000d000d7213 */ /* 0x000fe20000000000 */
[----:B------:R-:W-:Y:S01]  /*5b40*/  STL [R1+0x260], R10 ;  /* 0x0002600a01007387 */ /* 0x000fe20000100800 */
[----:B------:R-:W-:Y:S01]  /*5b50*/  ISETP.GE.AND P3, PT, R12, RZ, PT ;  /* 0x000000ff0c00720c */ /* 0x000fe20003f66270 */
[----:B------:R-:W-:-:S02]  /*5b60*/  IMAD R0, R5, R0, R4 ;  /* 0x0000000005007224 */ /* 0x000fc400078e0204 */
[----:B------:R0:W-:Y:S01]  /*5b70*/  STL [R1+0x264], R9 ;  /* 0x0002640901007387 */ /* 0x0001e20000100800 */
[----:B------:R-:W-:Y:S01]  /*5b80*/  IABS R12, R3 ;  /* 0x00000003000c7213 */ /* 0x000fe20000000000 */
[----:B------:R-:W-:Y:S01]  /*5b90*/  IMAD.HI.U32 R14, R27, R13, RZ ;  /* 0x0000000d1b0e7227 */ /* 0x000fe200078e00ff */
[----:B------:R-:W-:-:S03]  /*5ba0*/  ISETP.GT.U32.AND P1, PT, R5, R22, PT ;  /* 0x000000160500720c */ /* 0x000fc60003f24070 */
[----:B0-----:R-:W-:Y:S02]  /*5bb0*/  IMAD.MOV.U32 R9, RZ, RZ, R8 ;  /* 0x000000ffff097224 */ /* 0x001fe400078e0008 */
[----:B------:R-:W-:-:S04]  /*5bc0*/  IMAD.HI.U32 R11, R27, R12, RZ ;  /* 0x0000000c1b0b7227 */ /* 0x000fc800078e00ff */
[----:B------:R-:W-:Y:S01]  /*5bd0*/  @!P6 IMAD.MOV R9, RZ, RZ, -R9 ;  /* 0x000000ffff09e224 */ /* 0x000fe200078e0a09 */
[----:B------:R-:W-:Y:S01]  /*5be0*/  ISETP.GT.U32.AND P6, PT, R5, R0, PT ;  /* 0x000000000500720c */ /* 0x000fe20003fc4070 */
[----:B------:R-:W-:Y:S02]  /*5bf0*/  IMAD.MOV R14, RZ, RZ, -R14 ;  /* 0x000000ffff0e7224 */ /* 0x000fe400078e0a0e */
[----:B------:R-:W-:Y:S01]  /*5c00*/  @!P5 IMAD.IADD R21, R21, 0x1, -R5 ;  /* 0x000000011515d824 */ /* 0x000fe200078e0a05 */
[----:B------:R-:W-:Y:S01]  /*5c10*/  ISETP.GE.AND P5, PT, R3, RZ, PT ;  /* 0x000000ff0300720c */ /* 0x000fe20003fa6270 */
[----:B------:R-:W-:Y:S01]  /*5c20*/  IMAD.MOV R11, RZ, RZ, -R11 ;  /* 0x000000ffff0b7224 */ /* 0x000fe200078e0a0b */
[----:B------:R-:W-:Y:S01]  /*5c30*/  IADD3 R18, R6, 0x94, RZ ;  /* 0x0000009406127810 */ /* 0x000fe20007ffe0ff */
[C---:B------:R-:W-:Y:S02]  /*5c40*/  IMAD R3, R5.reuse, R14, R13 ;  /* 0x0000000e05037224 */ /* 0x040fe400078e020d */
[C---:B------:R-:W-:Y:S01]  /*5c50*/  IMAD R12, R5.reuse, R11, R12 ;  /* 0x0000000b050c7224 */ /* 0x040fe200078e020c */
[----:B------:R-:W-:Y:S01]  /*5c60*/  IABS R4, R18 ;  /* 0x0000001200047213 */ /* 0x000fe20000000000 */
[--C-:B------:R-:W-:Y:S01]  /*5c70*/  @!P1 IMAD.IADD R22, R22, 0x1, -R5.reuse ;  /* 0x0000000116169824 */ /* 0x100fe200078e0a05 */
[C---:B------:R-:W-:Y:S01]  /*5c80*/  ISETP.GT.U32.AND P1, PT, R5.reuse, R3, PT ;  /* 0x000000030500720c */ /* 0x040fe20003f24070 */
[----:B------:R-:W-:Y:S01]  /*5c90*/  @!P6 IMAD.IADD R0, R0, 0x1, -R5 ;  /* 0x000000010000e824 */ /* 0x000fe200078e0a05 */
[----:B------:R-:W-:Y:S01]  /*5ca0*/  ISETP.GT.U32.AND P6, PT, R5, R12, PT ;  /* 0x0000000c0500720c */ /* 0x000fe20003fc4070 */
[----:B------:R-:W-:Y:S01]  /*5cb0*/  IMAD.HI.U32 R16, R27, R4, RZ ;  /* 0x000000041b107227 */ /* 0x000fe200078e00ff */
[----:B------:R-:W-:-:S03]  /*5cc0*/  IADD3 R15, R6, 0x93, RZ ;  /* 0x00000093060f7810 */ /* 0x000fc60007ffe0ff */
[----:B------:R-:W-:Y:S01]  /*5cd0*/  IMAD.MOV R8, RZ, RZ, -R16 ;  /* 0x000000ffff087224 */ /* 0x000fe200078e0a10 */
[C---:B------:R-:W-:Y:S01]  /*5ce0*/  IADD3 R16, R6.reuse, 0x92, RZ ;  /* 0x0000009206107810 */ /* 0x040fe20007ffe0ff */
[----:B------:R0:W-:Y:S01]  /*5cf0*/  STL [R1+0x254], R9 ;  /* 0x0002540901007387 */ /* 0x0001e20000100800 */
[----:B------:R-:W-:Y:S01]  /*5d00*/  IABS R17, R15 ;  /* 0x0000000f00117213 */ /* 0x000fe20000000000 */
[----:B------:R-:W-:Y:S01]  /*5d10*/  IMAD R4, R5, R8, R4 ;  /* 0x0000000805047224 */ /* 0x000fe200078e0204 */
[----:B------:R-:W-:Y:S01]  /*5d20*/  IADD3 R8, R6, 0x91, RZ ;  /* 0x0000009106087810 */ /* 0x000fe20007ffe0ff */
[--C-:B------:R-:W-:Y:S01]  /*5d30*/  @!P1 IMAD.IADD R3, R3, 0x1, -R5.reuse ;  /* 0x0000000103039824 */ /* 0x100fe200078e0a05 */
[----:B------:R-:W-:Y:S01]  /*5d40*/  IABS R13, R16 ;  /* 0x00000010000d7213 */ /* 0x000fe20000000000 */
[----:B------:R-:W-:Y:S02]  /*5d50*/  @!P6 IMAD.IADD R12, R12, 0x1, -R5 ;  /* 0x000000010c0ce824 */ /* 0x000fe400078e0a05 */
[----:B0-----:R-:W-:Y:S01]  /*5d60*/  IMAD.MOV.U32 R9, RZ, RZ, R21 ;  /* 0x000000ffff097224 */ /* 0x001fe200078e0015 */
[----:B------:R-:W-:Y:S01]  /*5d70*/  ISETP.GT.U32.AND P1, PT, R5, R0, PT ;  /* 0x000000000500720c */ /* 0x000fe20003f24070 */
[----:B------:R-:W-:Y:S01]  /*5d80*/  IMAD.HI.U32 R2, R27, R17, RZ ;  /* 0x000000111b027227 */ /* 0x000fe200078e00ff */
[----:B------:R-:W-:-:S03]  /*5d90*/  IABS R19, R8 ;  /* 0x0000000800137213 */ /* 0x000fc60000000000 */
[----:B------:R-:W-:Y:S01]  /*5da0*/  @!P0 IMAD.MOV R9, RZ, RZ, -R9 ;  /* 0x000000ffff098224 */ /* 0x000fe200078e0a09 */
[----:B------:R-:W-:Y:S01]  /*5db0*/  ISETP.GT.U32.AND P0, PT, R5, R3, PT ;  /* 0x000000030500720c */ /* 0x000fe20003f04070 */
[----:B------:R-:W-:Y:S01]  /*5dc0*/  IMAD.HI.U32 R23, R27, R13, RZ ;  /* 0x0000000d1b177227 */ /* 0x000fe200078e00ff */
[----:B------:R-:W-:Y:S02]  /*5dd0*/  ISETP.GT.U32.AND P6, PT, R5, R12, PT ;  /* 0x0000000c0500720c */ /* 0x000fe40003fc4070 */
[----:B------:R0:W-:Y:S01]  /*5de0*/  STL [R1+0x244], R9 ;  /* 0x0002440901007387 */ /* 0x0001e20000100800 */
[----:B------:R-:W-:Y:S02]  /*5df0*/  IMAD.MOV R2, RZ, RZ, -R2 ;  /* 0x000000ffff027224 */ /* 0x000fe400078e0a02 */
[----:B------:R-:W-:-:S04]  /*5e00*/  IMAD.HI.U32 R21, R27, R19, RZ ;  /* 0x000000131b157227 */ /* 0x000fc800078e00ff */
[----:B------:R-:W-:Y:S02]  /*5e10*/  IMAD.MOV R23, RZ, RZ, -R23 ;  /* 0x000000ffff177224 */ /* 0x000fe400078e0a17 */
[----:B0-----:R-:W-:Y:S02]  /*5e20*/  IMAD.MOV.U32 R9, RZ, RZ, R22 ;  /* 0x000000ffff097224 */ /* 0x001fe400078e0016 */
[C---:B------:R-:W-:Y:S02]  /*5e30*/  IMAD R17, R5.reuse, R2, R17 ;  /* 0x0000000205117224 */ /* 0x040fe400078e0211 */
[----:B------:R-:W-:Y:S02]  /*5e40*/  IMAD.MOV R21, RZ, RZ, -R21 ;  /* 0x000000ffff157224 */ /* 0x000fe400078e0a15 */
[----:B------:R-:W-:Y:S01]  /*5e50*/  @!P2 IMAD.MOV R9, RZ, RZ, -R9 ;  /* 0x000000ffff09a224 */ /* 0x000fe200078e0a09 */
[C---:B------:R-:W-:Y:S01]  /*5e60*/  ISETP.GT.U32.AND P2, PT, R5.reuse, R4, PT ;  /* 0x000000040500720c */ /* 0x040fe20003f44070 */
[----:B------:R-:W-:-:S02]  /*5e70*/  IMAD R13, R5, R23, R13 ;  /* 0x00000017050d7224 */ /* 0x000fc400078e020d */
[----:B------:R-:W-:Y:S01]  /*5e80*/  @!P1 IMAD.IADD R0, R0, 0x1, -R5 ;  /* 0x0000000100009824 */ /* 0x000fe200078e0a05 */
[C---:B------:R-:W-:Y:S01]  /*5e90*/  ISETP.GT.U32.AND P1, PT, R5.reuse, R17, PT ;  /* 0x000000110500720c */ /* 0x040fe20003f24070 */
[----:B------:R-:W-:Y:S02]  /*5ea0*/  IMAD R19, R5, R21, R19 ;  /* 0x0000001505137224 */ /* 0x000fe400078e0213 */
[--C-:B------:R-:W-:Y:S01]  /*5eb0*/  @!P0 IMAD.IADD R3, R3, 0x1, -R5.reuse ;  /* 0x0000000103038824 */ /* 0x100fe200078e0a05 */
[C---:B------:R-:W-:Y:S01]  /*5ec0*/  ISETP.GT.U32.AND P0, PT, R5.reuse, R13, PT ;  /* 0x0000000d0500720c */ /* 0x040fe20003f04070 */
[--C-:B------:R-:W-:Y:S01]  /*5ed0*/  @!P6 IMAD.IADD R12, R12, 0x1, -R5.reuse ;  /* 0x000000010c0ce824 */ /* 0x100fe200078e0a05 */
[----:B------:R-:W-:Y:S02]  /*5ee0*/  ISETP.GT.U32.AND P6, PT, R5, R19, PT ;  /* 0x000000130500720c */ /* 0x000fe40003fc4070 */
[----:B------:R-:W-:Y:S01]  /*5ef0*/  IADD3 R2, R6, 0x90, RZ ;  /* 0x0000009006027810 */ /* 0x000fe20007ffe0ff */
[----:B------:R-:W-:Y:S01]  /*5f00*/  @!P2 IMAD.IADD R4, R4, 0x1, -R5 ;  /* 0x000000010404a824 */ /* 0x000fe200078e0a05 */
[----:B------:R-:W-:-:S02]  /*5f10*/  IADD3 R11, R6, 0x8f, RZ ;  /* 0x0000008f060b7810 */ /* 0x000fc40007ffe0ff */
[----:B------:R-:W-:Y:S01]  /*5f20*/  IABS R20, R2 ;  /* 0x0000000200147213 */ /* 0x000fe20000000000 */
[----:B------:R0:W-:Y:S01]  /*5f30*/  STL [R1+0x240], R9 ;  /* 0x0002400901007387 */ /* 0x0001e20000100800 */
[----:B------:R-:W-:Y:S01]  /*5f40*/  IMAD.MOV.U32 R10, RZ, RZ, R0 ;  /* 0x000000ffff0a7224 */ /* 0x000fe200078e0000 */
[----:B------:R-:W-:Y:S01]  /*5f50*/  IABS R14, R11 ;  /* 0x0000000b000e7213 */ /* 0x000fe20000000000 */
[--C-:B------:R-:W-:Y:S02]  /*5f60*/  @!P1 IMAD.IADD R17, R17, 0x1, -R5.reuse ;  /* 0x0000000111119824 */ /* 0x100fe400078e0a05 */
[----:B------:R-:W-:Y:S01]  /*5f70*/  @!P0 IMAD.IADD R13, R13, 0x1, -R5 ;  /* 0x000000010d0d8824 */ /* 0x000fe200078e0a05 */
[----:B------:R-:W-:Y:S01]  /*5f80*/  ISETP.GT.U32.AND P0, PT, R5, R4, PT ;  /* 0x000000040500720c */ /* 0x000fe20003f04070 */
[----:B------:R-:W-:-:S04]  /*5f90*/  IMAD.HI.U32 R22, R27, R20, RZ ;  /* 0x000000141b167227 */ /* 0x000fc800078e00ff */
[----:B0-----:R-:W-:Y:S02]  /*5fa0*/  IMAD.MOV.U32 R9, RZ, RZ, R3 ;  /* 0x000000ffff097224 */ /* 0x001fe400078e0003 */
[----:B------:R-:W-:Y:S01]  /*5fb0*/  @!P3 IMAD.MOV R10, RZ, RZ, -R10 ;  /* 0x000000ffff0ab224 */ /* 0x000fe200078e0a0a */
[----:B------:R-:W-:Y:S01]  /*5fc0*/  ISETP.GT.U32.AND P3, PT, R5, R17, PT ;  /* 0x000000110500720c */ /* 0x000fe20003f64070 */
[----:B------:R-:W-:Y:S02]  /*5fd0*/  @!P4 IMAD.MOV R9, RZ, RZ, -R9 ;  /* 0x000000ffff09c224 */ /* 0x000fe400078e0a09 */
[----:B------:R-:W-:Y:S01]  /*5fe0*/  @!P6 IMAD.IADD R19, R19, 0x1, -R5 ;  /* 0x000000011313e824 */ /* 0x000fe200078e0a05 */
[----:B------:R-:W-:Y:S01]  /*5ff0*/  ISETP.GT.U32.AND P6, PT, R5, R13, PT ;  /* 0x0000000d0500720c */ /* 0x000fe20003fc4070 */
[----:B------:R-:W-:Y:S01]  /*6000*/  IMAD.HI.U32 R23, R27, R14, RZ ;  /* 0x0000000e1b177227 */ /* 0x000fe200078e00ff */
[----:B------:R-:W-:Y:S03]  /*6010*/  STL [R1+0x23c], R10 ;  /* 0x00023c0a01007387 */ /* 0x000fe60000100800 */
[----:B------:R-:W-:Y:S01]  /*6020*/  IMAD.MOV R22, RZ, RZ, -R22 ;  /* 0x000000ffff167224 */ /* 0x000fe200078e0a16 */
[----:B------:R0:W-:Y:S01]  /*6030*/  STL [R1+0x238], R9 ;  /* 0x0002380901007387 */ /* 0x0001e20000100800 */
[----:B------:R-:W-:Y:S01]  /*6040*/  IMAD.MOV R23, RZ, RZ, -R23 ;  /* 0x000000ffff177224 */ /* 0x000fe200078e0a17 */
[----:B------:R-:W-:Y:S01]  /*6050*/  ISETP.GE.AND P2, PT, R18, RZ, PT ;  /* 0x000000ff1200720c */ /* 0x000fe20003f46270 */
[C---:B------:R-:W-:Y:S01]  /*6060*/  IMAD R20, R5.reuse, R22, R20 ;  /* 0x0000001605147224 */ /* 0x040fe200078e0214 */
[----:B------:R-:W-:-:S02]  /*6070*/  ISETP.GT.U32.AND P4, PT, R5, R19, PT ;  /* 0x000000130500720c */ /* 0x000fc40003f84070 */
[----:B------:R-:W-:Y:S01]  /*6080*/  IADD3 R18, R6, 0x8e, RZ ;  /* 0x0000008e06127810 */ /* 0x000fe20007ffe0ff */
[----:B0-----:R-:W-:Y:S01]  /*6090*/  IMAD.MOV.U32 R9, RZ, RZ, R12 ;  /* 0x000000ffff097224 */ /* 0x001fe200078e000c */
[----:B------:R-:W-:Y:S01]  /*60a0*/  ISETP.GE.AND P1, PT, R15, RZ, PT ;  /* 0x000000ff0f00720c */ /* 0x000fe20003f26270 */
[C---:B------:R-:W-:Y:S02]  /*60b0*/  IMAD R14, R5.reuse, R23, R14 ;  /* 0x00000017050e7224 */ /* 0x040fe400078e020e */
[----:B------:R-:W-:Y:S01]  /*60c0*/  @!P5 IMAD.MOV R9, RZ, RZ, -R9 ;  /* 0x000000ffff09d224 */ /* 0x000fe200078e0a09 */
[----:B------:R-:W-:Y:S01]  /*60d0*/  ISETP.GT.U32.AND P5, PT, R5, R20, PT ;  /* 0x000000140500720c */ /* 0x000fe20003fa4070 */
[--C-:B------:R-:W-:Y:S01]  /*60e0*/  @!P0 IMAD.IADD R4, R4, 0x1, -R5.reuse ;  /* 0x0000000104048824 */ /* 0x100fe200078e0a05 */
[----:B------:R-:W-:Y:S02]  /*60f0*/  IADD3 R15, R6, 0x8d, RZ ;  /* 0x0000008d060f7810 */ /* 0x000fe40007ffe0ff */
[----:B------:R-:W-:Y:S01]  /*6100*/  IABS R3, R18 ;  /* 0x0000001200037213 */ /* 0x000fe20000000000 */
[--C-:B------:R-:W-:Y:S01]  /*6110*/  @!P3 IMAD.IADD R17, R17, 0x1, -R5.reuse ;  /* 0x000000011111b824 */ /* 0x100fe200078e0a05 */
[----:B------:R-:W-:Y:S01]  /*6120*/  ISETP.GT.U32.AND P3, PT, R5, R14, PT ;  /* 0x0000000e0500720c */ /* 0x000fe20003f64070 */
[----:B------:R-:W-:Y:S01]  /*6130*/  @!P6 IMAD.IADD R13, R13, 0x1, -R5 ;  /* 0x000000010d0de824 */ /* 0x000fe200078e0a05 */
[----:B------:R-:W-:Y:S01]  /*6140*/  IABS R0, R15 ;  /* 0x0000000f00007213 */ /* 0x000fe20000000000 */
[----:B------:R-:W-:Y:S01]  /*6150*/  IMAD.MOV.U32 R10, RZ, RZ, R4 ;  /* 0x000000ffff0a7224 */ /* 0x000fe200078e0004 */
[----:B------:R-:W-:-:S02]  /*6160*/  ISETP.GE.AND P0, PT, R16, RZ, PT ;  /* 0x000000ff1000720c */ /* 0x000fc40003f06270 */
[----:B------:R-:W-:Y:S01]  /*6170*/  ISETP.GE.AND P6, PT, R8, RZ, PT ;  /* 0x000000ff0800720c */ /* 0x000fe20003fc6270 */
[----:B------:R-:W-:Y:S01]  /*6180*/  IMAD.HI.U32 R8, R27, R3, RZ ;  /* 0x000000031b087227 */ /* 0x000fe200078e00ff */
[----:B------:R0:W-:Y:S03]  /*6190*/  STL [R1+0x234], R9 ;  /* 0x0002340901007387 */ /* 0x0001e60000100800 */
[----:B------:R-:W-:Y:S01]  /*61a0*/  @!P4 IMAD.IADD R19, R19, 0x1, -R5 ;  /* 0x000000011313c824 */ /* 0x000fe200078e0a05 */
[----:B------:R-:W-:Y:S01]  /*61b0*/  ISETP.GE.AND P4, PT, R2, RZ, PT ;  /* 0x000000ff0200720c */ /* 0x000fe20003f86270 */
[----:B------:R-:W-:Y:S02]  /*61c0*/  @!P2 IMAD.MOV R10, RZ, RZ, -R10 ;  /* 0x000000ffff0aa224 */ /* 0x000fe400078e0a0a */
[----:B------:R-:W-:-:S04]  /*61d0*/  IMAD.HI.U32 R2, R27, R0, RZ ;  /* 0x000000001b027227 */ /* 0x000fc800078e00ff */
[----:B0-----:R-:W-:Y:S02]  /*61e0*/  IMAD.MOV.U32 R9, RZ, RZ, R17 ;  /* 0x000000ffff097224 */ /* 0x001fe400078e0011 */
[----:B------:R-:W-:Y:S01]  /*61f0*/  IMAD.MOV R8, RZ, RZ, -R8 ;  /* 0x000000ffff087224 */ /* 0x000fe200078e0a08 */
[----:B------:R0:W-:Y:S01]  /*6200*/  STL [R1+0x230], R10 ;  /* 0x0002300a01007387 */ /* 0x0001e20000100800 */
[----:B------:R-:W-:Y:S02]  /*6210*/  @!P1 IMAD.MOV R9, RZ, RZ, -R9 ;  /* 0x000000ffff099224 */ /* 0x000fe400078e0a09 */
[----:B------:R-:W-:Y:S02]  /*6220*/  @!P5 IMAD.IADD R20, R20, 0x1, -R5 ;  /* 0x000000011414d824 */ /* 0x000fe400078e0a05 */
[----:B------:R-:W-:Y:S02]  /*6230*/  IMAD.MOV R2, RZ, RZ, -R2 ;  /* 0x000000ffff027224 */ /* 0x000fe400078e0a02 */
[----:B------:R-:W-:-:S02]  /*6240*/  IMAD R4, R5, R8, R3 ;  /* 0x0000000805047224 */ /* 0x000fc400078e0203 */
[----:B0-----:R-:W-:Y:S01]  /*6250*/  IMAD.MOV.U32 R10, RZ, RZ, R13 ;  /* 0x000000ffff0a7224 */ /* 0x001fe200078e000d */
[----:B------:R0:W-:Y:S01]  /*6260*/  STL [R1+0x228], R9 ;  /* 0x0002280901007387 */ /* 0x0001e20000100800 */
[----:B------:R-:W-:Y:S01]  /*6270*/  @!P3 IMAD.IADD R14, R14, 0x1, -R5 ;  /* 0x000000010e0eb824 */ /* 0x000fe200078e0a05 */
[C---:B------:R-:W-:Y:S01]  /*6280*/  ISETP.GT.U32.AND P3, PT, R5.reuse, R20, PT ;  /* 0x000000140500720c */ /* 0x040fe20003f64070 */
[C---:B------:R-:W-:Y:S02]  /*6290*/  IMAD R2, R5.reuse, R2, R0 ;  /* 0x0000000205027224 */ /* 0x040fe400078e0200 */
[----:B------:R-:W-:Y:S01]  /*62a0*/  @!P0 IMAD.MOV R10, RZ, RZ, -R10 ;  /* 0x000000ffff0a8224 */ /* 0x000fe200078e0a0a */
[C---:B------:R-:W-:Y:S01]  /*62b0*/  ISETP.GT.U32.AND P0, PT, R5.reuse, R4, PT ;  /* 0x000000040500720c */ /* 0x040fe20003f04070 */
[----:B0-----:R-:W-:Y:S01]  /*62c0*/  IMAD.MOV.U32 R9, RZ, RZ, R19 ;  /* 0x000000ffff097224 */ /* 0x001fe200078e0013 */
[----:B------:R-:W-:-:S03]  /*62d0*/  ISETP.GT.U32.AND P2, PT, R5, R14, PT ;  /* 0x0000000e0500720c */ /* 0x000fc60003f44070 */
[----:B------:R-:W-:Y:S01]  /*62e0*/  @!P6 IMAD.MOV R9, RZ, RZ, -R9 ;  /* 0x000000ffff09e224 */ /* 0x000fe200078e0a09 */
[----:B------:R-:W-:Y:S02]  /*62f0*/  ISETP.GT.U32.AND P6, PT, R5, R2, PT ;  /* 0x000000020500720c */ /* 0x000fe40003fc4070 */
[C---:B------:R-:W-:Y:S02]  /*6300*/  IADD3 R0, R6.reuse, 0x8b, RZ ;  /* 0x0000008b06007810 */ /* 0x040fe40007ffe0ff */
[----:B------:R-:W-:Y:S01]  /*6310*/  IADD3 R3, R6, 0x8c, RZ ;  /* 0x0000008c06037810 */ /* 0x000fe20007ffe0ff */
[--C-:B------:R-:W-:Y:S01]  /*6320*/  @!P3 IMAD.IADD R20, R20, 0x1, -R5.reuse ;  /* 0x000000011414b824 */ /* 0x100fe200078e0a05 */
[----:B------:R-:W-:Y:S01]  /*6330*/  ISETP.GE.AND P3, PT, R15, RZ, PT ;  /* 0x000000ff0f00720c */ /* 0x000fe20003f66270 */
[--C-:B------:R-:W-:Y:S01]  /*6340*/  @!P0 IMAD.IADD R4, R4, 0x1, -R5.reuse ;  /* 0x0000000104048824 */ /* 0x100fe200078e0a05 */
[----:B------:R-:W-:Y:S02]  /*6350*/  IABS R8, R0 ;  /* 0x0000000000087213 */ /* 0x000fe40000000000 */
[----:B------:R-:W-:Y:S01]  /*6360*/  IABS R15, R3 ;  /* 0x00000003000f7213 */ /* 0x000fe20000000000 */
[--C-:B------:R-:W-:Y:S01]  /*6370*/  @!P2 IMAD.IADD R14, R14, 0x1, -R5.reuse ;  /* 0x000000010e0ea824 */ /* 0x100fe200078e0a05 */
[----:B------:R-:W-:Y:S01]  /*6380*/  ISETP.GE.AND P2, PT, R3, RZ, PT ;  /* 0x000000ff0300720c */ /* 0x000fe20003f46270 */
[----:B------:R-:W-:Y:S01]  /*6390*/  @!P6 IMAD.IADD R2, R2, 0x1, -R5 ;  /* 0x000000010202e824 */ /* 0x000fe200078e0a05 */
[----:B------:R-:W-:Y:S01]  /*63a0*/  ISETP.GT.U32.AND P6, PT, R5, R4, PT ;  /* 0x000000040500720c */ /* 0x000fe20003fc4070 */
[----:B------:R-:W-:-:S02]  /*63b0*/  IMAD.MOV.U32 R3, RZ, RZ, R8 ;  /* 0x000000ffff037224 */ /* 0x000fc400078e0008 */
[----:B------:R-:W-:Y:S01]  /*63c0*/  IMAD.HI.U32 R8, R27, R15, RZ ;  /* 0x0000000f1b087227 */ /* 0x000fe200078e00ff */
[----:B------:R-:W-:Y:S03]  /*63d0*/  STL [R1+0x224], R10 ;  /* 0x0002240a01007387 */ /* 0x000fe60000100800 */
[----:B------:R-:W-:Y:S01]  /*63e0*/  IMAD.MOV R8, RZ, RZ, -R8 ;  /* 0x000000ffff087224 */ /* 0x000fe200078e0a08 */
[----:B------:R0:W-:Y:S01]  /*63f0*/  STL [R1+0x204], R9 ;  /* 0x0002040901007387 */ /* 0x0001e20000100800 */
[----:B------:R-:W-:Y:S02]  /*6400*/  ISETP.GE.AND P1, PT, R18, RZ, PT ;  /* 0x000000ff1200720c */ /* 0x000fe40003f26270 */
[----:B------:R-:W-:Y:S01]  /*6410*/  IMAD R15, R5, R8, R15 ;  /* 0x00000008050f7224 */ /* 0x000fe200078e020f */
[----:B------:R-:W-:Y:S01]  /*6420*/  ISETP.GE.AND P0, PT, R0, RZ, PT ;  /* 0x000000ff0000720c */ /* 0x000fe20003f06270 */
[----:B------:R-:W-:Y:S01]  /*6430*/  IMAD.HI.U32 R0, R27, R3, RZ ;  /* 0x000000031b007227 */ /* 0x000fe200078e00ff */
[----:B------:R-:W-:-:S03]  /*6440*/  ISETP.GE.AND P5, PT, R11, RZ, PT ;  /* 0x000000ff0b00720c */ /* 0x000fc60003fa6270 */
[----:B0-----:R-:W-:Y:S02]  /*6450*/  IMAD.MOV.U32 R9, RZ, RZ, R20 ;  /* 0x000000ffff097224 */ /* 0x001fe400078e0014 */
[----:B------:R-:W-:Y:S01]  /*6460*/  @!P6 IMAD.IADD R4, R4, 0x1, -R5 ;  /* 0x000000010404e824 */ /* 0x000fe200078e0a05 */
[C---:B------:R-:W-:Y:S01]  /*6470*/  ISETP.GT.U32.AND P6, PT, R5.reuse, R15, PT ;  /* 0x0000000f0500720c */ /* 0x040fe20003fc4070 */
[----:B------:R-:W-:Y:S01]  /*6480*/  @!P4 IMAD.MOV R9, RZ, RZ, -R9 ;  /* 0x000000ffff09c224 */ /* 0x000fe200078e0a09 */
[C---:B------:R-:W-:Y:S01]  /*6490*/  ISETP.GT.U32.AND P4, PT, R5.reuse, R2, PT ;  /* 0x000000020500720c */ /* 0x040fe20003f84070 */
[----:B------:R-:W-:Y:S02]  /*64a0*/  IMAD.MOV R0, RZ, RZ, -R0 ;  /* 0x000000ffff007224 */ /* 0x000fe400078e0a00 */
[----:B------:R-:W-:Y:S02]  /*64b0*/  IMAD.MOV.U32 R10, RZ, RZ, R4 ;  /* 0x000000ffff0a7224 */ /* 0x000fe400078e0004 */
[----:B------:R-:W-:Y:S01]  /*64c0*/  IMAD R3, R5, R0, R3 ;  /* 0x0000000005037224 */ /* 0x000fe200078e0203 */
[----:B------:R0:W-:Y:S01]  /*64d0*/  STL [R1+0x208], R9 ;  /* 0x0002080901007387 */ /* 0x0001e20000100800 */
[----:B------:R-:W-:-:S03]  /*64e0*/  @!P1 IMAD.MOV R10, RZ, RZ, -R10 ;  /* 0x000000ffff0a9224 */ /* 0x000fc600078e0a0a */
[----:B------:R-:W-:Y:S01]  /*64f0*/  ISETP.GT.U32.AND P1, PT, R5, R3, PT ;  /* 0x000000030500720c */ /* 0x000fe20003f24070 */
[--C-:B------:R-:W-:Y:S02]  /*6500*/  @!P6 IMAD.IADD R15, R15, 0x1, -R5.reuse ;  /* 0x000000010f0fe824 */ /* 0x100fe400078e0a05 */
[----:B0-----:R-:W-:Y:S01]  /*6510*/  IMAD.MOV.U32 R9, RZ, RZ, R14 ;  /* 0x000000ffff097224 */ /* 0x001fe200078e000e */
[----:B------:R-:W-:Y:S01]  /*6520*/  IADD3 R14, R6, 0x8a, RZ ;  /* 0x0000008a060e7810 */ /* 0x000fe20007ffe0ff */
[----:B------:R-:W-:Y:S02]  /*6530*/  @!P4 IMAD.IADD R2, R2, 0x1, -R5 ;  /* 0x000000010202c824 */ /* 0x000fe400078e0a05 */
[----:B------:R-:W-:Y:S01]  /*6540*/  @!P5 IMAD.MOV R9, RZ, RZ, -R9 ;  /* 0x000000ffff09d224 */ /* 0x000fe200078e0a09 */
[----:B------:R-:W-:Y:S02]  /*6550*/  ISETP.GE.AND P5, PT, R14, RZ, PT ;  /* 0x000000ff0e00720c */ /* 0x000fe40003fa6270 */
[----:B------:R-:W-:-:S02]  /*6560*/  IABS R14, R14 ;  /* 0x0000000e000e7213 */ /* 0x000fc40000000000 */
[----:B------:R0:W-:Y:S01]  /*6570*/  STL [R1+0x20c], R9 ;  /* 0x00020c0901007387 */ /* 0x0001e20000100800 */
[----:B------:R-:W-:Y:S02]  /*6580*/  ISETP.GT.U32.AND P6, PT, R5, R15, PT ;  /* 0x0000000f0500720c */ /* 0x000fe40003fc4070 */
[----:B------:R-:W-:Y:S01]  /*6590*/  IMAD.HI.U32 R8, R27, R14, RZ ;  /* 0x0000000e1b087227 */ /* 0x000fe200078e00ff */
[----:B------:R-:W-:-:S03]  /*65a0*/  IADD3 R13, R6, 0x88, RZ ;  /* 0x00000088060d7810 */ /* 0x000fc60007ffe0ff */
[----:B0-----:R-:W-:Y:S01]  /*65b0*/  IMAD.MOV.U32 R9, RZ, RZ, R2 ;  /* 0x000000ffff097224 */ /* 0x001fe200078e0002 */
[C---:B------:R-:W-:Y:S01]  /*65c0*/  IADD3 R11, R6.reuse, 0x89, RZ ;  /* 0x00000089060b7810 */ /* 0x040fe20007ffe0ff */
[----:B------:R-:W-:Y:S02]  /*65d0*/  IMAD.MOV R4, RZ, RZ, -R8 ;  /* 0x000000ffff047224 */ /* 0x000fe400078e0a08 */
[----:B------:R-:W-:Y:S01]  /*65e0*/  @!P3 IMAD.MOV R9, RZ, RZ, -R9 ;  /* 0x000000ffff09b224 */ /* 0x000fe200078e0a09 */
[----:B------:R-:W-:Y:S01]  /*65f0*/  ISETP.GE.AND P3, PT, R13, RZ, PT ;  /* 0x000000ff0d00720c */ /* 0x000fe20003f66270 */
[----:B------:R-:W-:Y:S01]  /*6600*/  @!P1 IMAD.IADD R3, R3, 0x1, -R5 ;  /* 0x0000000103039824 */ /* 0x000fe200078e0a05 */
[----:B------:R-:W-:Y:S02]  /*6610*/  IADD3 R0, R6, 0x87, RZ ;  /* 0x0000008706007810 */ /* 0x000fe40007ffe0ff */
[----:B------:R-:W-:Y:S01]  /*6620*/  IABS R13, R13 ;  /* 0x0000000d000d7213 */ /* 0x000fe20000000000 */
[----:B------:R-:W-:Y:S01]  /*6630*/  IMAD R14, R5, R4, R14 ;  /* 0x00000004050e7224 */ /* 0x000fe200078e020e */
[----:B------:R-:W-:-:S02]  /*6640*/  ISETP.GE.AND P4, PT, R11, RZ, PT ;  /* 0x000000ff0b00720c */ /* 0x000fc40003f86270 */
[----:B------:R-:W-:Y:S01]  /*6650*/  IABS R11, R11 ;  /* 0x0000000b000b7213 */ /* 0x000fe20000000000 */
[----:B------:R-:W-:Y:S01]  /*6660*/  IMAD.HI.U32 R4, R27, R13, RZ ;  /* 0x0000000d1b047227 */ /* 0x000fe200078e00ff */
[----:B------:R-:W-:Y:S02]  /*6670*/  IABS R12, R0 ;  /* 0x00000000000c7213 */ /* 0x000fe40000000000 */
[----:B------:R-:W-:Y:S01]  /*6680*/  ISETP.GT.U32.AND P1, PT, R5, R3, PT ;  /* 0x000000030500720c */ /* 0x000fe20003f24070 */
[----:B------:R-:W-:Y:S01]  /*6690*/  @!P6 IMAD.IADD R15, R15, 0x1, -R5 ;  /* 0x000000010f0fe824 */ /* 0x000fe200078e0a05 */
[----:B------:R-:W-:Y:S01]  /*66a0*/  ISETP.GT.U32.AND P6, PT, R5, R14, PT ;  /* 0x0000000e0500720c */ /* 0x000fe20003fc4070 */
[----:B------:R-:W-:-:S04]  /*66b0*/  IMAD.HI.U32 R2, R27, R11, RZ ;  /* 0x0000000b1b027227 */ /* 0x000fc800078e00ff */
[----:B------:R-:W-:-:S04]  /*66c0*/  IMAD.HI.U32 R8, R27, R12, RZ ;  /* 0x0000000c1b087227 */ /* 0x000fc800078e00ff */
[----:B------:R-:W-:Y:S02]  /*66d0*/  IMAD.MOV R4, RZ, RZ, -R4 ;  /* 0x000000ffff047224 */ /* 0x000fe400078e0a04 */
[----:B------:R-:W-:Y:S02]  /*66e0*/  IMAD.MOV R2, RZ, RZ, -R2 ;  /* 0x000000ffff027224 */ /* 0x000fe400078e0a02 */
[----:B------:R-:W-:Y:S02]  /*66f0*/  IMAD.MOV R8, RZ, RZ, -R8 ;  /* 0x000000ffff087224 */ /* 0x000fe400078e0a08 */
[C---:B------:R-:W-:Y:S01]  /*6700*/  IMAD R13, R5.reuse, R4, R13 ;  /* 0x00000004050d7224 */ /* 0x040fe200078e020d */
[----:B------:R-:W-:Y:S01]  /*6710*/  STL [R1+0x210], R10 ;  /* 0x0002100a01007387 */ /* 0x000fe20000100800 */
[C---:B------:R-:W-:Y:S02]  /*6720*/  IMAD R11, R5.reuse, R2, R11 ;  /* 0x00000002050b7224 */ /* 0x040fe400078e020b */
[----:B------:R-:W-:Y:S01]  /*6730*/  IMAD R12, R5, R8, R12 ;  /* 0x00000008050c7224 */ /* 0x000fe200078e020c */
[----:B------:R0:W-:Y:S01]  /*6740*/  STL [R1+0x220], R9 ;  /* 0x0002200901007387 */ /* 0x0001e20000100800 */
[--C-:B------:R-:W-:Y:S01]  /*6750*/  @!P1 IMAD.IADD R3, R3, 0x1, -R5.reuse ;  /* 0x0000000103039824 */ /* 0x100fe200078e0a05 */
[C---:B------:R-:W-:Y:S01]  /*6760*/  ISETP.GT.U32.AND P1, PT, R5.reuse, R13, PT ;  /* 0x0000000d0500720c */ /* 0x040fe20003f24070 */
[----:B------:R-:W-:Y:S01]  /*6770*/  @!P6 IMAD.IADD R14, R14, 0x1, -R5 ;  /* 0x000000010e0ee824 */ /* 0x000fe200078e0a05 */
[----:B------:R-:W-:Y:S01]  /*6780*/  ISETP.GT.U32.AND P6, PT, R5, R12, PT ;  /* 0x0000000c0500720c */ /* 0x000fe20003fc4070 */
[----:B0-----:R-:W-:-:S04]  /*6790*/  IMAD.MOV.U32 R9, RZ, RZ, R15 ;  /* 0x000000ffff097224 */ /* 0x001fc800078e000f */
[----:B------:R-:W-:Y:S01]  /*67a0*/  @!P2 IMAD.MOV R9, RZ, RZ, -R9 ;  /* 0x000000ffff09a224 */ /* 0x000fe200078e0a09 */
[----:B------:R-:W-:Y:S02]  /*67b0*/  ISETP.GT.U32.AND P2, PT, R5, R11, PT ;  /* 0x0000000b0500720c */ /* 0x000fe40003f44070 */
[C---:B------:R-:W-:Y:S02]  /*67c0*/  IADD3 R20, R6.reuse, 0x86, RZ ;  /* 0x0000008606147810 */ /* 0x040fe40007ffe0ff */
[----:B------:R-:W-:Y:S01]  /*67d0*/  IADD3 R17, R6, 0x85, RZ ;  /* 0x0000008506117810 */ /* 0x000fe20007ffe0ff */
[--C-:B------:R-:W-:Y:S01]  /*67e0*/  @!P1 IMAD.IADD R13, R13, 0x1, -R5.reuse ;  /* 0x000000010d0d9824 */ /* 0x100fe200078e0a05 */
[----:B------:R-:W-:Y:S02]  /*67f0*/  IABS R2, R20 ;  /* 0x0000001400027213 */ /* 0x000fe40000000000 */
[----:B------:R-:W-:Y:S01]  /*6800*/  IABS R16, R17 ;  /* 0x0000001100107213 */ /* 0x000fe20000000000 */
[----:B------:R0:W-:Y:S01]  /*6810*/  STL [R1+0x218], R9 ;  /* 0x0002180901007387 */ /* 0x0001e20000100800 */
[----:B------:R-:W-:Y:S01]  /*6820*/  @!P6 IMAD.IADD R12, R12, 0x1, -R5 ;  /* 0x000000010c0ce824 */ /* 0x000fe200078e0a05 */
[----:B------:R-:W-:-:S02]  /*6830*/  ISETP.GT.U32.AND P6, PT, R5, R13, PT ;  /* 0x0000000d0500720c */ /* 0x000fc40003fc4070 */
[----:B------:R-:W-:Y:S01]  /*6840*/  @!P2 IMAD.IADD R11, R11, 0x1, -R5 ;  /* 0x000000010b0ba824 */ /* 0x000fe200078e0a05 */
[----:B------:R-:W-:Y:S01]  /*6850*/  ISETP.GT.U32.AND P2, PT, R5, R14, PT ;  /* 0x0000000e0500720c */ /* 0x000fe20003f44070 */
[----:B------:R-:W-:-:S04]  /*6860*/  IMAD.HI.U32 R4, R27, R2, RZ ;  /* 0x000000021b047227 */ /* 0x000fc800078e00ff */
[----:B0-----:R-:W-:Y:S02]  /*6870*/  IMAD.MOV.U32 R9, RZ, RZ, R3 ;  /* 0x000000ffff097224 */ /* 0x001fe400078e0003 */
[----:B------:R-:W-:-:S04]  /*6880*/  IMAD.HI.U32 R3, R27, R16, RZ ;  /* 0x000000101b037227 */ /* 0x000fc800078e00ff */
[----:B------:R-:W-:Y:S02]  /*6890*/  IMAD.MOV R4, RZ, RZ, -R4 ;  /* 0x000000ffff047224 */ /* 0x000fe400078e0a04 */
[----:B------:R-:W-:Y:S02]  /*68a0*/  IMAD.MOV R3, RZ, RZ, -R3 ;  /* 0x000000ffff037224 */ /* 0x000fe400078e0a03 */
[----:B------:R-:W-:Y:S01]  /*68b0*/  @!P0 IMAD.MOV R9, RZ, RZ, -R9 ;  /* 0x000000ffff098224 */ /* 0x000fe200078e0a09 */
[C---:B------:R-:W-:Y:S01]  /*68c0*/  ISETP.GT.U32.AND P0, PT, R5.reuse, R12, PT ;  /* 0x0000000c0500720c */ /* 0x040fe20003f04070 */
[C---:B------:R-:W-:Y:S01]  /*68d0*/  IMAD R2, R5.reuse, R4, R2 ;  /* 0x0000000405027224 */ /* 0x040fe200078e0202 */
[C---:B------:R-:W-:Y:S01]  /*68e0*/  ISETP.GT.U32.AND P1, PT, R5.reuse, R11, PT ;  /* 0x0000000b0500720c */ /* 0x040fe20003f24070 */
[C---:B------:R-:W-:Y:S02]  /*68f0*/  IMAD R16, R5.reuse, R3, R16 ;  /* 0x0000000305107224 */ /* 0x040fe400078e0210 */
[--C-:B------:R-:W-:Y:S01]  /*6900*/  @!P2 IMAD.IADD R14, R14, 0x1, -R5.reuse ;  /* 0x000000010e0ea824 */ /* 0x100fe200078e0a05 */
[----:B------:R-:W-:Y:S01]  /*6910*/  ISETP.GT.U32.AND P2, PT, R5, R2, PT ;  /* 0x000000020500720c */ /* 0x000fe20003f44070 */
[----:B------:R-:W-:Y:S01]  /*6920*/  @!P6 IMAD.IADD R13, R13, 0x1, -R5 ;  /* 0x000000010d0de824 */ /* 0x000fe200078e0a05 */
[----:B------:R-:W-:-:S02]  /*6930*/  ISETP.GT.U32.AND P6, PT, R5, R16, PT ;  /* 0x000000100500720c */ /* 0x000fc40003fc4070 */
[C---:B------:R-:W-:Y:S02]  /*6940*/  IADD3 R3, R6.reuse, 0x82, RZ ;  /* 0x0000008206037810 */ /* 0x040fe40007ffe0ff */
[----:B------:R-:W-:Y:S01]  /*6950*/  IADD3 R8, R6, 0x84, RZ ;  /* 0x0000008406087810 */ /* 0x000fe20007ffe0ff */
[--C-:B------:R-:W-:Y:S01]  /*6960*/  @!P0 IMAD.IADD R12, R12, 0x1, -R5.reuse ;  /* 0x000000010c0c8824 */ /* 0x100fe200078e0a05 */
[----:B------:R-:W-:Y:S01]  /*6970*/  ISETP.GE.AND P0, PT, R20, RZ, PT ;  /* 0x000000ff1400720c */ /* 0x000fe20003f06270 */
[--C-:B------:R-:W-:Y:S01]  /*6980*/  @!P1 IMAD.IADD R11, R11, 0x1, -R5.reuse ;  /* 0x000000010b0b9824 */ /* 0x100fe200078e0a05 */
[----:B------:R-:W-:Y:S01]  /*6990*/  IABS R20, R3 ;  /* 0x0000000300147213 */ /* 0x000fe20000000000 */
[----:B------:R0:W-:Y:S01]  /*69a0*/  STL [R1+0x214], R9 ;  /* 0x0002140901007387 */ /* 0x0001e20000100800 */
[----:B------:R-:W-:Y:S01]  /*69b0*/  IABS R19, R8 ;  /* 0x0000000800137213 */ /* 0x000fe20000000000 */
[--C-:B------:R-:W-:Y:S01]  /*69c0*/  @!P2 IMAD.IADD R2, R2, 0x1, -R5.reuse ;  /* 0x000000010202a824 */ /* 0x100fe200078e0a05 */
[----:B------:R-:W-:Y:S01]  /*69d0*/  ISETP.GE.AND P2, PT, R17, RZ, PT ;  /* 0x000000ff1100720c */ /* 0x000fe20003f46270 */
[----:B------:R-:W-:-:S02]  /*69e0*/  @!P6 IMAD.IADD R16, R16, 0x1, -R5 ;  /* 0x000000011010e824 */ /* 0x000fc400078e0a05 */
[----:B------:R-:W-:Y:S02]  /*69f0*/  IMAD.MOV.U32 R17, RZ, RZ, R20 ;  /* 0x000000ffff117224 */ /* 0x000fe400078e0014 */
[----:B0-----:R-:W-:Y:S01]  /*6a00*/  IMAD.MOV.U32 R9, RZ, RZ, R11 ;  /* 0x000000ffff097224 */ /* 0x001fe200078e000b */
[----:B------:R-:W-:Y:S01]  /*6a10*/  IADD3 R4, R6, 0x83, RZ ;  /* 0x0000008306047810 */ /* 0x000fe20007ffe0ff */
[----:B------:R-:W-:-:S04]  /*6a20*/  IMAD.HI.U32 R15, R27, R19, RZ ;  /* 0x000000131b0f7227 */ /* 0x000fc800078e00ff */
[----:B------:R-:W-:Y:S01]  /*6a30*/  @!P4 IMAD.MOV R9, RZ, RZ, -R9 ;  /* 0x000000ffff09c224 */ /* 0x000fe200078e0a09 */
[----:B------:R-:W-:Y:S01]  /*6a40*/  ISETP.GT.U32.AND P4, PT, R5, R16, PT ;  /* 0x000000100500720c */ /* 0x000fe20003f84070 */
[----:B------:R-:W-:Y:S02]  /*6a50*/  IMAD.MOV.U32 R10, RZ, RZ, R14 ;  /* 0x000000ffff0a7224 */ /* 0x000fe400078e000e */
[----:B------:R-:W-:Y:S01]  /*6a60*/  IMAD.HI.U32 R14, R27, R17, RZ ;  /* 0x000000111b0e7227 */ /* 0x000fe200078e00ff */
[----:B------:R-:W-:-:S03]  /*6a70*/  IABS R18, R4 ;  /* 0x0000000400127213 */ /* 0x000fc60000000000 */
[----:B------:R-:W-:Y:S02]  /*6a80*/  IMAD.MOV R15, RZ, RZ, -R15 ;  /* 0x000000ffff0f7224 */ /* 0x000fe400078e0a0f */
[----:B------:R-:W-:Y:S01]  /*6a90*/  @!P5 IMAD.MOV R10, RZ, RZ, -R10 ;  /* 0x000000ffff0ad224 */ /* 0x000fe200078e0a0a */
[C---:B------:R-:W-:Y:S01]  /*6aa0*/  ISETP.GT.U32.AND P5, PT, R5.reuse, R2, PT ;  /* 0x000000020500720c */ /* 0x040fe20003fa4070 */
[----:B------:R-:W-:Y:S01]  /*6ab0*/  IMAD.MOV R11, RZ, RZ, -R14 ;  /* 0x000000ffff0b7224 */ /* 0x000fe200078e0a0e */
[----:B------:R-:W-:Y:S01]  /*6ac0*/  ISETP.GE.AND P1, PT, R0, RZ, PT ;  /* 0x000000ff0000720c */ /* 0x000fe20003f26270 */
[C---:B------:R-:W-:Y:S02]  /*6ad0*/  IMAD R19, R5.reuse, R15, R19 ;  /* 0x0000000f05137224 */ /* 0x040fe400078e0213 */
[----:B------:R-:W-:Y:S02]  /*6ae0*/  IMAD R17, R5, R11, R17 ;  /* 0x0000000b05117224 */ /* 0x000fe400078e0211 */
[----:B------:R-:W-:Y:S01]  /*6af0*/  IMAD.HI.U32 R0, R27, R18, RZ ;  /* 0x000000121b007227 */ /* 0x000fe200078e00ff */
[----:B------:R-:W-:-:S03]  /*6b00*/  ISETP.GT.U32.AND P6, PT, R5, R19, PT ;  /* 0x000000130500720c */ /* 0x000fc60003fc4070 */
[--C-:B------:R-:W-:Y:S01]  /*6b10*/  @!P4 IMAD.IADD R16, R16, 0x1, -R5.reuse ;  /* 0x000000011010c824 */ /* 0x100fe200078e0a05 */
[C---:B------:R-:W-:Y:S01]  /*6b20*/  ISETP.GT.U32.AND P4, PT, R5.reuse, R17, PT ;  /* 0x000000110500720c */ /* 0x040fe20003f84070 */
[----:B------:R-:W-:Y:S01]  /*6b30*/  IMAD.MOV R0, RZ, RZ, -R0 ;  /* 0x000000ffff007224 */ /* 0x000fe200078e0a00 */
[----:B------:R0:W-:Y:S01]  /*6b40*/  STL [R1+0x1ec], R10 ;  /* 0x0001ec0a01007387 */ /* 0x0001e20000100800 */
[----:B------:R-:W-:Y:S02]  /*6b50*/  @!P5 IMAD.IADD R2, R2, 0x1, -R5 ;  /* 0x000000010202d824 */ /* 0x000fe400078e0a05 */
[----:B------:R-:W-:Y:S01]  /*6b60*/  IMAD R18, R5, R0, R18 ;  /* 0x0000000005127224 */ /* 0x000fe200078e0212 */
[----:B------:R1:W-:Y:S01]  /*6b70*/  STL [R1+0x1f0], R9 ;  /* 0x0001f00901007387 */ /* 0x0003e20000100800 */
[----:B0-----:R-:W-:Y:S02]  /*6b80*/  IMAD.MOV.U32 R10, RZ, RZ, R13 ;  /* 0x000000ffff0a7224 */ /* 0x001fe400078e000d */
[----:B-1----:R-:W-:-:S02]  /*6b90*/  IMAD.MOV.U32 R9, RZ, RZ, R12 ;  /* 0x000000ffff097224 */ /* 0x002fc400078e000c */
[----:B------:R-:W-:Y:S01]  /*6ba0*/  @!P3 IMAD.MOV R10, RZ, RZ, -R10 ;  /* 0x000000ffff0ab224 */ /* 0x000fe200078e0a0a */
[----:B------:R-:W-:Y:S01]  /*6bb0*/  ISETP.GE.AND P3, PT, R8, RZ, PT ;  /* 0x000000ff0800720c */ /* 0x000fe20003f66270 */
[----:B------:R-:W-:Y:S01]  /*6bc0*/  @!P1 IMAD.MOV R9, RZ, RZ, -R9 ;  /* 0x000000ffff099224 */ /* 0x000fe200078e0a09 */
[----:B------:R-:W-:Y:S01]  /*6bd0*/  ISETP.GT.U32.AND P1, PT, R5, R18, PT ;  /* 0x000000120500720c */ /* 0x000fe20003f24070 */
[----:B------:R-:W-:Y:S01]  /*6be0*/  IMAD.MOV.U32 R8, RZ, RZ, R2 ;  /* 0x000000ffff087224 */ /* 0x000fe200078e0002 */
[----:B------:R-:W-:Y:S02]  /*6bf0*/  ISETP.GE.AND P5, PT, R4, RZ, PT ;  /* 0x000000ff0400720c */ /* 0x000fe40003fa6270 */
[C---:B------:R-:W-:Y:S01]  /*6c00*/  IADD3 R4, R6.reuse, 0x80, RZ ;  /* 0x0000008006047810 */ /* 0x040fe20007ffe0ff */
[--C-:B------:R-:W-:Y:S01]  /*6c10*/  @!P6 IMAD.IADD R19, R19, 0x1, -R5.reuse ;  /* 0x000000011313e824 */ /* 0x100fe200078e0a05 */
[----:B------:R-:W-:Y:S01]  /*6c20*/  ISETP.GE.AND P6, PT, R3, RZ, PT ;  /* 0x000000ff0300720c */ /* 0x000fe20003fc6270 */
[----:B------:R-:W-:Y:S01]  /*6c30*/  @!P0 IMAD.MOV R8, RZ, RZ, -R8 ;  /* 0x000000ffff088224 */ /* 0x000fe200078e0a08 */
[----:B------:R-:W-:Y:S01]  /*6c40*/  IABS R3, R4 ;  /* 0x0000000400037213 */ /* 0x000fe20000000000 */
[----:B------:R-:W-:Y:S01]  /*6c50*/  @!P4 IMAD.IADD R17, R17, 0x1, -R5 ;  /* 0x000000011111c824 */ /* 0x000fe200078e0a05 */
[----:B------:R-:W-:Y:S01]  /*6c60*/  IADD3 R0, R6, 0x81, RZ ;  /* 0x0000008106007810 */ /* 0x000fe20007ffe0ff */
[----:B------:R-:W-:Y:S03]  /*6c70*/  STL [R1+0x1f4], R10 ;  /* 0x0001f40a01007387 */ /* 0x000fe60000100800 */
[----:B------:R-:W-:Y:S01]  /*6c80*/  ISETP.GT.U32.AND P4, PT, R5, R17, PT ;  /* 0x000000110500720c */ /* 0x000fe20003f84070 */
[----:B------:R-:W-:Y:S01]  /*6c90*/  STL [R1+0x1f8], R9 ;  /* 0x0001f80901007387 */ /* 0x000fe20000100800 */
[----:B------:R-:W-:-:S03]  /*6ca0*/  IABS R14, R0 ;  /* 0x00000000000e7213 */ /* 0x000fc60000000000 */
[----:B------:R0:W-:Y:S01]  /*6cb0*/  STL [R1+0x200], R8 ;  /* 0x0002000801007387 */ /* 0x0001e20000100800 */
[----:B------:R-:W-:Y:S01]  /*6cc0*/  @!P1 IMAD.IADD R18, R18, 0x1, -R5 ;  /* 0x0000000112129824 */ /* 0x000fe200078e0a05 */
[----:B------:R-:W-:Y:S01]  /*6cd0*/  ISETP.GT.U32.AND P1, PT, R5, R19, PT ;  /* 0x000000130500720c */ /* 0x000fe20003f24070 */
[----:B------:R-:W-:-:S04]  /*6ce0*/  IMAD.HI.U32 R11, R27, R14, RZ ;  /* 0x0000000e1b0b7227 */ /* 0x000fc800078e00ff */
[----:B0-----:R-:W-:-:S04]  /*6cf0*/  IMAD.HI.U32 R8, R27, R3, RZ ;  /* 0x000000031b087227 */ /* 0x001fc800078e00ff */
[----:B------:R-:W-:Y:S02]  /*6d00*/  IMAD.MOV R8, RZ, RZ, -R8 ;  /* 0x000000ffff087224 */ /* 0x000fe400078e0a08 */
[----:B------:R-:W-:Y:S02]  /*6d10*/  IMAD.MOV R11, RZ, RZ, -R11 ;  /* 0x000000ffff0b7224 */ /* 0x000fe400078e0a0b */
[----:B------:R-:W-:Y:S02]  /*6d20*/  IMAD R3, R5, R8, R3 ;  /* 0x0000000805037224 */ /* 0x000fe400078e0203 */
[--C-:B------:R-:W-:Y:S02]  /*6d30*/  @!P4 IMAD.IADD R17, R17, 0x1, -R5.reuse ;  /* 0x000000011111c824 */ /* 0x100fe400078e0a05 */
[C---:B------:R-:W-:Y:S01]  /*6d40*/  IMAD R14, R5.reuse, R11, R14 ;  /* 0x0000000b050e7224 */ /* 0x040fe200078e020e */
[----:B------:R-:W-:Y:S01]  /*6d50*/  ISETP.GT.U32.AND P4, PT, R5, R3, PT ;  /* 0x000000030500720c */ /* 0x000fe20003f84070 */
[----:B------:R-:W-:Y:S01]  /*6d60*/  @!P1 IMAD.IADD R19, R19, 0x1, -R5 ;  /* 0x0000000113139824 */ /* 0x000fe200078e0a05 */
[----:B------:R-:W-:-:S02]  /*6d70*/  ISETP.GT.U32.AND P0, PT, R5, R18, PT ;  /* 0x000000120500720c */ /* 0x000fc40003f04070 */
[----:B------:R-:W-:Y:S01]  /*6d80*/  ISETP.GT.U32.AND P1, PT, R5, R14, PT ;  /* 0x0000000e0500720c */ /* 0x000fe20003f24070 */
[----:B------:R-:W-:Y:S01]  /*6d90*/  IMAD.MOV.U32 R10, RZ, RZ, R16 ;  /* 0x000000ffff0a7224 */ /* 0x000fe200078e0010 */
[C---:B------:R-:W-:Y:S01]  /*6da0*/  IADD3 R8, R6.reuse, 0x7d, RZ ;  /* 0x0000007d06087810 */ /* 0x040fe20007ffe0ff */
[----:B------:R-:W-:Y:S01]  /*6db0*/  IMAD.MOV.U32 R9, RZ, RZ, R19 ;  /* 0x000000ffff097224 */ /* 0x000fe200078e0013 */
[----:B------:R-:W-:Y:S01]  /*6dc0*/  IADD3 R12, R6, 0x7f, RZ ;  /* 0x0000007f060c7810 */ /* 0x000fe20007ffe0ff */
[----:B------:R-:W-:Y:S01]  /*6dd0*/  @!P2 IMAD.MOV R10, RZ, RZ, -R10 ;  /* 0x000000ffff0aa224 */ /* 0x000fe200078e0a0a */
[----:B------:R-:W-:-:S03]  /*6de0*/  IABS R13, R8 ;  /* 0x00000008000d7213 */ /* 0x000fc60000000000 */
[--C-:B------:R-:W-:Y:S01]  /*6df0*/  @!P4 IMAD.IADD R3, R3, 0x1, -R5.reuse ;  /* 0x000000010303c824 */ /* 0x100fe200078e0a05 */
[----:B------:R-:W-:Y:S01]  /*6e00*/  IADD3 R2, R6, 0x7e, RZ ;  /* 0x0000007e06027810 */ /* 0x000fe20007ffe0ff */
[----:B------:R-:W-:Y:S01]  /*6e10*/  @!P0 IMAD.IADD R18, R18, 0x1, -R5 ;  /* 0x0000000112128824 */ /* 0x000fe200078e0a05 */
[----:B------:R-:W-:Y:S01]  /*6e20*/  IABS R15, R12 ;  /* 0x0000000c000f7213 */ /* 0x000fe20000000000 */
[----:B------:R-:W-:Y:S01]  /*6e30*/  @!P3 IMAD.MOV R9, RZ, RZ, -R9 ;  /* 0x000000ffff09b224 */ /* 0x000fe200078e0a09 */
[----:B------:R-:W-:Y:S01]  /*6e40*/  ISETP.GT.U32.AND P3, PT, R5, R3, PT ;  /* 0x000000030500720c */ /* 0x000fe20003f64070 */
[----:B------:R-:W-:Y:S01]  /*6e50*/  @!P1 IMAD.IADD R14, R14, 0x1, -R5 ;  /* 0x000000010e0e9824 */ /* 0x000fe200078e0a05 */
[----:B------:R-:W-:Y:S01]  /*6e60*/  IABS R11, R2 ;  /* 0x00000002000b7213 */ /* 0x000fe20000000000 */
[C---:B------:R-:W-:Y:S01]  /*6e70*/  IMAD.HI.U32 R16, R27.reuse, R13, RZ ;  /* 0x0000000d1b107227 */ /* 0x040fe200078e00ff */
[----:B------:R0:W-:Y:S03]  /*6e80*/  STL [R1+0x17c], R10 ;  /* 0x00017c0a01007387 */ /* 0x0001e60000100800 */
[----:B------:R-:W-:Y:S01]  /*6e90*/  IMAD.HI.U32 R20, R27, R15, RZ ;  /* 0x0000000f1b147227 */ /* 0x000fe200078e00ff */
[----:B------:R-:W-:-:S02]  /*6ea0*/  ISETP.GT.U32.AND P2, PT, R5, R14, PT ;  /* 0x0000000e0500720c */ /* 0x000fc40003f44070 */
[----:B------:R-:W-:Y:S01]  /*6eb0*/  ISETP.GE.AND P0, PT, R0, RZ, PT ;  /* 0x000000ff0000720c */ /* 0x000fe20003f06270 */
[----:B------:R-:W-:Y:S02]  /*6ec0*/  IMAD.MOV R16, RZ, RZ, -R16 ;  /* 0x000000ffff107224 */ /* 0x000fe400078e0a10 */
[----:B0-----:R-:W-:Y:S02]  /*6ed0*/  IMAD.MOV.U32 R10, RZ, RZ, R18 ;  /* 0x000000ffff0a7224 */ /* 0x001fe400078e0012 */
[----:B------:R-:W-:-:S04]  /*6ee0*/  IMAD.HI.U32 R0, R27, R11, RZ ;  /* 0x0000000b1b007227 */ /* 0x000fc800078e00ff */
[----:B------:R-:W-:Y:S02]  /*6ef0*/  IMAD.MOV R20, RZ, RZ, -R20 ;  /* 0x000000ffff147224 */ /* 0x000fe400078e0a14 */
[----:B------:R-:W-:Y:S01]  /*6f00*/  @!P5 IMAD.MOV R10, RZ, RZ, -R10 ;  /* 0x000000ffff0ad224 */ /* 0x000fe200078e0a0a */
[----:B------:R-:W-:Y:S01]  /*6f10*/  ISETP.GE.AND P5, PT, R12, RZ, PT ;  /* 0x000000ff0c00720c */ /* 0x000fe20003fa6270 */
[C---:B------:R-:W-:Y:S01]  /*6f20*/  IMAD R12, R5.reuse, R16, R13 ;  /* 0x00000010050c7224 */ /* 0x040fe200078e020d */
[----:B------:R0:W-:Y:S01]  /*6f30*/  STL [R1+0x180], R9 ;  /* 0x0001800901007387 */ /* 0x0001e20000100800 */
[----:B------:R-:W-:Y:S02]  /*6f40*/  IMAD.MOV R0, RZ, RZ, -R0 ;  /* 0x000000ffff007224 */ /* 0x000fe400078e0a00 */
[----:B------:R-:W-:Y:S02]  /*6f50*/  IMAD R15, R5, R20, R15 ;  /* 0x00000014050f7224 */ /* 0x000fe400078e020f */
[----:B------:R-:W-:Y:S01]  /*6f60*/  @!P3 IMAD.IADD R3, R3, 0x1, -R5 ;  /* 0x000000010303b824 */ /* 0x000fe200078e0a05 */
[C---:B------:R-:W-:Y:S01]  /*6f70*/  ISETP.GT.U32.AND P3, PT, R5.reuse, R12, PT ;  /* 0x0000000c0500720c */ /* 0x040fe20003f64070 */
[----:B------:R-:W-:-:S02]  /*6f80*/  IMAD R11, R5, R0, R11 ;  /* 0x00000000050b7224 */ /* 0x000fc400078e020b */
[----:B0-----:R-:W-:Y:S01]  /*6f90*/  IMAD.MOV.U32 R9, RZ, RZ, R17 ;  /* 0x000000ffff097224 */ /* 0x001fe200078e0011 */
[C---:B------:R-:W-:Y:S01]  /*6fa0*/  ISETP.GT.U32.AND P4, PT, R5.reuse, R15, PT ;  /* 0x0000000f0500720c */ /* 0x040fe20003f84070 */
[----:B------:R-:W-:Y:S02]  /*6fb0*/  @!P2 IMAD.IADD R14, R14, 0x1, -R5 ;  /* 0x000000010e0ea824 */ /* 0x000fe400078e0a05 */
[----:B------:R-:W-:Y:S01]  /*6fc0*/  @!P6 IMAD.MOV R9, RZ, RZ, -R9 ;  /* 0x000000ffff09e224 */ /* 0x000fe200078e0a09 */
[----:B------:R-:W-:Y:S01]  /*6fd0*/  STL [R1+0x190], R10 ;  /* 0x0001900a01007387 */ /* 0x000fe20000100800 */
[----:B------:R-:W-:-:S03]  /*6fe0*/  ISETP.GT.U32.AND P6, PT, R5, R11, PT ;  /* 0x0000000b0500720c */ /* 0x000fc60003fc4070 */
[----:B------:R0:W-:Y:S01]  /*6ff0*/  STL [R1+0x1dc], R9 ;  /* 0x0001dc0901007387 */ /* 0x0001e20000100800 */
[----:B------:R-:W-:Y:S02]  /*7000*/  ISETP.GE.AND P2, PT, R2, RZ, PT ;  /* 0x000000ff0200720c */ /* 0x000fe40003f46270 */
[----:B------:R-:W-:Y:S02]  /*7010*/  IADD3 R2, R6, 0x7b, RZ ;  /* 0x0000007b06027810 */ /* 0x000fe40007ffe0ff */
[----:B------:R-:W-:Y:S01]  /*7020*/  ISETP.GE.AND P1, PT, R4, RZ, PT ;  /* 0x000000ff0400720c */ /* 0x000fe20003f26270 */
[----:B0-----:R-:W-:Y:S01]  /*7030*/  IMAD.MOV.U32 R9, RZ, RZ, R14 ;  /* 0x000000ffff097224 */ /* 0x001fe200078e000e */
[----:B------:R-:W-:Y:S01]  /*7040*/  IADD3 R4, R6, 0x7c, RZ ;  /* 0x0000007c06047810 */ /* 0x000fe20007ffe0ff */
[----:B------:R-:W-:Y:S02]  /*7050*/  @!P3 IMAD.IADD R12, R12, 0x1, -R5 ;  /* 0x000000010c0cb824 */ /* 0x000fe400078e0a05 */
[----:B------:R-:W-:Y:S01]  /*7060*/  @!P0 IMAD.MOV R9, RZ, RZ, -R9 ;  /* 0x000000ffff098224 */ /* 0x000fe200078e0a09 */
[----:B------:R-:W-:Y:S01]  /*7070*/  IABS R14, R2 ;  /* 0x00000002000e7213 */ /* 0x000fe20000000000 */
[----:B------:R-:W-:Y:S01]  /*7080*/  @!P4 IMAD.IADD R15, R15, 0x1, -R5 ;  /* 0x000000010f0fc824 */ /* 0x000fe200078e0a05 */
[----:B------:R-:W-:-:S02]  /*7090*/  IABS R0, R4 ;  /* 0x0000000400007213 */ /* 0x000fc40000000000 */
[----:B------:R0:W-:Y:S01]  /*70a0*/  STL [R1+0x1e0], R9 ;  /* 0x0001e00901007387 */ /* 0x0001e20000100800 */
[----:B------:R-:W-:Y:S01]  /*70b0*/  ISETP.GT.U32.AND P3, PT, R5, R12, PT ;  /* 0x0000000c0500720c */ /* 0x000fe20003f64070 */
[----:B------:R-:W-:Y:S01]  /*70c0*/  @!P6 IMAD.IADD R11, R11, 0x1, -R5 ;  /* 0x000000010b0be824 */ /* 0x000fe200078e0a05 */
[----:B------:R-:W-:Y:S01]  /*70d0*/  ISETP.GT.U32.AND P6, PT, R5, R15, PT ;  /* 0x0000000f0500720c */ /* 0x000fe20003fc4070 */
[----:B------:R-:W-:-:S04]  /*70e0*/  IMAD.HI.U32 R13, R27, R0, RZ ;  /* 0x000000001b0d7227 */ /* 0x000fc800078e00ff */
[----:B0-----:R-:W-:Y:S02]  /*70f0*/  IMAD.MOV.U32 R9, RZ, RZ, R3 ;  /* 0x000000ffff097224 */ /* 0x001fe400078e0003 */
[----:B------:R-:W-:-:S04]  /*7100*/  IMAD.HI.U32 R3, R27, R14, RZ ;  /* 0x0000000e1b037227 */ /* 0x000fc800078e00ff */
[----:B------:R-:W-:Y:S02]  /*7110*/  IMAD.MOV R3, RZ, RZ, -R3 ;  /* 0x000000ffff037224 */ /* 0x000fe400078e0a03 */
[----:B------:R-:W-:Y:S01]  /*7120*/  IMAD.MOV R13, RZ, RZ, -R13 ;  /* 0x000000ffff0d7224 */ /* 0x000fe200078e0a0d */
[C---:B------:R-:W-:Y:S01]  /*7130*/  ISETP.GT.U32.AND P0, PT, R5.reuse, R11, PT ;  /* 0x0000000b0500720c */ /* 0x040fe20003f04070 */
[C---:B------:R-:W-:Y:S02]  /*7140*/  IMAD R14, R5.reuse, R3, R14 ;  /* 0x00000003050e7224 */ /* 0x040fe400078e020e */
[----:B------:R-:W-:Y:S01]  /*7150*/  IMAD R0, R5, R13, R0 ;  /* 0x0000000d05007224 */ /* 0x000fe200078e0200 */
[----:B------:R-:W-:Y:S01]  /*7160*/  ISETP.GE.AND P4, PT, R8, RZ, PT ;  /* 0x000000ff0800720c */ /* 0x000fe20003f86270 */
[--C-:B------:R-:W-:Y:S01]  /*7170*/  @!P3 IMAD.IADD R12, R12, 0x1, -R5.reuse ;  /* 0x000000010c0cb824 */ /* 0x100fe200078e0a05 */
[----:B------:R-:W-:Y:S01]  /*7180*/  IADD3 R8, R6, 0x7a, RZ ;  /* 0x0000007a06087810 */ /* 0x000fe20007ffe0ff */
[----:B------:R-:W-:Y:S01]  /*7190*/  @!P6 IMAD.IADD R15, R15, 0x1, -R5 ;  /* 0x000000010f0fe824 */ /* 0x000fe200078e0a05 */
[----:B------:R-:W-:-:S02]  /*71a0*/  ISETP.GT.U32.AND P3, PT, R5, R14, PT ;  /* 0x0000000e0500720c */ /* 0x000fc40003f64070 */
[----:B------:R-:W-:Y:S02]  /*71b0*/  ISETP.GT.U32.AND P6, PT, R5, R0, PT ;  /* 0x000000000500720c */ /* 0x000fe40003fc4070 */
[----:B------:R-:W-:Y:S01]  /*71c0*/  IABS R13, R8 ;  /* 0x00000008000d7213 */ /* 0x000fe20000000000 */
[----:B------:R-:W-:Y:S01]  /*71d0*/  @!P0 IMAD.IADD R11, R11, 0x1, -R5 ;  /* 0x000000010b0b8824 */ /* 0x000fe200078e0a05 */
[----:B------:R-:W-:Y:S01]  /*71e0*/  ISETP.GE.AND P0, PT, R2, RZ, PT ;  /* 0x000000ff0200720c */ /* 0x000fe20003f06270 */
[----:B------:R-:W-:Y:S01]  /*71f0*/  @!P1 IMAD.MOV R9, RZ, RZ, -R9 ;  /* 0x000000ffff099224 */ /* 0x000fe200078e0a09 */
[----:B------:R-:W-:Y:S01]  /*7200*/  IADD3 R2, R6, 0x79, RZ ;  /* 0x0000007906027810 */ /* 0x000fe20007ffe0ff */
[----:B------:R-:W-:Y:S01]  /*7210*/  IMAD.HI.U32 R17, R27, R13, RZ ;  /* 0x0000000d1b117227 */ /* 0x000fe200078e00ff */
[----:B------:R-:W-:Y:S02]  /*7220*/  ISETP.GE.AND P1, PT, R4, RZ, PT ;  /* 0x000000ff0400720c */ /* 0x000fe40003f26270 */
[----:B------:R0:W-:Y:S01]  /*7230*/  STL [R1+0x1e8], R9 ;  /* 0x0001e80901007387 */ /* 0x0001e20000100800 */
[----:B------:R-:W-:Y:S01]  /*7240*/  IMAD.MOV R17, RZ, RZ, -R17 ;  /* 0x000000ffff117224 */ /* 0x000fe200078e0a11 */
[----:B------:R-:W-:Y:S01]  /*7250*/  IABS R4, R2 ;  /* 0x0000000200047213 */ /* 0x000fe20000000000 */
[----:B------:R-:W-:-:S02]  /*7260*/  @!P3 IMAD.IADD R14, R14, 0x1, -R5 ;  /* 0x000000010e0eb824 */ /* 0x000fc400078e0a05 */
[----:B------:R-:W-:Y:S01]  /*7270*/  @!P6 IMAD.IADD R0, R0, 0x1, -R5 ;  /* 0x000000010000e824 */ /* 0x000fe200078e0a05 */
[----:B------:R-:W-:Y:S01]  /*7280*/  ISETP.GE.AND P6, PT, R8, RZ, PT ;  /* 0x000000ff0800720c */ /* 0x000fe20003fc6270 */
[C---:B------:R-:W-:Y:S02]  /*7290*/  IMAD R13, R5.reuse, R17, R13 ;  /* 0x00000011050d7224 */ /* 0x040fe400078e020d */
[----:B0-----:R-:W-:Y:S01]  /*72a0*/  IMAD.MOV.U32 R9, RZ, RZ, R15 ;  /* 0x000000ffff097224 */ /* 0x001fe200078e000f */
[C---:B------:R-:W-:Y:S01]  /*72b0*/  ISETP.GT.U32.AND P3, PT, R5.reuse, R14, PT ;  /* 0x0000000e0500720c */ /* 0x040fe20003f64070 */
[----:B------:R-:W-:Y:S01]  /*72c0*/  IMAD.MOV.U32 R10, RZ, RZ, R11 ;  /* 0x000000ffff0a7224 */ /* 0x000fe200078e000b */
[----:B------:R-:W-:Y:S01]  /*72d0*/  IADD3 R3, R6, 0x78, RZ ;  /* 0x0000007806037810 */ /* 0x000fe20007ffe0ff */
[----:B------:R-:W-:Y:S01]  /*72e0*/  @!P5 IMAD.MOV R9, RZ, RZ, -R9 ;  /* 0x000000ffff09d224 */ /* 0x000fe200078e0a09 */
[----:B------:R-:W-:Y:S01]  /*72f0*/  ISETP.GT.U32.AND P5, PT, R5, R0, PT ;  /* 0x000000000500720c */ /* 0x000fe20003fa4070 */
[----:B------:R-:W-:Y:S01]  /*7300*/  IMAD.HI.U32 R8, R27, R4, RZ ;  /* 0x000000041b087227 */ /* 0x000fe200078e00ff */
[----:B------:R-:W-:-:S03]  /*7310*/  IABS R16, R3 ;  /* 0x0000000300107213 */ /* 0x000fc60000000000 */
[----:B------:R-:W-:Y:S01]  /*7320*/  @!P2 IMAD.MOV R10, RZ, RZ, -R10 ;  /* 0x000000ffff0aa224 */ /* 0x000fe200078e0a0a */
[----:B------:R-:W-:Y:S01]  /*7330*/  ISETP.GT.U32.AND P2, PT, R5, R13, PT ;  /* 0x0000000d0500720c */ /* 0x000fe20003f44070 */
[----:B------:R-:W-:Y:S02]  /*7340*/  IMAD.MOV R8, RZ, RZ, -R8 ;  /* 0x000000ffff087224 */ /* 0x000fe400078e0a08 */
[----:B------:R-:W-:-:S04]  /*7350*/  IMAD.HI.U32 R11, R27, R16, RZ ;  /* 0x000000101b0b7227 */ /* 0x000fc800078e00ff */
[C---:B------:R-:W-:Y:S02]  /*7360*/  IMAD R4, R5.reuse, R8, R4 ;  /* 0x0000000805047224 */ /* 0x040fe400078e0204 */
[----:B------:R-:W-:Y:S02]  /*7370*/  @!P3 IMAD.IADD R14, R14, 0x1, -R5 ;  /* 0x000000010e0eb824 */ /* 0x000fe400078e0a05 */
[----:B------:R-:W-:Y:S01]  /*7380*/  IMAD.MOV R11, RZ, RZ, -R11 ;  /* 0x000000ffff0b7224 */ /* 0x000fe200078e0a0b */
[----:B------:R-:W-:Y:S01]  /*7390*/  ISETP.GT.U32.AND P3, PT, R5, R4, PT ;  /* 0x000000040500720c */ /* 0x000fe20003f64070 */
[--C-:B------:R-:W-:Y:S01]  /*73a0*/  @!P5 IMAD.IADD R0, R0, 0x1, -R5.reuse ;  /* 0x000000010000d824 */ /* 0x100fe200078e0a05 */
[----:B------:R0:W-:Y:S01]  /*73b0*/  STL [R1+0x1e4], R9 ;  /* 0x0001e40901007387 */ /* 0x0001e20000100800 */
[----:B------:R-:W-:Y:S02]  /*73c0*/  @!P2 IMAD.IADD R13, R13, 0x1, -R5 ;  /* 0x000000010d0da824 */ /* 0x000fe400078e0a05 */
[C---:B------:R-:W-:Y:S01]  /*73d0*/  IMAD R16, R5.reuse, R11, R16 ;  /* 0x0000000b05107224 */ /* 0x040fe200078e0210 */
[----:B------:R1:W-:Y:S02]  /*73e0*/  STL [R1+0x1c0], R10 ;  /* 0x0001c00a01007387 */ /* 0x0003e40000100800 */
[----:B------:R-:W-:Y:S01]  /*73f0*/  ISETP.GT.U32.AND P2, PT, R5, R13, PT ;  /* 0x0000000d0500720c */ /* 0x000fe20003f44070 */
[----:B0-----:R-:W-:-:S02]  /*7400*/  IMAD.MOV.U32 R9, RZ, RZ, R12 ;  /* 0x000000ffff097224 */ /* 0x001fc400078e000c */
[----:B-1----:R-:W-:Y:S02]  /*7410*/  IMAD.MOV.U32 R10, RZ, RZ, R0 ;  /* 0x000000ffff0a7224 */ /* 0x002fe400078e0000 */
[----:B------:R-:W-:Y:S02]  /*7420*/  @!P4 IMAD.MOV R9, RZ, RZ, -R9 ;  /* 0x000000ffff09c224 */ /* 0x000fe400078e0a09 */
[----:B------:R-:W-:Y:S01]  /*7430*/  @!P1 IMAD.MOV R10, RZ, RZ, -R10 ;  /* 0x000000ffff0a9224 */ /* 0x000fe200078e0a0a */
[----:B------:R-:W-:Y:S01]  /*7440*/  ISETP.GT.U32.AND P1, PT, R5, R16, PT ;  /* 0x000000100500720c */ /* 0x000fe20003f24070 */
[----:B------:R-:W-:Y:S01]  /*7450*/  @!P3 IMAD.IADD R4, R4, 0x1, -R5 ;  /* 0x000000010404b824 */ /* 0x000fe200078e0a05 */
[----:B------:R0:W-:Y:S01]  /*7460*/  STL [R1+0x1c4], R9 ;  /* 0x0001c40901007387 */ /* 0x0001e20000100800 */
[C---:B------:R-:W-:Y:S02]  /*7470*/  IADD3 R12, R6.reuse, 0x77, RZ ;  /* 0x00000077060c7810 */ /* 0x040fe40007ffe0ff */
[----:B------:R-:W-:-:S02]  /*7480*/  IADD3 R11, R6, 0x76, RZ ;  /* 0x00000076060b7810 */ /* 0x000fc40007ffe0ff */
[----:B------:R-:W-:Y:S01]  /*7490*/  ISETP.GT.U32.AND P3, PT, R5, R4, PT ;  /* 0x000000040500720c */ /* 0x000fe20003f64070 */
[----:B0-----:R-:W-:Y:S01]  /*74a0*/  IMAD.MOV.U32 R9, RZ, RZ, R14 ;  /* 0x000000ffff097224 */ /* 0x001fe200078e000e */
[----:B------:R-:W-:Y:S01]  /*74b0*/  ISETP.GE.AND P5, PT, R3, RZ, PT ;  /* 0x000000ff0300720c */ /* 0x000fe20003fa6270 */
[----:B------:R-:W-:Y:S02]  /*74c0*/  @!P2 IMAD.IADD R13, R13, 0x1, -R5 ;  /* 0x000000010d0da824 */ /* 0x000fe400078e0a05 */
[----:B------:R-:W-:Y:S01]  /*74d0*/  @!P0 IMAD.MOV R9, RZ, RZ, -R9 ;  /* 0x000000ffff098224 */ /* 0x000fe200078e0a09 */
[----:B------:R-:W-:Y:S01]  /*74e0*/  IABS R3, R12 ;  /* 0x0000000c00037213 */ /* 0x000fe20000000000 */
[----:B------:R-:W-:Y:S01]  /*74f0*/  STL [R1+0x1d8], R10 ;  /* 0x0001d80a01007387 */ /* 0x000fe20000100800 */
[----:B------:R-:W-:Y:S01]  /*7500*/  IABS R8, R11 ;  /* 0x0000000b00087213 */ /* 0x000fe20000000000 */
[----:B------:R-:W-:Y:S02]  /*7510*/  @!P1 IMAD.IADD R16, R16, 0x1, -R5 ;  /* 0x0000000110109824 */ /* 0x000fe400078e0a05 */
[----:B------:R0:W-:Y:S01]  /*7520*/  STL [R1+0x1d4], R9 ;  /* 0x0001d40901007387 */ /* 0x0001e20000100800 */
[----:B------:R-:W-:Y:S01]  /*7530*/  ISETP.GE.AND P4, PT, R2, RZ, PT ;  /* 0x000000ff0200720c */ /* 0x000fe20003f86270 */
[----:B------:R-:W-:Y:S01]  /*7540*/  IMAD.HI.U32 R14, R27, R3, RZ ;  /* 0x000000031b0e7227 */ /* 0x000fe200078e00ff */
[----:B------:R-:W-:-:S02]  /*7550*/  ISETP.GE.AND P2, PT, R11, RZ, PT ;  /* 0x000000ff0b00720c */ /* 0x000fc40003f46270 */
[----:B------:R-:W-:Y:S01]  /*7560*/  IADD3 R2, R6, 0x75, RZ ;  /* 0x0000007506027810 */ /* 0x000fe20007ffe0ff */
[----:B------:R-:W-:Y:S01]  /*7570*/  IMAD.HI.U32 R11, R27, R8, RZ ;  /* 0x000000081b0b7227 */ /* 0x000fe200078e00ff */
[----:B------:R-:W-:-:S03]  /*7580*/  ISETP.GT.U32.AND P1, PT, R5, R16, PT ;  /* 0x000000100500720c */ /* 0x000fc60003f24070 */
[----:B0-----:R-:W-:Y:S02]  /*7590*/  IMAD.MOV.U32 R9, RZ, RZ, R13 ;  /* 0x000000ffff097224 */ /* 0x001fe400078e000d */
[----:B------:R-:W-:Y:S02]  /*75a0*/  IMAD.MOV R14, RZ, RZ, -R14 ;  /* 0x000000ffff0e7224 */ /* 0x000fe400078e0a0e */
[----:B------:R-:W-:Y:S01]  /*75b0*/  @!P6 IMAD.MOV R9, RZ, RZ, -R9 ;  /* 0x000000ffff09e224 */ /* 0x000fe200078e0a09 */
[----:B------:R-:W-:Y:S01]  /*75c0*/  IABS R0, R2 ;  /* 0x0000000200007213 */ /* 0x000fe20000000000 */
[----:B------:R-:W-:Y:S02]  /*75d0*/  IMAD.MOV R11, RZ, RZ, -R11 ;  /* 0x000000ffff0b7224 */ /* 0x000fe400078e0a0b */
[----:B------:R-:W-:Y:S01]  /*75e0*/  @!P3 IMAD.IADD R4, R4, 0x1, -R5 ;  /* 0x000000010404b824 */ /* 0x000fe200078e0a05 */
[----:B------:R-:W-:Y:S01]  /*75f0*/  ISETP.GE.AND P6, PT, R2, RZ, PT ;  /* 0x000000ff0200720c */ /* 0x000fe20003fc6270 */
[C---:B------:R-:W-:Y:S01]  /*7600*/  IMAD R3, R5.reuse, R14, R3 ;  /* 0x0000000e05037224 */ /* 0x040fe200078e0203 */
[----:B------:R0:W-:Y:S01]  /*7610*/  STL [R1+0x1cc], R9 ;  /* 0x0001cc0901007387 */ /* 0x0001e20000100800 */
[----:B------:R-:W-:Y:S01]  /*7620*/  IMAD R2, R5, R11, R8 ;  /* 0x0000000b05027224 */ /* 0x000fe200078e0208 */
[----:B------:R-:W-:Y:S01]  /*7630*/  ISETP.GE.AND P0, PT, R12, RZ, PT ;  /* 0x000000ff0c00720c */ /* 0x000fe20003f06270 */
[----:B------:R-:W-:Y:S01]  /*7640*/  IMAD.HI.U32 R12, R27, R0, RZ ;  /* 0x000000001b0c7227 */ /* 0x000fe200078e00ff */
[----:B------:R-:W-:-:S03]  /*7650*/  ISETP.GT.U32.AND P3, PT, R5, R3, PT ;  /* 0x000000030500720c */ /* 0x000fc60003f64070 */
[----:B0-----:R-:W-:Y:S02]  /*7660*/  IMAD.MOV.U32 R9, RZ, RZ, R4 ;  /* 0x000000ffff097224 */ /* 0x001fe400078e0004 */
[----:B------:R-:W-:Y:S02]  /*7670*/  IMAD.MOV R12, RZ, RZ, -R12 ;  /* 0x000000ffff0c7224 */ /* 0x000fe400078e0a0c */
[----:B------:R-:W-:Y:S01]  /*7680*/  @!P4 IMAD.MOV R9, RZ, RZ, -R9 ;  /* 0x000000ffff09c224 */ /* 0x000fe200078e0a09 */
[C---:B------:R-:W-:Y:S01]  /*7690*/  ISETP.GT.U32.AND P4, PT, R5.reuse, R2, PT ;  /* 0x000000020500720c */ /* 0x040fe20003f84070 */
[--C-:B------:R-:W-:Y:S02]  /*76a0*/  @!P1 IMAD.IADD R16, R16, 0x1, -R5.reuse ;  /* 0x0000000110109824 */ /* 0x100fe400078e0a05 */
[----:B------:R-:W-:Y:S01]  /*76b0*/  IMAD R0, R5, R12, R0 ;  /* 0x0000000c05007224 */ /* 0x000fe200078e0200 */
[----:B------:R0:W-:Y:S01]  /*76c0*/  STL [R1+0x1d0], R9 ;  /* 0x0001d00901007387 */ /* 0x0001e20000100800 */
[----:B------:R-:W-:-:S02]  /*76d0*/  @!P3 IMAD.IADD R3, R3, 0x1, -R5 ;  /* 0x000000010303b824 */ /* 0x000fc400078e0a05 */
[----:B0-----:R-:W-:-:S04]  /*76e0*/  IMAD.MOV.U32 R9, RZ, RZ, R16 ;  /* 0x000000ffff097224 */ /* 0x001fc800078e0010 */
[----:B------:R-:W-:Y:S01]  /*76f0*/  @!P5 IMAD.MOV R9, RZ, RZ, -R9 ;  /* 0x000000ffff09d224 */ /* 0x000fe200078e0a09 */
[C---:B------:R-:W-:Y:S01]  /*7700*/  ISETP.GT.U32.AND P5, PT, R5.reuse, R0, PT ;  /* 0x000000000500720c */ /* 0x040fe20003fa4070 */
[----:B------:R-:W-:Y:S01]  /*7710*/  @!P4 IMAD.IADD R2, R2, 0x1, -R5 ;  /* 0x000000010202c824 */ /* 0x000fe200078e0a05 */
[C---:B------:R-:W-:Y:S02]  /*7720*/  ISETP.GT.U32.AND P3, PT, R5.reuse, R3, PT ;  /* 0x000000030500720c */ /* 0x040fe40003f64070 */
[----:B------:R-:W-:Y:S02]  /*7730*/  IADD3 R12, R6, 0x74, RZ ;  /* 0x00000074060c7810 */ /* 0x000fe40007ffe0ff */
[----:B------:R-:W-:Y:S02]  /*7740*/  ISETP.GT.U32.AND P4, PT, R5, R2, PT ;  /* 0x000000020500720c */ /* 0x000fe40003f84070 */
[----:B------:R-:W-:Y:S02]  /*7750*/  ISETP.GE.AND P1, PT, R12, RZ, PT ;  /* 0x000000ff0c00720c */ /* 0x000fe40003f26270 */
[----:B------:R-:W-:-:S03]  /*7760*/  IABS R12, R12 ;  /* 0x0000000c000c7213 */ /* 0x000fc60000000000 */
[--C-:B------:R-:W-:Y:S01]  /*7770*/  @!P5 IMAD.IADD R0, R0, 0x1, -R5.reuse ;  /* 0x000000010000d824 */ /* 0x100fe200078e0a05 */
[C---:B------:R-:W-:Y:S01]  /*7780*/  IADD3 R11, R6.reuse, 0x71, RZ ;  /* 0x00000071060b7810 */ /* 0x040fe20007ffe0ff */
[----:B------:R-:W-:Y:S01]  /*7790*/  IMAD.HI.U32 R16, R27, R12, RZ ;  /* 0x0000000c1b107227 */ /* 0x000fe200078e00ff */
[----:B------:R-:W-:Y:S02]  /*77a0*/  IADD3 R4, R6, 0x73, RZ ;  /* 0x0000007306047810 */ /* 0x000fe40007ffe0ff */
[----:B------:R-:W-:Y:S01]  /*77b0*/  ISETP.GT.U32.AND P5, PT, R5, R0, PT ;  /* 0x000000000500720c */ /* 0x000fe20003fa4070 */
[--C-:B------:R-:W-:Y:S01]  /*77c0*/  @!P3 IMAD.IADD R3, R3, 0x1, -R5.reuse ;  /* 0x000000010303b824 */ /* 0x100fe200078e0a05 */
[----:B------:R-:W-:Y:S01]  /*77d0*/  IABS R15, R11 ;  /* 0x0000000b000f7213 */ /* 0x000fe20000000000 */
[----:B------:R-:W-:Y:S02]  /*77e0*/  @!P4 IMAD.IADD R2, R2, 0x1, -R5 ;  /* 0x000000010202c824 */ /* 0x000fe400078e0a05 */
[----:B------:R-:W-:Y:S01]  /*77f0*/  IMAD.MOV R16, RZ, RZ, -R16 ;  /* 0x000000ffff107224 */ /* 0x000fe200078e0a10 */
[----:B------:R-:W-:Y:S01]  /*7800*/  IABS R13, R4 ;  /* 0x00000004000d7213 */ /* 0x000fe20000000000 */
[----:B------:R0:W-:Y:S01]  /*7810*/  STL [R1+0x1c8], R9 ;  /* 0x0001c80901007387 */ /* 0x0001e20000100800 */
[----:B------:R-:W-:Y:S01]  /*7820*/  IMAD.MOV.U32 R10, RZ, RZ, R3 ;  /* 0x000000ffff0a7224 */ /* 0x000fe200078e0003 */
[----:B------:R-:W-:Y:S01]  /*7830*/  ISETP.GE.AND P3, PT, R4, RZ, PT ;  /* 0x000000ff0400720c */ /* 0x000fe20003f66270 */
[----:B------:R-:W-:-:S02]  /*7840*/  IMAD R12, R5, R16, R12 ;  /* 0x00000010050c7224 */ /* 0x000fc400078e020c */
[----:B------:R-:W-:-:S04]  /*7850*/  IMAD.HI.U32 R4, R27, R15, RZ ;  /* 0x0000000f1b047227 */ /* 0x000fc800078e00ff */
[----:B0-----:R-:W-:Y:S02]  /*7860*/  IMAD.MOV.U32 R9, RZ, RZ, R2 ;  /* 0x000000ffff097224 */ /* 0x001fe400078e0002 */
[----:B------:R-:W-:Y:S02]  /*7870*/  @!P0 IMAD.MOV R10, RZ, RZ, -R10 ;  /* 0x000000ffff0a8224 */ /* 0x000fe400078e0a0a */
[----:B------:R-:W-:Y:S01]  /*7880*/  IMAD.HI.U32 R17, R27, R13, RZ ;  /* 0x0000000d1b117227 */ /* 0x000fe200078e00ff */
[----:B------:R-:W-:-:S03]  /*7890*/  IADD3 R8, R6, 0x72, RZ ;  /* 0x0000007206087810 */ /* 0x000fc60007ffe0ff */
[----:B------:R-:W-:Y:S01]  /*78a0*/  @!P2 IMAD.MOV R9, RZ, RZ, -R9 ;  /* 0x000000ffff09a224 */ /* 0x000fe200078e0a09 */
[C---:B------:R-:W-:Y:S01]  /*78b0*/  ISETP.GT.U32.AND P4, PT, R5.reuse, R12, PT ;  /* 0x0000000c0500720c */ /* 0x040fe20003f84070 */
[----:B------:R-:W-:Y:S02]  /*78c0*/  IMAD.MOV R3, RZ, RZ, -R4 ;  /* 0x000000ffff037224 */ /* 0x000fe400078e0a04 */
[----:B------:R-:W-:Y:S01]  /*78d0*/  @!P5 IMAD.IADD R0, R0, 0x1, -R5 ;  /* 0x000000010000d824 */ /* 0x000fe200078e0a05 */
[----:B------:R-:W-:Y:S01]  /*78e0*/  STL [R1+0x1bc], R10 ;  /* 0x0001bc0a01007387 */ /* 0x000fe20000100800 */
[----:B------:R-:W-:Y:S01]  /*78f0*/  IMAD.MOV R17, RZ, RZ, -R17 ;  /* 0x000000ffff117224 */ /* 0x000fe200078e0a11 */
[----:B------:R-:W-:Y:S01]  /*7900*/  IABS R14, R8 ;  /* 0x00000008000e7213 */ /* 0x000fe20000000000 */
[C---:B------:R-:W-:Y:S01]  /*7910*/  IMAD R15, R5.reuse, R3, R15 ;  /* 0x00000003050f7224 */ /* 0x040fe200078e020f */
[----:B------:R0:W-:Y:S01]  /*7920*/  STL [R1+0x1b8], R9 ;  /* 0x0001b80901007387 */ /* 0x0001e20000100800 */
[----:B------:R-:W-:Y:S01]  /*7930*/  IMAD R17, R5, R17, R13 ;  /* 0x0000001105117224 */ /* 0x000fe200078e020d */
[----:B------:R-:W-:Y:S01]  /*7940*/  IADD3 R2, R6, 0x70, RZ ;  /* 0x0000007006027810 */ /* 0x000fe20007ffe0ff */
[----:B------:R-:W-:-:S04]  /*7950*/  IMAD.HI.U32 R18, R27, R14, RZ ;  /* 0x0000000e1b127227 */ /* 0x000fc800078e00ff */
[----:B0-----:R-:W-:Y:S01]  /*7960*/  IMAD.MOV.U32 R9, RZ, RZ, R0 ;  /* 0x000000ffff097224 */ /* 0x001fe200078e0000 */
[----:B------:R-:W-:-:S03]  /*7970*/  ISETP.GT.U32.AND P0, PT, R5, R17, PT ;  /* 0x000000110500720c */ /* 0x000fc60003f04070 */
[----:B------:R-:W-:Y:S01]  /*7980*/  @!P6 IMAD.MOV R9, RZ, RZ, -R9 ;  /* 0x000000ffff09e224 */ /* 0x000fe200078e0a09 */
[C---:B------:R-:W-:Y:S01]  /*7990*/  ISETP.GT.U32.AND P6, PT, R5.reuse, R15, PT ;  /* 0x0000000f0500720c */ /* 0x040fe20003fc4070 */
[----:B------:R-:W-:Y:S01]  /*79a0*/  IMAD.MOV R18, RZ, RZ, -R18 ;  /* 0x000000ffff127224 */ /* 0x000fe200078e0a12 */
[----:B------:R-:W-:Y:S01]  /*79b0*/  IABS R13, R2 ;  /* 0x00000002000d7213 */ /* 0x000fe20000000000 */
[--C-:B------:R-:W-:Y:S01]  /*79c0*/  @!P4 IMAD.IADD R12, R12, 0x1, -R5.reuse ;  /* 0x000000010c0cc824 */ /* 0x100fe200078e0a05 */
[----:B------:R-:W-:Y:S01]  /*79d0*/  ISETP.GE.AND P2, PT, R8, RZ, PT ;  /* 0x000000ff0800720c */ /* 0x000fe20003f46270 */
[----:B------:R-:W-:Y:S01]  /*79e0*/  IMAD R14, R5, R18, R14 ;  /* 0x00000012050e7224 */ /* 0x000fe200078e020e */
[----:B------:R-:W-:Y:S01]  /*79f0*/  IADD3 R3, R6, 0x6f, RZ ;  /* 0x0000006f06037810 */ /* 0x000fe20007ffe0ff */
[----:B------:R-:W-:Y:S01]  /*7a00*/  IMAD.HI.U32 R8, R27, R13, RZ ;  /* 0x0000000d1b087227 */ /* 0x000fe200078e00ff */
[C---:B------:R-:W-:Y:S02]  /*7a10*/  ISETP.GT.U32.AND P4, PT, R5.reuse, R12, PT ;  /* 0x0000000c0500720c */ /* 0x040fe40003f84070 */
[----:B------:R-:W-:Y:S01]  /*7a20*/  ISETP.GT.U32.AND P5, PT, R5, R14, PT ;  /* 0x0000000e0500720c */ /* 0x000fe20003fa4070 */
[----:B------:R-:W-:Y:S01]  /*7a30*/  IMAD.MOV R8, RZ, RZ, -R8 ;  /* 0x000000ffff087224 */ /* 0x000fe200078e0a08 */
[----:B------:R-:W-:Y:S01]  /*7a40*/  IABS R0, R3 ;  /* 0x0000000300007213 */ /* 0x000fe20000000000 */
[----:B------:R-:W-:-:S02]  /*7a50*/  @!P6 IMAD.IADD R15, R15, 0x1, -R5 ;  /* 0x000000010f0fe824 */ /* 0x000fc400078e0a05 */
[----:B------:R-:W-:Y:S02]  /*7a60*/  @!P0 IMAD.IADD R17, R17, 0x1, -R5 ;  /* 0x0000000111118824 */ /* 0x000fe400078e0a05 */
[C---:B------:R-:W-:Y:S01]  /*7a70*/  IMAD R13, R5.reuse, R8, R13 ;  /* 0x00000008050d7224 */ /* 0x040fe200078e020d */
[----:B------:R-:W-:Y:S01]  /*7a80*/  ISETP.GT.U32.AND P6, PT, R5, R15, PT ;  /* 0x0000000f0500720c */ /* 0x000fe20003fc4070 */
[----:B------:R-:W-:Y:S01]  /*7a90*/  IMAD.HI.U32 R8, R27, R0, RZ ;  /* 0x000000001b087227 */ /* 0x000fe200078e00ff */
[----:B------:R-:W-:-:S03]  /*7aa0*/  ISETP.GT.U32.AND P0, PT, R5, R17, PT ;  /* 0x000000110500720c */ /* 0x000fc60003f04070 */
[--C-:B------:R-:W-:Y:S02]  /*7ab0*/  @!P4 IMAD.IADD R12, R12, 0x1, -R5.reuse ;  /* 0x000000010c0cc824 */ /* 0x100fe400078e0a05 */
[----:B------:R-:W-:Y:S02]  /*7ac0*/  IMAD.MOV R8, RZ, RZ, -R8 ;  /* 0x000000ffff087224 */ /* 0x000fe400078e0a08 */
[--C-:B------:R-:W-:Y:S02]  /*7ad0*/  @!P5 IMAD.IADD R14, R14, 0x1, -R5.reuse ;  /* 0x000000010e0ed824 */ /* 0x100fe400078e0a05 */
[----:B------:R-:W-:Y:S02]  /*7ae0*/  IMAD.MOV.U32 R10, RZ, RZ, R12 ;  /* 0x000000ffff0a7224 */ /* 0x000fe400078e000c */
[C---:B------:R-:W-:Y:S01]  /*7af0*/  IMAD R12, R5.reuse, R8, R0 ;  /* 0x00000008050c7224 */ /* 0x040fe200078e0200 */
[----:B------:R-:W-:Y:S01]  /*7b00*/  ISETP.GT.U32.AND P5, PT, R5, R14, PT ;  /* 0x0000000e0500720c */ /* 0x000fe20003fa4070 */
[--C-:B------:R-:W-:Y:S01]  /*7b10*/  @!P6 IMAD.IADD R15, R15, 0x1, -R5.reuse ;  /* 0x000000010f0fe824 */ /* 0x100fe200078e0a05 */
[----:B------:R-:W-:Y:S01]  /*7b20*/  IADD3 R4, R6, 0x6e, RZ ;  /* 0x0000006e06047810 */ /* 0x000fe20007ffe0ff */
[----:B------:R-:W-:Y:S01]  /*7b30*/  @!P0 IMAD.IADD R17, R17, 0x1, -R5 ;  /* 0x0000000111118824 */ /* 0x000fe200078e0a05 */
[----:B------:R-:W-:-:S02]  /*7b40*/  ISETP.GT.U32.AND P6, PT, R5, R12, PT ;  /* 0x0000000c0500720c */ /* 0x000fc40003fc4070 */
[----:B------:R-:W-:Y:S02]  /*7b50*/  ISETP.GT.U32.AND P0, PT, R5, R13, PT ;  /* 0x0000000d0500720c */ /* 0x000fe40003f04070 */
[----:B------:R-:W-:Y:S02]  /*7b60*/  IABS R18, R4 ;  /* 0x0000000400127213 */ /* 0x000fe40000000000 */
[----:B------:R-:W-:Y:S02]  /*7b70*/  ISETP.GE.AND P4, PT, R11, RZ, PT ;  /* 0x000000ff0b00720c */ /* 0x000fe40003f86270 */
[----:B------:R-:W-:Y:S01]  /*7b80*/  IADD3 R0, R6, 0x6d, RZ ;  /* 0x0000006d06007810 */ /* 0x000fe20007ffe0ff */
[----:B------:R-:W-:Y:S01]  /*7b90*/  IMAD.HI.U32 R11, R27, R18, RZ ;  /* 0x000000121b0b7227 */ /* 0x000fe200078e00ff */
[----:B------:R0:W-:Y:S03]  /*7ba0*/  STL [R1+0x1b4], R9 ;  /* 0x0001b40901007387 */ /* 0x0001e60000100800 */
[--C-:B------:R-:W-:Y:S01]  /*7bb0*/  @!P5 IMAD.IADD R14, R14, 0x1, -R5.reuse ;  /* 0x000000010e0ed824 */ /* 0x100fe200078e0a05 */
[----:B------:R-:W-:Y:S01]  /*7bc0*/  ISETP.GE.AND P5, PT, R4, RZ, PT ;  /* 0x000000ff0400720c */ /* 0x000fe20003fa6270 */
[----:B------:R-:W-:Y:S01]  /*7bd0*/  @!P6 IMAD.IADD R12, R12, 0x1, -R5 ;  /* 0x000000010c0ce824 */ /* 0x000fe200078e0a05 */
[----:B------:R-:W-:Y:S01]  /*7be0*/  IABS R4, R0 ;  /* 0x0000000000047213 */ /* 0x000fe20000000000 */
[----:B------:R-:W-:-:S02]  /*7bf0*/  IMAD.MOV R11, RZ, RZ, -R11 ;  /* 0x000000ffff0b7224 */ /* 0x000fc400078e0a0b */
[----:B0-----:R-:W-:Y:S02]  /*7c00*/  IMAD.MOV.U32 R9, RZ, RZ, R17 ;  /* 0x000000ffff097224 */ /* 0x001fe400078e0011 */
[----:B------:R-:W-:Y:S02]  /*7c10*/  @!P0 IMAD.IADD R13, R13, 0x1, -R5 ;  /* 0x000000010d0d8824 */ /* 0x000fe400078e0a05 */
[----:B------:R-:W-:Y:S01]  /*7c20*/  @!P1 IMAD.MOV R10, RZ, RZ, -R10 ;  /* 0x000000ffff0a9224 */ /* 0x000fe200078e0a0a */
[C---:B------:R-:W-:Y:S01]  /*7c30*/  ISETP.GT.U32.AND P6, PT, R5.reuse, R12, PT ;  /* 0x0000000c0500720c */ /* 0x040fe20003fc4070 */
[----:B------:R-:W-:Y:S01]  /*7c40*/  @!P3 IMAD.MOV R9, RZ, RZ, -R9 ;  /* 0x000000ffff09b224 */ /* 0x000fe200078e0a09 */
[----:B------:R-:W-:Y:S01]  /*7c50*/  ISETP.GE.AND P1, PT, R2, RZ, PT ;  /* 0x000000ff0200720c */ /* 0x000fe20003f26270 */
[C---:B------:R-:W-:Y:S01]  /*7c60*/  IMAD R18, R5.reuse, R11, R18 ;  /* 0x0000000b05127224 */ /* 0x040fe200078e0212 */
[----:B------:R-:W-:Y:S01]  /*7c70*/  ISETP.GT.U32.AND P0, PT, R5, R13, PT ;  /* 0x0000000d0500720c */ /* 0x000fe20003f04070 */
[----:B------:R-:W-:Y:S01]  /*7c80*/  IMAD.HI.U32 R11, R27, R4, RZ ;  /* 0x000000041b0b7227 */ /* 0x000fe200078e00ff */
[----:B------:R-:W-:Y:S01]  /*7c90*/  IADD3 R2, R6, 0x6c, RZ ;  /* 0x0000006c06027810 */ /* 0x000fe20007ffe0ff */
[----:B------:R0:W-:Y:S02]  /*7ca0*/  STL [R1+0x1b0], R10 ;  /* 0x0001b00a01007387 */ /* 0x0001e40000100800 */
[----:B------:R-:W-:-:S02]  /*7cb0*/  IMAD.MOV R11, RZ, RZ, -R11 ;  /* 0x000000ffff0b7224 */ /* 0x000fc400078e0a0b */
[----:B------:R1:W-:Y:S01]  /*7cc0*/  STL [R1+0x198], R9 ;  /* 0x0001980901007387 */ /* 0x0003e20000100800 */
[----:B------:R-:W-:Y:S01]  /*7cd0*/  IABS R16, R2 ;  /* 0x0000000200107213 */ /* 0x000fe20000000000 */
[----:B------:R-:W-:Y:S02]  /*7ce0*/  IMAD R4, R5, R11, R4 ;  /* 0x0000000b05047224 */ /* 0x000fe400078e0204 */
[----:B0-----:R-:W-:Y:S02]  /*7cf0*/  IMAD.MOV.U32 R10, RZ, RZ, R14 ;  /* 0x000000ffff0a7224 */ /* 0x001fe400078e000e */
[----:B-1----:R-:W-:-:S04]  /*7d00*/  IMAD.MOV.U32 R9, RZ, RZ, R15 ;  /* 0x000000ffff097224 */ /* 0x002fc800078e000f */
[----:B------:R-:W-:Y:S01]  /*7d10*/  @!P4 IMAD.MOV R9, RZ, RZ, -R9 ;  /* 0x000000ffff09c224 */ /* 0x000fe200078e0a09 */
[----:B------:R-:W-:Y:S01]  /*7d20*/  ISETP.GE.AND P4, PT, R2, RZ, PT ;  /* 0x000000ff0200720c */ /* 0x000fe20003f86270 */
[----:B------:R-:W-:-:S04]  /*7d30*/  IMAD.HI.U32 R2, R27, R16, RZ ;  /* 0x000000101b027227 */ /* 0x000fc800078e00ff */
[----:B------:R-:W-:Y:S02]  /*7d40*/  @!P2 IMAD.MOV R10, RZ, RZ, -R10 ;  /* 0x000000ffff0aa224 */ /* 0x000fe400078e0a0a */
[--C-:B------:R-:W-:Y:S01]  /*7d50*/  @!P6 IMAD.IADD R12, R12, 0x1, -R5.reuse ;  /* 0x000000010c0ce824 */ /* 0x100fe200078e0a05 */
[----:B------:R-:W-:Y:S01]  /*7d60*/  ISETP.GT.U32.AND P6, PT, R5, R4, PT ;  /* 0x000000040500720c */ /* 0x000fe20003fc4070 */
[----:B------:R-:W-:Y:S02]  /*7d70*/  @!P0 IMAD.IADD R13, R13, 0x1, -R5 ;  /* 0x000000010d0d8824 */ /* 0x000fe400078e0a05 */
[----:B------:R-:W-:Y:S01]  /*7d80*/  IMAD.MOV R2, RZ, RZ, -R2 ;  /* 0x000000ffff027224 */ /* 0x000fe200078e0a02 */
[----:B------:R0:W-:Y:S03]  /*7d90*/  STL [R1+0x1a4], R10 ;  /* 0x0001a40a01007387 */ /* 0x0001e60000100800 */
[----:B------:R-:W-:Y:S01]  /*7da0*/  IMAD R16, R5, R2, R16 ;  /* 0x0000000205107224 */ /* 0x000fe200078e0210 */
[----:B------:R-:W-:Y:S01]  /*7db0*/  ISETP.GE.AND P2, PT, R0, RZ, PT ;  /* 0x000000ff0000720c */ /* 0x000fe20003f46270 */
[----:B0-----:R-:W-:Y:S01]  /*7dc0*/  IMAD.MOV.U32 R10, RZ, RZ, R13 ;  /* 0x000000ffff0a7224 */ /* 0x001fe200078e000d */
[----:B------:R-:W-:-:S03]  /*7dd0*/  IADD3 R0, R6, 0x6b, RZ ;  /* 0x0000006b06007810 */ /* 0x000fc60007ffe0ff */
[----:B------:R-:W-:Y:S01]  /*7de0*/  @!P1 IMAD.MOV R10, RZ, RZ, -R10 ;  /* 0x000000ffff0a9224 */ /* 0x000fe200078e0a0a */
[----:B------:R-:W-:Y:S01]  /*7df0*/  ISETP.GT.U32.AND P1, PT, R5, R16, PT ;  /* 0x000000100500720c */ /* 0x000fe20003f24070 */
[----:B------:R-:W-:Y:S01]  /*7e00*/  @!P6 IMAD.IADD R4, R4, 0x1, -R5 ;  /* 0x000000010404e824 */ /* 0x000fe200078e0a05 */
[----:B------:R-:W-:Y:S02]  /*7e10*/  ISETP.GE.AND P3, PT, R3, RZ, PT ;  /* 0x000000ff0300720c */ /* 0x000fe40003f66270 */
[C---:B------:R-:W-:Y:S02]  /*7e20*/  ISETP.GT.U32.AND P0, PT, R5.reuse, R18, PT ;  /* 0x000000120500720c */ /* 0x040fe40003f04070 */
[----:B------:R-:W-:Y:S02]  /*7e30*/  IABS R3, R0 ;  /* 0x0000000000037213 */ /* 0x000fe40000000000 */
[----:B------:R-:W-:Y:S02]  /*7e40*/  IADD3 R8, R6, 0x6a, RZ ;  /* 0x0000006a06087810 */ /* 0x000fe40007ffe0ff */
[----:B------:R-:W-:Y:S01]  /*7e50*/  ISETP.GT.U32.AND P6, PT, R5, R4, PT ;  /* 0x000000040500720c */ /* 0x000fe20003fc4070 */
[----:B------:R-:W-:Y:S01]  /*7e60*/  IMAD.HI.U32 R11, R27, R3, RZ ;  /* 0x000000031b0b7227 */ /* 0x000fe200078e00ff */
[----:B------:R0:W-:Y:S01]  /*7e70*/  STL [R1+0x1a8], R9 ;  /* 0x0001a80901007387 */ /* 0x0001e20000100800 */
[----:B------:R-:W-:-:S02]  /*7e80*/  IABS R14, R8 ;  /* 0x00000008000e7213 */ /* 0x000fc40000000000 */
[----:B------:R-:W-:Y:S01]  /*7e90*/  IMAD.MOV R11, RZ, RZ, -R11 ;  /* 0x000000ffff0b7224 */ /* 0x000fe200078e0a0b */
[----:B------:R-:W-:Y:S01]  /*7ea0*/  IADD3 R17, R6, 0x69, RZ ;  /* 0x0000006906117810 */ /* 0x000fe20007ffe0ff */
[----:B------:R-:W-:Y:S02]  /*7eb0*/  @!P1 IMAD.IADD R16, R16, 0x1, -R5 ;  /* 0x0000000110109824 */ /* 0x000fe400078e0a05 */
[----:B0-----:R-:W-:Y:S02]  /*7ec0*/  IMAD.MOV.U32 R9, RZ, RZ, R12 ;  /* 0x000000ffff097224 */ /* 0x001fe400078e000c */
[----:B------:R-:W-:Y:S01]  /*7ed0*/  IMAD.HI.U32 R2, R27, R14, RZ ;  /* 0x0000000e1b027227 */ /* 0x000fe200078e00ff */
[----:B------:R-:W-:-:S03]  /*7ee0*/  ISETP.GT.U32.AND P1, PT, R5, R16, PT ;  /* 0x000000100500720c */ /* 0x000fc60003f24070 */
[----:B------:R-:W-:Y:S01]  /*7ef0*/  @!P3 IMAD.MOV R9, RZ, RZ, -R9 ;  /* 0x000000ffff09b224 */ /* 0x000fe200078e0a09 */
[----:B------:R-:W-:Y:S01]  /*7f00*/  ISETP.GE.AND P3, PT, R0, RZ, PT ;  /* 0x000000ff0000720c */ /* 0x000fe20003f66270 */
[----:B------:R-:W-:Y:S02]  /*7f10*/  @!P0 IMAD.IADD R18, R18, 0x1, -R5 ;  /* 0x0000000112128824 */ /* 0x000fe400078e0a05 */
[C---:B------:R-:W-:Y:S01]  /*7f20*/  IMAD R0, R5.reuse, R11, R3 ;  /* 0x0000000b05007224 */ /* 0x040fe200078e0203 */
[----:B------:R-:W-:Y:S01]  /*7f30*/  IABS R11, R17 ;  /* 0x00000011000b7213 */ /* 0x000fe20000000000 */
[----:B------:R-:W-:Y:S01]  /*7f40*/  IMAD.MOV R2, RZ, RZ, -R2 ;  /* 0x000000ffff027224 */ /* 0x000fe200078e0a02 */
[C---:B------:R-:W-:Y:S01]  /*7f50*/  ISETP.GT.U32.AND P0, PT, R5.reuse, R18, PT ;  /* 0x000000120500720c */ /* 0x040fe20003f04070 */
[----:B------:R-:W-:Y:S01]  /*7f60*/  @!P6 IMAD.IADD R4, R4, 0x1, -R5 ;  /* 0x000000010404e824 */ /* 0x000fe200078e0a05 */
[C---:B------:R-:W-:Y:S01]  /*7f70*/  ISETP.GT.U32.AND P6, PT, R5.reuse, R0, PT ;  /* 0x000000000500720c */ /* 0x040fe20003fc4070 */
[----:B------:R-:W-:Y:S01]  /*7f80*/  IMAD R14, R5, R2, R14 ;  /* 0x00000002050e7224 */ /* 0x000fe200078e020e */
[----:B------:R-:W-:Y:S01]  /*7f90*/  IADD3 R2, R6, 0x68, RZ ;  /* 0x0000006806027810 */ /* 0x000fe20007ffe0ff */
[----:B------:R-:W-:-:S03]  /*7fa0*/  IMAD.HI.U32 R15, R27, R11, RZ ;  /* 0x0000000b1b0f7227 */ /* 0x000fc600078e00ff */
[----:B------:R-:W-:Y:S01]  /*7fb0*/  IABS R23, R2 ;  /* 0x0000000200177213 */ /* 0x000fe20000000000 */
[----:B------:R-:W-:Y:S02]  /*7fc0*/  IMAD.MOV R15, RZ, RZ, -R15 ;  /* 0x000000ffff0f7224 */ /* 0x000fe400078e0a0f */
[----:B------:R-:W-:Y:S01]  /*7fd0*/  @!P1 IMAD.IADD R16, R16, 0x1, -R5 ;  /* 0x0000000110109824 */ /* 0x000fe200078e0a05 */
[C---:B------:R-:W-:Y:S01]  /*7fe0*/  ISETP.GT.U32.AND P1, PT, R5.reuse, R14, PT ;  /* 0x0000000e0500720c */ /* 0x040fe20003f24070 */
[----:B------:R-:W-:Y:S02]  /*7ff0*/  IMAD R11, R5, R15, R11 ;  /* 0x0000000f050b7224 */ /* 0x000fe400078e020b */
[----:B------:R-:W-:Y:S01]  /*8000*/  IMAD.HI.U32 R22, R27, R23, RZ ;  /* 0x000000171b167227 */ /* 0x000fe200078e00ff */
[----:B------:R-:W-:Y:S03]  /*8010*/  STL [R1+0x19c], R10 ;  /* 0x00019c0a01007387 */ /* 0x000fe60000100800 */
[----:B------:R-:W-:-:S02]  /*8020*/  @!P0 IMAD.IADD R18, R18, 0x1, -R5 ;  /* 0x0000000112128824 */ /* 0x000fc400078e0a05 */
[----:B------:R-:W-:Y:S01]  /*8030*/  @!P6 IMAD.IADD R0, R0, 0x1, -R5 ;  /* 0x000000010000e824 */ /* 0x000fe200078e0a05 */
[C---:B------:R-:W-:Y:S01]  /*8040*/  ISETP.GT.U32.AND P6, PT, R5.reuse, R11, PT ;  /* 0x0000000b0500720c */ /* 0x040fe20003fc4070 */
[----:B------:R-:W-:Y:S01]  /*8050*/  IMAD.MOV R22, RZ, RZ, -R22 ;  /* 0x000000ffff167224 */ /* 0x000fe200078e0a16 */
[----:B------:R0:W-:Y:S01]  /*8060*/  STL [R1+0x1a0], R9 ;  /* 0x0001a00901007387 */ /* 0x0001e20000100800 */
[C---:B------:R-:W-:Y:S02]  /*8070*/  IADD3 R20, R6.reuse, 0x67, RZ ;  /* 0x0000006706147810 */ /* 0x040fe40007ffe0ff */
[----:B------:R-:W-:Y:S02]  /*8080*/  IMAD R22, R5, R22, R23 ;  /* 0x0000001605167224 */ /* 0x000fe400078e0217 */
[----:B0-----:R-:W-:Y:S01]  /*8090*/  IMAD.MOV.U32 R9, RZ, RZ, R18 ;  /* 0x000000ffff097224 */ /* 0x001fe200078e0012 */
[----:B------:R-:W-:Y:S01]  /*80a0*/  IADD3 R13, R6, 0x65, RZ ;  /* 0x00000065060d7810 */ /* 0x000fe20007ffe0ff */
[----:B------:R-:W-:-:S02]  /*80b0*/  @!P1 IMAD.IADD R14, R14, 0x1, -R5 ;  /* 0x000000010e0e9824 */ /* 0x000fc400078e0a05 */
[----:B------:R-:W-:Y:S01]  /*80c0*/  @!P5 IMAD.MOV R9, RZ, RZ, -R9 ;  /* 0x000000ffff09d224 */ /* 0x000fe200078e0a09 */
[----:B------:R-:W-:Y:S02]  /*80d0*/  IABS R21, R20 ;  /* 0x0000001400157213 */ /* 0x000fe40000000000 */
[----:B------:R-:W-:Y:S01]  /*80e0*/  ISETP.GT.U32.AND P1, PT, R5, R22, PT ;  /* 0x000000160500720c */ /* 0x000fe20003f24070 */
[----:B------:R-:W-:Y:S01]  /*80f0*/  @!P6 IMAD.IADD R11, R11, 0x1, -R5 ;  /* 0x000000010b0be824 */ /* 0x000fe200078e0a05 */
[----:B------:R-:W-:Y:S01]  /*8100*/  IADD3 R3, R6, 0x66, RZ ;  /* 0x0000006606037810 */ /* 0x000fe20007ffe0ff */
[----:B------:R0:W-:Y:S01]  /*8110*/  STL [R1+0x18c], R9 ;  /* 0x00018c0901007387 */ /* 0x0001e20000100800 */
[----:B------:R-:W-:Y:S01]  /*8120*/  IABS R12, R13 ;  /* 0x0000000d000c7213 */ /* 0x000fe20000000000 */
[----:B------:R-:W-:Y:S01]  /*8130*/  IMAD.HI.U32 R24, R27, R21, RZ ;  /* 0x000000151b187227 */ /* 0x000fe200078e00ff */
[----:B------:R-:W-:Y:S02]  /*8140*/  ISETP.GE.AND P0, PT, R8, RZ, PT ;  /* 0x000000ff0800720c */ /* 0x000fe40003f06270 */
[----:B------:R-:W-:Y:S01]  /*8150*/  IABS R8, R3 ;  /* 0x0000000300087213 */ /* 0x000fe20000000000 */
[----:B0-----:R-:W-:Y:S01]  /*8160*/  IMAD.MOV.U32 R9, RZ, RZ, R4 ;  /* 0x000000ffff097224 */ /* 0x001fe200078e0004 */
[----:B------:R-:W-:Y:S01]  /*8170*/  ISETP.GT.U32.AND P6, PT, R5, R0, PT ;  /* 0x000000000500720c */ /* 0x000fe20003fc4070 */
[----:B------:R-:W-:-:S04]  /*8180*/  IMAD.HI.U32 R15, R27, R12, RZ ;  /* 0x0000000c1b0f7227 */ /* 0x000fc800078e00ff */
[----:B------:R-:W-:Y:S01]  /*8190*/  @!P2 IMAD.MOV R9, RZ, RZ, -R9 ;  /* 0x000000ffff09a224 */ /* 0x000fe200078e0a09 */
[----:B------:R-:W-:Y:S01]  /*81a0*/  ISETP.GT.U32.AND P2, PT, R5, R11, PT ;  /* 0x0000000b0500720c */ /* 0x000fe20003f44070 */
[----:B------:R-:W-:Y:S02]  /*81b0*/  IMAD.MOV R24, RZ, RZ, -R24 ;  /* 0x000000ffff187224 */ /* 0x000fe400078e0a18 */
[----:B------:R-:W-:Y:S01]  /*81c0*/  IMAD.HI.U32 R19, R27, R8, RZ ;  /* 0x000000081b137227 */ /* 0x000fe200078e00ff */
[----:B------:R0:W-:Y:S01]  /*81d0*/  STL [R1+0x188], R9 ;  /* 0x0001880901007387 */ /* 0x0001e20000100800 */
[C---:B------:R-:W-:Y:S02]  /*81e0*/  ISETP.GT.U32.AND P5, PT, R5.reuse, R14, PT ;  /* 0x0000000e0500720c */ /* 0x040fe40003fa4070 */
[----:B------:R-:W-:Y:S02]  /*81f0*/  IMAD R21, R5, R24, R21 ;  /* 0x0000001805157224 */ /* 0x000fe400078e0215 */
[----:B------:R-:W-:-:S02]  /*8200*/  IMAD.MOV R15, RZ, RZ, -R15 ;  /* 0x000000ffff0f7224 */ /* 0x000fc400078e0a0f */
[----:B------:R-:W-:Y:S02]  /*8210*/  @!P1 IMAD.IADD R22, R22, 0x1, -R5 ;  /* 0x0000000116169824 */ /* 0x000fe400078e0a05 */
[----:B0-----:R-:W-:Y:S02]  /*8220*/  IMAD.MOV.U32 R9, RZ, RZ, R16 ;  /* 0x000000ffff097224 */ /* 0x001fe400078e0010 */
[----:B------:R-:W-:Y:S01]  /*8230*/  IMAD.MOV R19, RZ, RZ, -R19 ;  /* 0x000000ffff137224 */ /* 0x000fe200078e0a13 */
[C---:B------:R-:W-:Y:S01]  /*8240*/  ISETP.GT.U32.AND P1, PT, R5.reuse, R22, PT ;  /* 0x000000160500720c */ /* 0x040fe20003f24070 */
[C---:B------:R-:W-:Y:S02]  /*8250*/  IMAD R12, R5.reuse, R15, R12 ;  /* 0x0000000f050c7224 */ /* 0x040fe400078e020c */
[----:B------:R-:W-:Y:S01]  /*8260*/  @!P4 IMAD.MOV R9, RZ, RZ, -R9 ;  /* 0x000000ffff09c224 */ /* 0x000fe200078e0a09 */
[C---:B------:R-:W-:Y:S01]  /*8270*/  ISETP.GT.U32.AND P4, PT, R5.reuse, R21, PT ;  /* 0x000000150500720c */ /* 0x040fe20003f84070 */
[----:B------:R-:W-:-:S02]  /*8280*/  IMAD R8, R5, R19, R8 ;  /* 0x0000001305087224 */ /* 0x000fc400078e0208 */
[--C-:B------:R-:W-:Y:S01]  /*8290*/  @!P2 IMAD.IADD R11, R11, 0x1, -R5.reuse ;  /* 0x000000010b0ba824 */ /* 0x100fe200078e0a05 */
[C---:B------:R-:W-:Y:S01]  /*82a0*/  ISETP.GT.U32.AND P2, PT, R5.reuse, R12, PT ;  /* 0x0000000c0500720c */ /* 0x040fe20003f44070 */
[--C-:B------:R-:W-:Y:S01]  /*82b0*/  @!P6 IMAD.IADD R0, R0, 0x1, -R5.reuse ;  /* 0x000000010000e824 */ /* 0x100fe200078e0a05 */
[----:B------:R-:W-:Y:S02]  /*82c0*/  IADD3 R19, R6, 0x64, RZ ;  /* 0x0000006406137810 */ /* 0x000fe40007ffe0ff */
[----:B------:R-:W-:Y:S01]  /*82d0*/  ISETP.GT.U32.AND P6, PT, R5, R8, PT ;  /* 0x000000080500720c */ /* 0x000fe20003fc4070 */
[--C-:B------:R-:W-:Y:S01]  /*82e0*/  @!P5 IMAD.IADD R14, R14, 0x1, -R5.reuse ;  /* 0x000000010e0ed824 */ /* 0x100fe200078e0a05 */
[----:B------:R-:W-:Y:S02]  /*82f0*/  IADD3 R18, R6, 0x63, RZ ;  /* 0x0000006306127810 */ /* 0x000fe40007ffe0ff */
[----:B------:R-:W-:Y:S01]  /*8300*/  IABS R15, R19 ;  /* 0x00000013000f7213 */ /* 0x000fe20000000000 */
[----:B------:R0:W-:Y:S01]  /*8310*/  STL [R1+0x184], R9 ;  /* 0x0001840901007387 */ /* 0x0001e20000100800 */
[----:B------:R-:W-:Y:S01]  /*8320*/  IMAD.MOV.U32 R10, RZ, RZ, R0 ;  /* 0x000000ffff0a7224 */ /* 0x000fe200078e0000 */
[----:B------:R-:W-:Y:S01]  /*8330*/  IABS R4, R18 ;  /* 0x0000001200047213 */ /* 0x000fe20000000000 */
[--C-:B------:R-:W-:Y:S01]  /*8340*/  @!P1 IMAD.IADD R22, R22, 0x1, -R5.reuse ;  /* 0x0000000116169824 */ /* 0x100fe200078e0a05 */
[----:B------:R-:W-:Y:S01]  /*8350*/  ISETP.GE.AND P5, PT, R17, RZ, PT ;  /* 0x000000ff1100720c */ /* 0x000fe20003fa6270 */
[----:B------:R-:W-:Y:S01]  /*8360*/  @!P4 IMAD.IADD R21, R21, 0x1, -R5 ;  /* 0x000000011515c824 */ /* 0x000fe200078e0a05 */
[----:B------:R-:W-:Y:S01]  /*8370*/  ISETP.GE.AND P1, PT, R2, RZ, PT ;  /* 0x000000ff0200720c */ /* 0x000fe20003f26270 */
[----:B------:R-:W-:-:S04]  /*8380*/  IMAD.HI.U32 R16, R27, R15, RZ ;  /* 0x0000000f1b107227 */ /* 0x000fc800078e00ff */
[----:B0-----:R-:W-:Y:S02]  /*8390*/  IMAD.MOV.U32 R9, RZ, RZ, R14 ;  /* 0x000000ffff097224 */ /* 0x001fe400078e000e */
[----:B------:R-:W-:Y:S02]  /*83a0*/  @!P3 IMAD.MOV R10, RZ, RZ, -R10 ;  /* 0x000000ffff0ab224 */ /* 0x000fe400078e0a0a */
[----:B------:R-:W-:Y:S01]  /*83b0*/  @!P2 IMAD.IADD R12, R12, 0x1, -R5 ;  /* 0x000000010c0ca824 */ /* 0x000fe200078e0a05 */
[----:B------:R-:W-:Y:S01]  /*83c0*/  ISETP.GT.U32.AND P2, PT, R5, R21, PT ;  /* 0x000000150500720c */ /* 0x000fe20003f44070 */
[----:B------:R-:W-:Y:S02]  /*83d0*/  @!P0 IMAD.MOV R9, RZ, RZ, -R9 ;  /* 0x000000ffff098224 */ /* 0x000fe400078e0a09 */
[----:B------:R-:W-:Y:S01]  /*83e0*/  IMAD.HI.U32 R17, R27, R4, RZ ;  /* 0x000000041b117227 */ /* 0x000fe200078e00ff */
[----:B------:R-:W-:Y:S03]  /*83f0*/  STL [R1+0x178], R10 ;  /* 0x0001780a01007387 */ /* 0x000fe60000100800 */
[----:B------:R-:W-:-:S02]  /*8400*/  IMAD.MOV R16, RZ, RZ, -R16 ;  /* 0x000000ffff107224 */ /* 0x000fc400078e0a10 */
[----:B------:R-:W-:Y:S01]  /*8410*/  @!P6 IMAD.IADD R8, R8, 0x1, -R5 ;  /* 0x000000010808e824 */ /* 0x000fe200078e0a05 */
[----:B------:R-:W-:Y:S01]  /*8420*/  ISETP.GE.AND P6, PT, R3, RZ, PT ;  /* 0x000000ff0300720c */ /* 0x000fe20003fc6270 */
[----:B------:R0:W-:Y:S01]  /*8430*/  STL [R1+0x174], R9 ;  /* 0x0001740901007387 */ /* 0x0001e20000100800 */
[----:B------:R-:W-:Y:S02]  /*8440*/  IMAD.MOV R17, RZ, RZ, -R17 ;  /* 0x000000ffff117224 */ /* 0x000fe400078e0a11 */
[C---:B------:R-:W-:Y:S01]  /*8450*/  IMAD R15, R5.reuse, R16, R15 ;  /* 0x00000010050f7224 */ /* 0x040fe200078e020f */
[C---:B------:R-:W-:Y:S01]  /*8460*/  ISETP.GT.U32.AND P3, PT, R5.reuse, R8, PT ;  /* 0x000000080500720c */ /* 0x040fe20003f64070 */
[----:B------:R-:W-:Y:S01]  /*8470*/  IMAD.MOV.U32 R3, RZ, RZ, R22 ;  /* 0x000000ffff037224 */ /* 0x000fe200078e0016 */
[----:B------:R-:W-:Y:S02]  /*8480*/  IADD3 R0, R6, 0x62, RZ ;  /* 0x0000006206007810 */ /* 0x000fe40007ffe0ff */
[----:B------:R-:W-:Y:S01]  /*8490*/  ISETP.GT.U32.AND P0, PT, R5, R12, PT ;  /* 0x0000000c0500720c */ /* 0x000fe20003f04070 */
[----:B0-----:R-:W-:-:S02]  /*84a0*/  IMAD.MOV.U32 R9, RZ, RZ, R11 ;  /* 0x000000ffff097224 */ /* 0x001fc400078e000b */
[C---:B------:R-:W-:Y:S02]  /*84b0*/  IMAD R4, R5.reuse, R17, R4 ;  /* 0x0000001105047224 */ /* 0x040fe400078e0204 */
[----:B------:R-:W-:Y:S01]  /*84c0*/  @!P5 IMAD.MOV R9, RZ, RZ, -R9 ;  /* 0x000000ffff09d224 */ /* 0x000fe200078e0a09 */
[----:B------:R-:W-:Y:S01]  /*84d0*/  ISETP.GT.U32.AND P5, PT, R5, R15, PT ;  /* 0x0000000f0500720c */ /* 0x000fe20003fa4070 */
[----:B------:R-:W-:Y:S01]  /*84e0*/  @!P1 IMAD.MOV R3, RZ, RZ, -R3 ;  /* 0x000000ffff039224 */ /* 0x000fe200078e0a03 */
[----:B------:R-:W-:Y:S02]  /*84f0*/  ISETP.GE.AND P1, PT, R13, RZ, PT ;  /* 0x000000ff0d00720c */ /* 0x000fe40003f26270 */
[----:B------:R-:W-:Y:S01]  /*8500*/  IABS R13, R0 ;  /* 0x00000000000d7213 */ /* 0x000fe20000000000 */
[----:B------:R-:W-:Y:S01]  /*8510*/  @!P2 IMAD.IADD R21, R21, 0x1, -R5 ;  /* 0x000000011515a824 */ /* 0x000fe200078e0a05 */
[----:B------:R-:W-:-:S03]  /*8520*/  ISETP.GT.U32.AND P2, PT, R5, R4, PT ;  /* 0x000000040500720c */ /* 0x000fc60003f44070 */
[----:B------:R-:W-:Y:S01]  /*8530*/  IMAD.HI.U32 R11, R27, R13, RZ ;  /* 0x0000000d1b0b7227 */ /* 0x000fe200078e00ff */
[----:B------:R-:W-:-:S03]  /*8540*/  ISETP.GE.AND P4, PT, R20, RZ, PT ;  /* 0x000000ff1400720c */ /* 0x000fc60003f86270 */
[--C-:B------:R-:W-:Y:S02]  /*8550*/  @!P3 IMAD.IADD R8, R8, 0x1, -R5.reuse ;  /* 0x000000010808b824 */ /* 0x100fe400078e0a05 */
[----:B------:R-:W-:Y:S02]  /*8560*/  @!P0 IMAD.IADD R12, R12, 0x1, -R5 ;  /* 0x000000010c0c8824 */ /* 0x000fe400078e0a05 */
[----:B------:R-:W-:Y:S01]  /*8570*/  IMAD.MOV R11, RZ, RZ, -R11 ;  /* 0x000000ffff0b7224 */ /* 0x000fe200078e0a0b */
[----:B------:R0:W-:Y:S01]  /*8580*/  STL [R1+0x170], R9 ;  /* 0x0001700901007387 */ /* 0x0001e20000100800 */
[----:B------:R-:W-:Y:S01]  /*8590*/  @!P5 IMAD.IADD R15, R15, 0x1, -R5 ;  /* 0x000000010f0fd824 */ /* 0x000fe200078e0a05 */
[----:B------:R-:W-:Y:S01]  /*85a0*/  IADD3 R2, R6, 0x61, RZ ;  /* 0x0000006106027810 */ /* 0x000fe20007ffe0ff */
[----:B------:R-:W-:Y:S01]  /*85b0*/  IMAD R13, R5, R11, R13 ;  /* 0x0000000b050d7224 */ /* 0x000fe200078e020d */
[----:B------:R1:W-:Y:S01]  /*85c0*/  STL [R1+0x16c], R3 ;  /* 0x00016c0301007387 */ /* 0x0003e20000100800 */
[----:B------:R-:W-:-:S02]  /*85d0*/  @!P2 IMAD.IADD R4, R4, 0x1, -R5 ;  /* 0x000000010404a824 */ /* 0x000fc400078e0a05 */
[----:B0-----:R-:W-:Y:S02]  /*85e0*/  IMAD.MOV.U32 R9, RZ, RZ, R8 ;  /* 0x000000ffff097224 */ /* 0x001fe400078e0008 */
[----:B------:R-:W-:Y:S01]  /*85f0*/  IMAD.MOV.U32 R8, RZ, RZ, R12 ;  /* 0x000000ffff087224 */ /* 0x000fe200078e000c */
[C---:B------:R-:W-:Y:S01]  /*8600*/  ISETP.GT.U32.AND P2, PT, R5.reuse, R15, PT ;  /* 0x0000000f0500720c */ /* 0x040fe20003f44070 */
[----:B------:R-:W-:Y:S01]  /*8610*/  IMAD.MOV.U32 R10, RZ, RZ, R21 ;  /* 0x000000ffff0a7224 */ /* 0x000fe200078e0015 */
[----:B-1----:R-:W-:Y:S01]  /*8620*/  IABS R3, R2 ;  /* 0x0000000200037213 */ /* 0x002fe20000000000 */
[----:B------:R-:W-:Y:S01]  /*8630*/  @!P1 IMAD.MOV R8, RZ, RZ, -R8 ;  /* 0x000000ffff089224 */ /* 0x000fe200078e0a08 */
[----:B------:R-:W-:Y:S01]  /*8640*/  ISETP.GT.U32.AND P1, PT, R5, R13, PT ;  /* 0x0000000d0500720c */ /* 0x000fe20003f24070 */
[----:B------:R-:W-:Y:S01]  /*8650*/  @!P4 IMAD.MOV R10, RZ, RZ, -R10 ;  /* 0x000000ffff0ac224 */ /* 0x000fe200078e0a0a */
[----:B------:R-:W-:Y:S01]  /*8660*/  ISETP.GE.AND P5, PT, R0, RZ, PT ;  /* 0x000000ff0000720c */ /* 0x000fe20003fa6270 */
[----:B------:R-:W-:Y:S01]  /*8670*/  IMAD.HI.U32 R0, R27, R3, RZ ;  /* 0x000000031b007227 */ /* 0x000fe200078e00ff */
[----:B------:R-:W-:-:S03]  /*8680*/  ISETP.GT.U32.AND P4, PT, R5, R4, PT ;  /* 0x000000040500720c */ /* 0x000fc60003f84070 */
[----:B------:R-:W-:Y:S01]  /*8690*/  @!P6 IMAD.MOV R9, RZ, RZ, -R9 ;  /* 0x000000ffff09e224 */ /* 0x000fe200078e0a09 */
[----:B------:R-:W-:Y:S01]  /*86a0*/  ISETP.GE.AND P6, PT, R2, RZ, PT ;  /* 0x000000ff0200720c */ /* 0x000fe20003fc6270 */
[----:B------:R-:W-:Y:S01]  /*86b0*/  IMAD.MOV R0, RZ, RZ, -R0 ;  /* 0x000000ffff007224 */ /* 0x000fe200078e0a00 */
[----:B------:R-:W-:Y:S01]  /*86c0*/  IADD3 R2, R6, 0x60, RZ ;  /* 0x0000006006027810 */ /* 0x000fe20007ffe0ff */
[----:B------:R-:W-:Y:S01]  /*86d0*/  @!P2 IMAD.IADD R15, R15, 0x1, -R5 ;  /* 0x000000010f0fa824 */ /* 0x000fe200078e0a05 */
[----:B------:R-:W-:Y:S01]  /*86e0*/  ISETP.GE.AND P0, PT, R18, RZ, PT ;  /* 0x000000ff1200720c */ /* 0x000fe20003f06270 */
[----:B------:R-:W-:Y:S01]  /*86f0*/  IMAD R18, R5, R0, R3 ;  /* 0x0000000005127224 */ /* 0x000fe200078e0203 */
[----:B------:R-:W-:Y:S01]  /*8700*/  ISETP.GE.AND P2, PT, R2, RZ, PT ;  /* 0x000000ff0200720c */ /* 0x000fe20003f46270 */
[--C-:B------:R-:W-:Y:S01]  /*8710*/  @!P1 IMAD.IADD R13, R13, 0x1, -R5.reuse ;  /* 0x000000010d0d9824 */ /* 0x100fe200078e0a05 */
[----:B------:R-:W-:Y:S01]  /*8720*/  IABS R2, R2 ;  /* 0x0000000200027213 */ /* 0x000fe20000000000 */
[----:B------:R-:W-:Y:S01]  /*8730*/  @!P4 IMAD.IADD R4, R4, 0x1, -R5 ;  /* 0x000000010404c824 */ /* 0x000fe200078e0a05 */
[----:B------:R-:W-:-:S02]  /*8740*/  ISETP.GT.U32.AND P4, PT, R5, R18, PT ;  /* 0x000000120500720c */ /* 0x000fc40003f84070 */
[----:B------:R-:W-:Y:S01]  /*8750*/  ISETP.GT.U32.AND P1, PT, R5, R13, PT ;  /* 0x0000000d0500720c */ /* 0x000fe20003f24070 */
[----:B------:R-:W-:Y:S01]  /*8760*/  IMAD.HI.U32 R14, R27, R2, RZ ;  /* 0x000000021b0e7227 */ /* 0x000fe200078e00ff */
[----:B------:R-:W-:Y:S01]  /*8770*/  ISETP.GE.AND P3, PT, R19, RZ, PT ;  /* 0x000000ff1300720c */ /* 0x000fe20003f66270 */
[----:B------:R-:W-:Y:S02]  /*8780*/  STL [R1+0x168], R10 ;  /* 0x0001680a01007387 */ /* 0x000fe40000100800 */
[----:B------:R-:W-:Y:S02]  /*8790*/  IMAD.MOV R14, RZ, RZ, -R14 ;  /* 0x000000ffff0e7224 */ /* 0x000fe400078e0a0e */
[----:B------:R0:W-:Y:S01]  /*87a0*/  STL [R1+0x164], R9 ;  /* 0x0001640901007387 */ /* 0x0001e20000100800 */
[C---:B------:R-:W-:Y:S02]  /*87b0*/  IADD3 R3, R6.reuse, 0x5f, RZ ;  /* 0x0000005f06037810 */ /* 0x040fe40007ffe0ff */
[----:B------:R-:W-:Y:S01]  /*87c0*/  IADD3 R0, R6, 0x5e, RZ ;  /* 0x0000005e06007810 */ /* 0x000fe20007ffe0ff */
[----:B------:R-:W-:-:S02]  /*87d0*/  @!P4 IMAD.IADD R18, R18, 0x1, -R5 ;  /* 0x000000011212c824 */ /* 0x000fc400078e0a05 */
[----:B0-----:R-:W-:Y:S02]  /*87e0*/  IMAD.MOV.U32 R9, RZ, RZ, R15 ;  /* 0x000000ffff097224 */ /* 0x001fe400078e000f */
[----:B------:R-:W-:Y:S02]  /*87f0*/  IMAD R15, R5, R14, R2 ;  /* 0x0000000e050f7224 */ /* 0x000fe400078e0202 */
[----:B------:R-:W-:Y:S01]  /*8800*/  @!P1 IMAD.IADD R13, R13, 0x1, -R5 ;  /* 0x000000010d0d9824 */ /* 0x000fe200078e0a05 */
[----:B------:R-:W-:Y:S02]  /*8810*/  IABS R11, R3 ;  /* 0x00000003000b7213 */ /* 0x000fe40000000000 */
[C---:B------:R-:W-:Y:S01]  /*8820*/  ISETP.GT.U32.AND P1, PT, R5.reuse, R15, PT ;  /* 0x0000000f0500720c */ /* 0x040fe20003f24070 */
[----:B------:R0:W-:Y:S01]  /*8830*/  STL [R1+0x160], R8 ;  /* 0x0001600801007387 */ /* 0x0001e20000100800 */
[----:B------:R-:W-:Y:S01]  /*8840*/  ISETP.GT.U32.AND P4, PT, R5, R18, PT ;  /* 0x000000120500720c */ /* 0x000fe20003f84070 */
[----:B------:R-:W-:Y:S01]  /*8850*/  @!P3 IMAD.MOV R9, RZ, RZ, -R9 ;  /* 0x000000ffff09b224 */ /* 0x000fe200078e0a09 */
[----:B------:R-:W-:Y:S01]  /*8860*/  ISETP.GE.AND P3, PT, R3, RZ, PT ;  /* 0x000000ff0300720c */ /* 0x000fe20003f66270 */
[----:B------:R-:W-:Y:S01]  /*8870*/  IMAD.HI.U32 R12, R27, R11, RZ ;  /* 0x0000000b1b0c7227 */ /* 0x000fe200078e00ff */
[----:B0-----:R-:W-:-:S03]  /*8880*/  IABS R8, R0 ;  /* 0x0000000000087213 */ /* 0x001fc60000000000 */
[----:B------:R-:W-:Y:S01]  /*8890*/  @!P0 IMAD.MOV R4, RZ, RZ, -R4 ;  /* 0x000000ffff048224 */ /* 0x000fe200078e0a04 */
[----:B------:R-:W-:Y:S01]  /*88a0*/  ISETP.GE.AND P0, PT, R0, RZ, PT ;  /* 0x000000ff0000720c */ /* 0x000fe20003f06270 */
[----:B------:R0:W-:Y:S01]  /*88b0*/  STL [R1+0xd0], R9 ;  /* 0x0000d00901007387 */ /* 0x0001e20000100800 */
[----:B------:R-:W-:Y:S01]  /*88c0*/  IADD3 R0, R6, 0x5d, RZ ;  /* 0x0000005d06007810 */ /* 0x000fe20007ffe0ff */
[----:B------:R-:W-:Y:S02]  /*88d0*/  IMAD.HI.U32 R3, R27, R8, RZ ;  /* 0x000000081b037227 */ /* 0x000fe400078e00ff */
[----:B------:R1:W-:Y:S02]  /*88e0*/  STL [R1+0x15c], R4 ;  /* 0x00015c0401007387 */ /* 0x0003e40000100800 */
[----:B------:R-:W-:Y:S02]  /*88f0*/  IMAD.MOV R12, RZ, RZ, -R12 ;  /* 0x000000ffff0c7224 */ /* 0x000fe400078e0a0c */
[----:B------:R-:W-:-:S02]  /*8900*/  IMAD.MOV R3, RZ, RZ, -R3 ;  /* 0x000000ffff037224 */ /* 0x000fc400078e0a03 */
[----:B0-----:R-:W-:Y:S02]  /*8910*/  IMAD.MOV.U32 R9, RZ, RZ, R13 ;  /* 0x000000ffff097224 */ /* 0x001fe400078e000d */
[----:B------:R-:W-:Y:S01]  /*8920*/  @!P1 IMAD.IADD R15, R15, 0x1, -R5 ;  /* 0x000000010f0f9824 */ /* 0x000fe200078e0a05 */
[----:B-1----:R-:W-:Y:S01]  /*8930*/  IABS R4, R0 ;  /* 0x0000000000047213 */ /* 0x002fe20000000000 */
[C---:B------:R-:W-:Y:S02]  /*8940*/  IMAD R11, R5.reuse, R12, R11 ;  /* 0x0000000c050b7224 */ /* 0x040fe400078e020b */
[----:B------:R-:W-:Y:S01]  /*8950*/  @!P5 IMAD.MOV R9, RZ, RZ, -R9 ;  /* 0x000000ffff09d224 */ /* 0x000fe200078e0a09 */
[C---:B------:R-:W-:Y:S01]  /*8960*/  ISETP.GT.U32.AND P1, PT, R5.reuse, R15, PT ;  /* 0x0000000f0500720c */ /* 0x040fe20003f24070 */
[C---:B------:R-:W-:Y:S02]  /*8970*/  IMAD R8, R5.reuse, R3, R8 ;  /* 0x0000000305087224 */ /* 0x040fe400078e0208 */
[----:B------:R-:W-:Y:S01]  /*8980*/  @!P4 IMAD.IADD R18, R18, 0x1, -R5 ;  /* 0x000000011212c824 */ /* 0x000fe200078e0a05 */
[----:B------:R-:W-:Y:S01]  /*8990*/  ISETP.GT.U32.AND P4, PT, R5, R11, PT ;  /* 0x0000000b0500720c */ /* 0x000fe20003f84070 */
[----:B------:R-:W-:Y:S01]  /*89a0*/  IMAD.HI.U32 R13, R27, R4, RZ ;  /* 0x000000041b0d7227 */ /* 0x000fe200078e00ff */
[----:B------:R0:W-:Y:S01]  /*89b0*/  STL [R1+0x10c], R9 ;  /* 0x00010c0901007387 */ /* 0x0001e20000100800 */
[----:B------:R-:W-:-:S02]  /*89c0*/  ISETP.GT.U32.AND P5, PT, R5, R8, PT ;  /* 0x000000080500720c */ /* 0x000fc40003fa4070 */
[----:B------:R-:W-:Y:S02]  /*89d0*/  IMAD.MOV R13, RZ, RZ, -R13 ;  /* 0x000000ffff0d7224 */ /* 0x000fe400078e0a0d */
[----:B0-----:R-:W-:-:S04]  /*89e0*/  IMAD.MOV.U32 R9, RZ, RZ, R18 ;  /* 0x000000ffff097224 */ /* 0x001fc800078e0012 */
[----:B------:R-:W-:Y:S01]  /*89f0*/  @!P6 IMAD.MOV R9, RZ, RZ, -R9 ;  /* 0x000000ffff09e224 */ /* 0x000fe200078e0a09 */
[----:B------:R-:W-:Y:S01]  /*8a00*/  ISETP.GE.AND P6, PT, R0, RZ, PT ;  /* 0x000000ff0000720c */ /* 0x000fe20003fc6270 */
[----:B------:R-:W-:Y:S01]  /*8a10*/  IMAD R0, R5, R13, R4 ;  /* 0x0000000d05007224 */ /* 0x000fe200078e0204 */
[----:B------:R-:W-:Y:S01]  /*8a20*/  IADD3 R3, R6, 0x5b, RZ ;  /* 0x0000005b06037810 */ /* 0x000fe20007ffe0ff */
[--C-:B------:R-:W-:Y:S02]  /*8a30*/  @!P1 IMAD.IADD R15, R15, 0x1, -R5.reuse ;  /* 0x000000010f0f9824 */ /* 0x100fe400078e0a05 */
[--C-:B------:R-:W-:Y:S01]  /*8a40*/  @!P4 IMAD.IADD R11, R11, 0x1, -R5.reuse ;  /* 0x000000010b0bc824 */ /* 0x100fe200078e0a05 */
[----:B------:R-:W-:Y:S01]  /*8a50*/  ISETP.GT.U32.AND P1, PT, R5, R0, PT ;  /* 0x000000000500720c */ /* 0x000fe20003f24070 */
[----:B------:R-:W-:Y:S01]  /*8a60*/  @!P5 IMAD.IADD R8, R8, 0x1, -R5 ;  /* 0x000000010808d824 */ /* 0x000fe200078e0a05 */
[----:B------:R-:W-:Y:S02]  /*8a70*/  IADD3 R14, R6, 0x5c, RZ ;  /* 0x0000005c060e7810 */ /* 0x000fe40007ffe0ff */
[----:B------:R-:W-:-:S02]  /*8a80*/  IABS R16, R3 ;  /* 0x0000000300107213 */ /* 0x000fc40000000000 */
[----:B------:R-:W-:Y:S02]  /*8a90*/  ISETP.GT.U32.AND P4, PT, R5, R11, PT ;  /* 0x0000000b0500720c */ /* 0x000fe40003f84070 */
[----:B------:R-:W-:Y:S01]  /*8aa0*/  IABS R17, R14 ;  /* 0x0000000e00117213 */ /* 0x000fe20000000000 */
[----:B------:R-:W-:Y:S01]  /*8ab0*/  IMAD.HI.U32 R4, R27, R16, RZ ;  /* 0x000000101b047227 */ /* 0x000fe200078e00ff */
[----:B------:R-:W-:Y:S01]  /*8ac0*/  ISETP.GT.U32.AND P5, PT, R5, R8, PT ;  /* 0x000000080500720c */ /* 0x000fe20003fa4070 */
[----:B------:R0:W-:Y:S01]  /*8ad0*/  STL [R1+0x154], R9 ;  /* 0x0001540901007387 */ /* 0x0001e20000100800 */
[----:B------:R-:W-:Y:S01]  /*8ae0*/  IADD3 R2, R6, 0x5a, RZ ;  /* 0x0000005a06027810 */ /* 0x000fe20007ffe0ff */
[----:B------:R-:W-:-:S04]  /*8af0*/  IMAD.HI.U32 R18, R27, R17, RZ ;  /* 0x000000111b127227 */ /* 0x000fc800078e00ff */
[----:B------:R-:W-:Y:S02]  /*8b00*/  IMAD.MOV R4, RZ, RZ, -R4 ;  /* 0x000000ffff047224 */ /* 0x000fe400078e0a04 */
[----:B------:R-:W-:Y:S02]  /*8b10*/  @!P1 IMAD.IADD R0, R0, 0x1, -R5 ;  /* 0x0000000100009824 */ /* 0x000fe400078e0a05 */
[----:B0-----:R-:W-:Y:S01]  /*8b20*/  IMAD.MOV.U32 R9, RZ, RZ, R15 ;  /* 0x000000ffff097224 */ /* 0x001fe200078e000f */
[----:B------:R-:W-:Y:S01]  /*8b30*/  IABS R12, R2 ;  /* 0x00000002000c7213 */ /* 0x000fe20000000000 */
[----:B------:R-:W-:Y:S01]  /*8b40*/  IMAD.MOV R18, RZ, RZ, -R18 ;  /* 0x000000ffff127224 */ /* 0x000fe200078e0a12 */
[C---:B------:R-:W-:Y:S01]  /*8b50*/  ISETP.GT.U32.AND P1, PT, R5.reuse, R0, PT ;  /* 0x000000000500720c */ /* 0x040fe20003f24070 */
[----:B------:R-:W-:Y:S02]  /*8b60*/  IMAD R16, R5, R4, R16 ;  /* 0x0000000405107224 */ /* 0x000fe400078e0210 */
[----:B------:R-:W-:Y:S01]  /*8b70*/  @!P4 IMAD.IADD R11, R11, 0x1, -R5 ;  /* 0x000000010b0bc824 */ /* 0x000fe200078e0a05 */
[----:B------:R-:W-:Y:S01]  /*8b80*/  ISETP.GE.AND P4, PT, R14, RZ, PT ;  /* 0x000000ff0e00720c */ /* 0x000fe20003f86270 */
[----:B------:R-:W-:-:S02]  /*8b90*/  @!P2 IMAD.MOV R9, RZ, RZ, -R9 ;  /* 0x000000ffff09a224 */ /* 0x000fc400078e0a09 */
[C---:B------:R-:W-:Y:S02]  /*8ba0*/  IMAD R14, R5.reuse, R18, R17 ;  /* 0x00000012050e7224 */ /* 0x040fe400078e0211 */
[----:B------:R-:W-:Y:S01]  /*8bb0*/  @!P5 IMAD.IADD R8, R8, 0x1, -R5 ;  /* 0x000000010808d824 */ /* 0x000fe200078e0a05 */
[----:B------:R-:W-:Y:S01]  /*8bc0*/  ISETP.GT.U32.AND P5, PT, R5, R16, PT ;  /* 0x000000100500720c */ /* 0x000fe20003fa4070 */
[----:B------:R-:W-:Y:S01]  /*8bd0*/  IMAD.HI.U32 R13, R27, R12, RZ ;  /* 0x0000000c1b0d7227 */ /* 0x000fe200078e00ff */
[----:B------:R0:W-:Y:S01]  /*8be0*/  STL [R1+0x12c], R9 ;  /* 0x00012c0901007387 */ /* 0x0001e20000100800 */
[----:B------:R-:W-:Y:S02]  /*8bf0*/  ISETP.GT.U32.AND P2, PT, R5, R14, PT ;  /* 0x0000000e0500720c */ /* 0x000fe40003f44070 */
[----:B------:R-:W-:Y:S02]  /*8c00*/  IMAD.MOV.U32 R10, RZ, RZ, R11 ;  /* 0x000000ffff0a7224 */ /* 0x000fe400078e000b */
[----:B------:R-:W-:-:S02]  /*8c10*/  IMAD.MOV R13, RZ, RZ, -R13 ;  /* 0x000000ffff0d7224 */ /* 0x000fc400078e0a0d */
[----:B------:R-:W-:Y:S02]  /*8c20*/  @!P3 IMAD.MOV R10, RZ, RZ, -R10 ;  /* 0x000000ffff0ab224 */ /* 0x000fe400078e0a0a */
[----:B0-----:R-:W-:Y:S01]  /*8c30*/  IMAD.MOV.U32 R9, RZ, RZ, R8 ;  /* 0x000000ffff097224 */ /* 0x001fe200078e0008 */
[----:B------:R-:W-:Y:S01]  /*8c40*/  ISETP.GE.AND P3, PT, R3, RZ, PT ;  /* 0x000000ff0300720c */ /* 0x000fe20003f66270 */
[----:B------:R-:W-:Y:S02]  /*8c50*/  IMAD R12, R5, R13, R12 ;  /* 0x0000000d050c7224 */ /* 0x000fe400078e020c */
[----:B------:R-:W-:Y:S01]  /*8c60*/  @!P0 IMAD.MOV R9, RZ, RZ, -R9 ;  /* 0x000000ffff098224 */ /* 0x000fe200078e0a09 */
[----:B------:R-:W-:Y:S01]  /*8c70*/  IADD3 R3, R6, 0x58, RZ ;  /* 0x0000005806037810 */ /* 0x000fe20007ffe0ff */
[--C-:B------:R-:W-:Y:S01]  /*8c80*/  @!P1 IMAD.IADD R0, R0, 0x1, -R5.reuse ;  /* 0x0000000100009824 */ /* 0x100fe200078e0a05 */
[----:B------:R-:W-:Y:S01]  /*8c90*/  STL [R1+0x148], R10 ;  /* 0x0001480a01007387 */ /* 0x000fe20000100800 */
[----:B------:R-:W-:Y:S01]  /*8ca0*/  @!P5 IMAD.IADD R16, R16, 0x1, -R5 ;  /* 0x000000011010d824 */ /* 0x000fe200078e0a05 */
[----:B------:R-:W-:-:S02]  /*8cb0*/  IADD3 R4, R6, 0x59, RZ ;  /* 0x0000005906047810 */ /* 0x000fc40007ffe0ff */
[----:B------:R0:W-:Y:S01]  /*8cc0*/  STL [R1+0x14c], R9 ;  /* 0x00014c0901007387 */ /* 0x0001e20000100800 */
[----:B------:R-:W-:Y:S02]  /*8cd0*/  ISETP.GT.U32.AND P0, PT, R5, R12, PT ;  /* 0x0000000c0500720c */ /* 0x000fe40003f04070 */
[----:B------:R-:W-:Y:S01]  /*8ce0*/  IABS R11, R3 ;  /* 0x00000003000b7213 */ /* 0x000fe20000000000 */
[----:B------:R-:W-:Y:S01]  /*8cf0*/  @!P2 IMAD.IADD R14, R14, 0x1, -R5 ;  /* 0x000000010e0ea824 */ /* 0x000fe200078e0a05 */
[----:B------:R-:W-:Y:S01]  /*8d00*/  IABS R15, R4 ;  /* 0x00000004000f7213 */ /* 0x000fe20000000000 */
[----:B0-----:R-:W-:Y:S01]  /*8d10*/  IMAD.MOV.U32 R9, RZ, RZ, R0 ;  /* 0x000000ffff097224 */ /* 0x001fe200078e0000 */
[----:B------:R-:W-:Y:S01]  /*8d20*/  ISETP.GE.AND P2, PT, R4, RZ, PT ;  /* 0x000000ff0400720c */ /* 0x000fe20003f46270 */
[----:B------:R-:W-:-:S04]  /*8d30*/  IMAD.HI.U32 R4, R27, R11, RZ ;  /* 0x0000000b1b047227 */ /* 0x000fc800078e00ff */
[----:B------:R-:W-:Y:S01]  /*8d40*/  @!P6 IMAD.MOV R9, RZ, RZ, -R9 ;  /* 0x000000ffff09e224 */ /* 0x000fe200078e0a09 */
[----:B------:R-:W-:Y:S01]  /*8d50*/  ISETP.GT.U32.AND P6, PT, R5, R16, PT ;  /* 0x000000100500720c */ /* 0x000fe20003fc4070 */
[----:B------:R-:W-:Y:S01]  /*8d60*/  IMAD.HI.U32 R8, R27, R15, RZ ;  /* 0x0000000f1b087227 */ /* 0x000fe200078e00ff */
[----:B------:R-:W-:-:S03]  /*8d70*/  ISETP.GT.U32.AND P5, PT, R5, R14, PT ;  /* 0x0000000e0500720c */ /* 0x000fc60003fa4070 */
[----:B------:R-:W-:Y:S02]  /*8d80*/  IMAD.MOV R4, RZ, RZ, -R4 ;  /* 0x000000ffff047224 */ /* 0x000fe400078e0a04 */
[----:B------:R-:W-:Y:S02]  /*8d90*/  IMAD.MOV R8, RZ, RZ, -R8 ;  /* 0x000000ffff087224 */ /* 0x000fe400078e0a08 */
[----:B------:R-:W-:Y:S02]  /*8da0*/  @!P0 IMAD.IADD R12, R12, 0x1, -R5 ;  /* 0x000000010c0c8824 */ /* 0x000fe400078e0a05 */
[C---:B------:R-:W-:Y:S02]  /*8db0*/  IMAD R11, R5.reuse, R4, R11 ;  /* 0x00000004050b7224 */ /* 0x040fe400078e020b */
[C---:B------:R-:W-:Y:S01]  /*8dc0*/  IMAD R15, R5.reuse, R8, R15 ;  /* 0x00000008050f7224 */ /* 0x040fe200078e020f */
[C---:B------:R-:W-:Y:S01]  /*8dd0*/  ISETP.GT.U32.AND P0, PT, R5.reuse, R12, PT ;  /* 0x0000000c0500720c */ /* 0x040fe20003f04070 */
[--C-:B------:R-:W-:Y:S01]  /*8de0*/  @!P6 IMAD.IADD R16, R16, 0x1, -R5.reuse ;  /* 0x000000011010e824 */ /* 0x100fe200078e0a05 */
[C---:B------:R-:W-:Y:S01]  /*8df0*/  ISETP.GT.U32.AND P6, PT, R5.reuse, R11, PT ;  /* 0x0000000b0500720c */ /* 0x040fe20003fc4070 */
[----:B------:R-:W-:Y:S01]  /*8e00*/  @!P5 IMAD.IADD R14, R14, 0x1, -R5 ;  /* 0x000000010e0ed824 */ /* 0x000fe200078e0a05 */
[----:B------:R-:W-:-:S02]  /*8e10*/  ISETP.GT.U32.AND P5, PT, R5, R15, PT ;  /* 0x0000000f0500720c */ /* 0x000fc40003fa4070 */
[C---:B------:R-:W-:Y:S02]  /*8e20*/  IADD3 R0, R6.reuse, 0x56, RZ ;  /* 0x0000005606007810 */ /* 0x040fe40007ffe0ff */
[----:B------:R-:W-:Y:S02]  /*8e30*/  IADD3 R13, R6, 0x55, RZ ;  /* 0x00000055060d7810 */ /* 0x000fe40007ffe0ff */
[----:B------:R-:W-:Y:S02]  /*8e40*/  IABS R4, R0 ;  /* 0x0000000000047213 */ /* 0x000fe40000000000 */
[----:B------:R-:W-:Y:S01]  /*8e50*/  IABS R17, R13 ;  /* 0x0000000d00117213 */ /* 0x000fe20000000000 */
[----:B------:R0:W-:Y:S01]  /*8e60*/  STL [R1+0x150], R9 ;  /* 0x0001500901007387 */ /* 0x0001e20000100800 */
[----:B------:R-:W-:Y:S01]  /*8e70*/  ISETP.GE.AND P1, PT, R2, RZ, PT ;  /* 0x000000ff0200720c */ /* 0x000fe20003f26270 */
[--C-:B------:R-:W-:Y:S01]  /*8e80*/  @!P0 IMAD.IADD R12, R12, 0x1, -R5.reuse ;  /* 0x000000010c0c8824 */ /* 0x100fe200078e0a05 */
[----:B------:R-:W-:Y:S01]  /*8e90*/  IADD3 R2, R6, 0x57, RZ ;  /* 0x0000005706027810 */ /* 0x000fe20007ffe0ff */
[----:B------:R-:W-:Y:S01]  /*8ea0*/  @!P6 IMAD.IADD R11, R11, 0x1, -R5 ;  /* 0x000000010b0be824 */ /* 0x000fe200078e0a05 */
[----:B------:R-:W-:Y:S01]  /*8eb0*/  ISETP.GE.AND P0, PT, R3, RZ, PT ;  /* 0x000000ff0300720c */ /* 0x000fe20003f06270 */
[----:B------:R-:W-:-:S02]  /*8ec0*/  IMAD.MOV.U32 R3, RZ, RZ, R17 ;  /* 0x000000ffff037224 */ /* 0x000fc400078e0011 */
[----:B------:R-:W-:-:S04]  /*8ed0*/  IMAD.HI.U32 R18, R27, R4, RZ ;  /* 0x000000041b127227 */ /* 0x000fc800078e00ff */
[----:B0-----:R-:W-:Y:S01]  /*8ee0*/  IMAD.MOV.U32 R9, RZ, RZ, R14 ;  /* 0x000000ffff097224 */ /* 0x001fe200078e000e */
[----:B------:R-:W-:Y:S01]  /*8ef0*/  IABS R8, R2 ;  /* 0x0000000200087213 */ /* 0x000fe20000000000 */
[----:B------:R-:W-:Y:S01]  /*8f00*/  @!P5 IMAD.IADD R15, R15, 0x1, -R5 ;  /* 0x000000010f0fd824 */ /* 0x000fe200078e0a05 */
[----:B------:R-:W-:Y:S01]  /*8f10*/  ISETP.GE.AND P5, PT, R2, RZ, PT ;  /* 0x000000ff0200720c */ /* 0x000fe20003fa6270 */
[----:B------:R-:W-:Y:S01]  /*8f20*/  @!P4 IMAD.MOV R9, RZ, RZ, -R9 ;  /* 0x000000ffff09c224 */ /* 0x000fe200078e0a09 */
[----:B------:R-:W-:Y:S01]  /*8f30*/  ISETP.GT.U32.AND P4, PT, R5, R11, PT ;  /* 0x0000000b0500720c */ /* 0x000fe20003f84070 */
[----:B------:R-:W-:-:S04]  /*8f40*/  IMAD.HI.U32 R2, R27, R3, RZ ;  /* 0x000000031b027227 */ /* 0x000fc800078e00ff */
[----:B------:R-:W-:Y:S01]  /*8f50*/  IMAD.MOV R14, RZ, RZ, -R18 ;  /* 0x000000ffff0e7224 */ /* 0x000fe200078e0a12 */
[----:B------:R0:W-:Y:S01]  /*8f60*/  STL [R1+0x144], R9 ;  /* 0x0001440901007387 */ /* 0x0001e20000100800 */
[----:B------:R-:W-:Y:S02]  /*8f70*/  IMAD.MOV R2, RZ, RZ, -R2 ;  /* 0x000000ffff027224 */ /* 0x000fe400078e0a02 */
[----:B------:R-:W-:Y:S02]  /*8f80*/  IMAD R4, R5, R14, R4 ;  /* 0x0000000e05047224 */ /* 0x000fe400078e0204 */
[----:B------:R-:W-:Y:S01]  /*8f90*/  IMAD.HI.U32 R17, R27, R8, RZ ;  /* 0x000000081b117227 */ /* 0x000fe200078e00ff */
[----:B------:R-:W-:-:S03]  /*8fa0*/  ISETP.GT.U32.AND P6, PT, R5, R15, PT ;  /* 0x0000000f0500720c */ /* 0x000fc60003fc4070 */
[----:B0-----:R-:W-:Y:S02]  /*8fb0*/  IMAD.MOV.U32 R9, RZ, RZ, R12 ;  /* 0x000000ffff097224 */ /* 0x001fe400078e000c */
[C---:B------:R-:W-:Y:S02]  /*8fc0*/  IMAD R3, R5.reuse, R2, R3 ;  /* 0x0000000205037224 */ /* 0x040fe400078e0203 */
[----:B------:R-:W-:Y:S01]  /*8fd0*/  @!P1 IMAD.MOV R9, RZ, RZ, -R9 ;  /* 0x000000ffff099224 */ /* 0x000fe200078e0a09 */
[----:B------:R-:W-:Y:S01]  /*8fe0*/  ISETP.GT.U32.AND P1, PT, R5, R4, PT ;  /* 0x000000040500720c */ /* 0x000fe20003f24070 */
[----:B------:R-:W-:Y:S02]  /*8ff0*/  IMAD.MOV R17, RZ, RZ, -R17 ;  /* 0x000000ffff117224 */ /* 0x000fe400078e0a11 */
[----:B------:R-:W-:Y:S01]  /*9000*/  @!P4 IMAD.IADD R11, R11, 0x1, -R5 ;  /* 0x000000010b0bc824 */ /* 0x000fe200078e0a05 */
[C---:B------:R-:W-:Y:S01]  /*9010*/  ISETP.GT.U32.AND P4, PT, R5.reuse, R3, PT ;  /* 0x000000030500720c */ /* 0x040fe20003f84070 */
[----:B------:R-:W-:-:S02]  /*9020*/  IMAD R8, R5, R17, R8 ;  /* 0x0000001105087224 */ /* 0x000fc400078e0208 */
[----:B------:R-:W-:Y:S01]  /*9030*/  IMAD.MOV.U32 R10, RZ, RZ, R16 ;  /* 0x000000ffff0a7224 */ /* 0x000fe200078e0010 */
[----:B------:R-:W-:-:S03]  /*9040*/  IADD3 R12, R6, 0x53, RZ ;  /* 0x00000053060c7810 */ /* 0x000fc60007ffe0ff */
[----:B------:R-:W-:Y:S01]  /*9050*/  @!P3 IMAD.MOV R10, RZ, RZ, -R10 ;  /* 0x000000ffff0ab224 */ /* 0x000fe200078e0a0a */
[----:B------:R-:W-:Y:S01]  /*9060*/  ISETP.GT.U32.AND P3, PT, R5, R8, PT ;  /* 0x000000080500720c */ /* 0x000fe20003f64070 */
[--C-:B------:R-:W-:Y:S01]  /*9070*/  @!P6 IMAD.IADD R15, R15, 0x1, -R5.reuse ;  /* 0x000000010f0fe824 */ /* 0x100fe200078e0a05 */
[----:B------:R-:W-:Y:S01]  /*9080*/  ISETP.GE.AND P6, PT, R0, RZ, PT ;  /* 0x000000ff0000720c */ /* 0x000fe20003fc6270 */
[--C-:B------:R-:W-:Y:S01]  /*9090*/  @!P1 IMAD.IADD R4, R4, 0x1, -R5.reuse ;  /* 0x0000000104049824 */ /* 0x100fe200078e0a05 */
[----:B------:R-:W-:Y:S01]  /*90a0*/  IABS R0, R12 ;  /* 0x0000000c00007213 */ /* 0x000fe20000000000 */
[----:B------:R-:W-:Y:S01]  /*90b0*/  @!P4 IMAD.IADD R3, R3, 0x1, -R5 ;  /* 0x000000010303c824 */ /* 0x000fe200078e0a05 */
[----:B------:R-:W-:Y:S02]  /*90c0*/  IADD3 R18, R6, 0x54, RZ ;  /* 0x0000005406127810 */ /* 0x000fe40007ffe0ff */
[----:B------:R-:W-:Y:S01]  /*90d0*/  ISETP.GT.U32.AND P4, PT, R5, R4, PT ;  /* 0x000000040500720c */ /* 0x000fe20003f84070 */
[----:B------:R-:W-:Y:S01]  /*90e0*/  IMAD.HI.U32 R16, R27, R0, RZ ;  /* 0x000000001b107227 */ /* 0x000fe200078e00ff */
[----:B------:R-:W-:Y:S01]  /*90f0*/  STL [R1+0x120], R10 ;  /* 0x0001200a01007387 */ /* 0x000fe20000100800 */
[----:B------:R-:W-:-:S02]  /*9100*/  IABS R2, R18 ;  /* 0x0000001200027213 */ /* 0x000fc40000000000 */
[----:B------:R-:W-:Y:S01]  /*9110*/  @!P3 IMAD.IADD R8, R8, 0x1, -R5 ;  /* 0x000000010808b824 */ /* 0x000fe200078e0a05 */
[----:B------:R0:W-:Y:S01]  /*9120*/  STL [R1+0x124], R9 ;  /* 0x0001240901007387 */ /* 0x0001e20000100800 */
[----:B------:R-:W-:Y:S02]  /*9130*/  IMAD.MOV R16, RZ, RZ, -R16 ;  /* 0x000000ffff107224 */ /* 0x000fe400078e0a10 */
[----:B------:R-:W-:Y:S01]  /*9140*/  IMAD.HI.U32 R14, R27, R2, RZ ;  /* 0x000000021b0e7227 */ /* 0x000fe200078e00ff */
[----:B------:R-:W-:-:S03]  /*9150*/  ISETP.GT.U32.AND P1, PT, R5, R8, PT ;  /* 0x000000080500720c */ /* 0x000fc60003f24070 */
[----:B------:R-:W-:Y:S02]  /*9160*/  IMAD R0, R5, R16, R0 ;  /* 0x0000001005007224 */ /* 0x000fe400078e0200 */
[----:B0-----:R-:W-:Y:S01]  /*9170*/  IMAD.MOV.U32 R9, RZ, RZ, R15 ;  /* 0x000000ffff097224 */ /* 0x001fe200078e000f */
[----:B------:R-:W-:Y:S01]  /*9180*/  ISETP.GE.AND P3, PT, R13, RZ, PT ;  /* 0x000000ff0d00720c */ /* 0x000fe20003f66270 */
[----:B------:R-:W-:Y:S02]  /*9190*/  @!P4 IMAD.IADD R4, R4, 0x1, -R5 ;  /* 0x000000010404c824 */ /* 0x000fe400078e0a05 */
[----:B------:R-:W-:Y:S01]  /*91a0*/  @!P2 IMAD.MOV R9, RZ, RZ, -R9 ;  /* 0x000000ffff09a224 */ /* 0x000fe200078e0a09 */
[C---:B------:R-:W-:Y:S01]  /*91b0*/  ISETP.GT.U32.AND P2, PT, R5.reuse, R3, PT ;  /* 0x000000030500720c */ /* 0x040fe20003f44070 */
[----:B------:R-:W-:Y:S01]  /*91c0*/  IMAD.MOV R14, RZ, RZ, -R14 ;  /* 0x000000ffff0e7224 */ /* 0x000fe200078e0a0e */
[----:B------:R-:W-:Y:S02]  /*91d0*/  IADD3 R13, R6, 0x52, RZ ;  /* 0x00000052060d7810 */ /* 0x000fe40007ffe0ff */
[C---:B------:R-:W-:Y:S01]  /*91e0*/  ISETP.GT.U32.AND P4, PT, R5.reuse, R0, PT ;  /* 0x000000000500720c */ /* 0x040fe20003f84070 */
[----:B------:R-:W-:Y:S01]  /*91f0*/  IMAD R2, R5, R14, R2 ;  /* 0x0000000e05027224 */ /* 0x000fe200078e0202 */
[----:B------:R-:W-:Y:S01]  /*9200*/  IABS R15, R13 ;  /* 0x0000000d000f7213 */ /* 0x000fe20000000000 */
[----:B------:R-:W-:Y:S01]  /*9210*/  @!P1 IMAD.IADD R8, R8, 0x1, -R5 ;  /* 0x0000000108089824 */ /* 0x000fe200078e0a05 */
[----:B------:R-:W-:-:S02]  /*9220*/  IADD3 R14, R6, 0x51, RZ ;  /* 0x00000051060e7810 */ /* 0x000fc40007ffe0ff */
[----:B------:R-:W-:Y:S01]  /*9230*/  ISETP.GT.U32.AND P1, PT, R5, R2, PT ;  /* 0x000000020500720c */ /* 0x000fe20003f24070 */
[----:B------:R-:W-:Y:S01]  /*9240*/  IMAD.HI.U32 R19, R27, R15, RZ ;  /* 0x0000000f1b137227 */ /* 0x000fe200078e00ff */
[----:B------:R0:W-:Y:S03]  /*9250*/  STL [R1+0x128], R9 ;  /* 0x0001280901007387 */ /* 0x0001e60000100800 */
[----:B------:R-:W-:Y:S01]  /*9260*/  @!P2 IMAD.IADD R3, R3, 0x1, -R5 ;  /* 0x000000010303a824 */ /* 0x000fe200078e0a05 */
[----:B------:R-:W-:Y:S01]  /*9270*/  ISETP.GE.AND P2, PT, R18, RZ, PT ;  /* 0x000000ff1200720c */ /* 0x000fe20003f46270 */
[----:B------:R-:W-:Y:S01]  /*9280*/  IMAD.MOV R18, RZ, RZ, -R19 ;  /* 0x000000ffff127224 */ /* 0x000fe200078e0a13 */
[----:B------:R-:W-:Y:S01]  /*9290*/  IABS R17, R14 ;  /* 0x0000000e00117213 */ /* 0x000fe20000000000 */
[----:B------:R-:W-:Y:S02]  /*92a0*/  @!P4 IMAD.IADD R0, R0, 0x1, -R5 ;  /* 0x000000010000c824 */ /* 0x000fe400078e0a05 */
[----:B0-----:R-:W-:-:S02]  /*92b0*/  IMAD.MOV.U32 R9, RZ, RZ, R11 ;  /* 0x000000ffff097224 */ /* 0x001fc400078e000b */
[C---:B------:R-:W-:Y:S02]  /*92c0*/  IMAD R15, R5.reuse, R18, R15 ;  /* 0x00000012050f7224 */ /* 0x040fe400078e020f */
[----:B------:R-:W-:Y:S01]  /*92d0*/  @!P0 IMAD.MOV R9, RZ, RZ, -R9 ;  /* 0x000000ffff098224 */ /* 0x000fe200078e0a09 */
[----:B------:R-:W-:Y:S01]  /*92e0*/  ISETP.GT.U32.AND P0, PT, R5, R0, PT ;  /* 0x000000000500720c */ /* 0x000fe20003f04070 */
[----:B------:R-:W-:Y:S01]  /*92f0*/  IMAD.HI.U32 R20, R27, R17, RZ ;  /* 0x000000111b147227 */ /* 0x000fe200078e00ff */
[----:B------:R-:W-:-:S03]  /*9300*/  IADD3 R16, R6, 0x50, RZ ;  /* 0x0000005006107810 */ /* 0x000fc60007ffe0ff */
[----:B------:R-:W-:Y:S01]  /*9310*/  @!P5 IMAD.MOV R8, RZ, RZ, -R8 ;  /* 0x000000ffff08d224 */ /* 0x000fe200078e0a08 */
[C---:B------:R-:W-:Y:S01]  /*9320*/  ISETP.GT.U32.AND P5, PT, R5.reuse, R15, PT ;  /* 0x0000000f0500720c */ /* 0x040fe20003fa4070 */
[----:B------:R-:W-:Y:S02]  /*9330*/  @!P1 IMAD.IADD R2, R2, 0x1, -R5 ;  /* 0x0000000102029824 */ /* 0x000fe400078e0a05 */
[----:B------:R-:W-:Y:S02]  /*9340*/  IMAD.MOV R20, RZ, RZ, -R20 ;  /* 0x000000ffff147224 */ /* 0x000fe400078e0a14 */
[----:B------:R-:W-:Y:S01]  /*9350*/  @!P6 IMAD.MOV R4, RZ, RZ, -R4 ;  /* 0x000000ffff04e224 */ /* 0x000fe200078e0a04 */
[C---:B------:R-:W-:Y:S01]  /*9360*/  ISETP.GT.U32.AND P4, PT, R5.reuse, R2, PT ;  /* 0x000000020500720c */ /* 0x040fe20003f84070 */
[----:B------:R-:W-:Y:S01]  /*9370*/  @!P3 IMAD.MOV R3, RZ, RZ, -R3 ;  /* 0x000000ffff03b224 */ /* 0x000fe200078e0a03 */
[----:B------:R-:W-:Y:S01]  /*9380*/  IABS R19, R16 ;  /* 0x0000001000137213 */ /* 0x000fe20000000000 */
[----:B------:R-:W-:Y:S01]  /*9390*/  IMAD R17, R5, R20, R17 ;  /* 0x0000001405117224 */ /* 0x000fe200078e0211 */
[----:B------:R-:W-:Y:S01]  /*93a0*/  STL [R1+0x11c], R9 ;  /* 0x00011c0901007387 */ /* 0x000fe20000100800 */
[----:B------:R-:W-:Y:S01]  /*93b0*/  @!P0 IMAD.IADD R0, R0, 0x1, -R5 ;  /* 0x0000000100008824 */ /* 0x000fe200078e0a05 */
[----:B------:R-:W-:-:S02]  /*93c0*/  ISETP.GE.AND P1, PT, R12, RZ, PT ;  /* 0x000000ff0c00720c */ /* 0x000fc40003f26270 */
[----:B------:R-:W-:Y:S01]  /*93d0*/  STL [R1+0x118], R8 ;  /* 0x0001180801007387 */ /* 0x000fe20000100800 */
[----:B------:R-:W-:-:S03]  /*93e0*/  ISETP.GT.U32.AND P0, PT, R5, R17, PT ;  /* 0x000000110500720c */ /* 0x000fc60003f04070 */
[----:B------:R-:W-:Y:S01]  /*93f0*/  STL [R1+0x114], R4 ;  /* 0x0001140401007387 */ /* 0x000fe20000100800 */
[----:B------:R-:W-:-:S03]  /*9400*/  @!P5 IMAD.IADD R15, R15, 0x1, -R5 ;  /* 0x000000010f0fd824 */ /* 0x000fc600078e0a05 */
[----:B------:R0:W-:Y:S01]  /*9410*/  STL [R1+0x110], R3 ;  /* 0x0001100301007387 */ /* 0x0001e20000100800 */
[----:B------:R-:W-:Y:S01]  /*9420*/  @!P4 IMAD.IADD R2, R2, 0x1, -R5 ;  /* 0x000000010202c824 */ /* 0x000fe200078e0a05 */
[----:B------:R-:W-:Y:S01]  /*9430*/  ISETP.GT.U32.AND P5, PT, R5, R15, PT ;  /* 0x0000000f0500720c */ /* 0x000fe20003fa4070 */
[----:B0-----:R-:W-:-:S04]  /*9440*/  IMAD.HI.U32 R3, R27, R19, RZ ;  /* 0x000000131b037227 */ /* 0x001fc800078e00ff */
[----:B------:R-:W-:Y:S01]  /*9450*/  IMAD.MOV R3, RZ, RZ, -R3 ;  /* 0x000000ffff037224 */ /* 0x000fe200078e0a03 */
[----:B------:R-:W-:Y:S01]  /*9460*/  IADD3 R4, R6, 0x4f, RZ ;  /* 0x0000004f06047810 */ /* 0x000fe20007ffe0ff */
[----:B------:R-:W-:Y:S02]  /*9470*/  IMAD.MOV.U32 R9, RZ, RZ, R0 ;  /* 0x000000ffff097224 */ /* 0x000fe400078e0000 */
[C---:B------:R-:W-:Y:S01]  /*9480*/  IMAD R3, R5.reuse, R3, R19 ;  /* 0x0000000305037224 */ /* 0x040fe200078e0213 */
[----:B------:R-:W-:Y:S01]  /*9490*/  IABS R8, R4 ;  /* 0x0000000400087213 */ /* 0x000fe20000000000 */
[----:B------:R-:W-:Y:S02]  /*94a0*/  IMAD.MOV.U32 R10, RZ, RZ, R2 ;  /* 0x000000ffff0a7224 */ /* 0x000fe400078e0002 */
[----:B------:R-:W-:Y:S01]  /*94b0*/  @!P1 IMAD.MOV R9, RZ, RZ, -R9 ;  /* 0x000000ffff099224 */ /* 0x000fe200078e0a09 */
[----:B------:R-:W-:Y:S01]  /*94c0*/  ISETP.GT.U32.AND P1, PT, R5, R3, PT ;  /* 0x000000030500720c */ /* 0x000fe20003f24070 */
[----:B------:R-:W-:Y:S01]  /*94d0*/  @!P0 IMAD.IADD R17, R17, 0x1, -R5 ;  /* 0x0000000111118824 */ /* 0x000fe200078e0a05 */
[----:B------:R-:W-:Y:S01]  /*94e0*/  ISETP.GE.AND P6, PT, R13, RZ, PT ;  /* 0x000000ff0d00720c */ /* 0x000fe20003fc6270 */
[----:B------:R-:W-:Y:S01]  /*94f0*/  @!P2 IMAD.MOV R10, RZ, RZ, -R10 ;  /* 0x000000ffff0aa224 */ /* 0x000fe200078e0a0a */
[----:B------:R-:W-:Y:S01]  /*9500*/  ISETP.GE.AND P2, PT, R4, RZ, PT ;  /* 0x000000ff0400720c */ /* 0x000fe20003f46270 */
[----:B------:R-:W-:Y:S01]  /*9510*/  IMAD.HI.U32 R4, R27, R8, RZ ;  /* 0x000000081b047227 */ /* 0x000fe200078e00ff */
[----:B------:R-:W-:-:S02]  /*9520*/  IADD3 R0, R6, 0x4e, RZ ;  /* 0x0000004e06007810 */ /* 0x000fc40007ffe0ff */
[----:B------:R-:W-:Y:S01]  /*9530*/  ISETP.GT.U32.AND P0, PT, R5, R17, PT ;  /* 0x000000110500720c */ /* 0x000fe20003f04070 */
[----:B------:R-:W-:Y:S01]  /*9540*/  @!P5 IMAD.IADD R15, R15, 0x1, -R5 ;  /* 0x000000010f0fd824 */ /* 0x000fe200078e0a05 */
[----:B------:R-:W-:Y:S01]  /*9550*/  IABS R12, R0 ;  /* 0x00000000000c7213 */ /* 0x000fe20000000000 */
[----:B------:R-:W-:Y:S01]  /*9560*/  IMAD.MOV R4, RZ, RZ, -R4 ;  /* 0x000000ffff047224 */ /* 0x000fe200078e0a04 */
[----:B------:R-:W-:Y:S01]  /*9570*/  STL [R1+0xf8], R10 ;  /* 0x0000f80a01007387 */ /* 0x000fe20000100800 */
[----:B------:R-:W-:-:S03]  /*9580*/  ISETP.GE.AND P3, PT, R14, RZ, PT ;  /* 0x000000ff0e00720c */ /* 0x000fc60003f66270 */
[----:B------:R0:W-:Y:S01]  /*9590*/  STL [R1+0xf4], R9 ;  /* 0x0000f40901007387 */ /* 0x0001e20000100800 */
[----:B------:R-:W-:Y:S02]  /*95a0*/  IMAD R8, R5, R4, R8 ;  /* 0x0000000405087224 */ /* 0x000fe400078e0208 */
[----:B------:R-:W-:-:S04]  /*95b0*/  IMAD.HI.U32 R4, R27, R12, RZ ;  /* 0x0000000c1b047227 */ /* 0x000fc800078e00ff */
[----:B------:R-:W-:Y:S02]  /*95c0*/  @!P1 IMAD.IADD R3, R3, 0x1, -R5 ;  /* 0x0000000103039824 */ /* 0x000fe400078e0a05 */
[----:B0-----:R-:W-:Y:S02]  /*95d0*/  IMAD.MOV.U32 R9, RZ, RZ, R15 ;  /* 0x000000ffff097224 */ /* 0x001fe400078e000f */
[----:B------:R-:W-:Y:S02]  /*95e0*/  IMAD.MOV R4, RZ, RZ, -R4 ;  /* 0x000000ffff047224 */ /* 0x000fe400078e0a04 */
[----:B------:R-:W-:Y:S01]  /*95f0*/  @!P6 IMAD.MOV R9, RZ, RZ, -R9 ;  /* 0x000000ffff09e224 */ /* 0x000fe200078e0a09 */
[----:B------:R-:W-:Y:S01]  /*9600*/  ISETP.GT.U32.AND P1, PT, R5, R3, PT ;  /* 0x000000030500720c */ /* 0x000fe20003f24070 */
[----:B------:R-:W-:Y:S02]  /*9610*/  @!P0 IMAD.IADD R17, R17, 0x1, -R5 ;  /* 0x0000000111118824 */ /* 0x000fe400078e0a05 */
[----:B------:R-:W-:Y:S01]  /*9620*/  IMAD R12, R5, R4, R12 ;  /* 0x00000004050c7224 */ /* 0x000fe200078e020c */
[----:B------:R0:W-:Y:S01]  /*9630*/  STL [R1+0xd8], R9 ;  /* 0x0000d80901007387 */ /* 0x0001e20000100800 */
[----:B------:R-:W-:Y:S01]  /*9640*/  ISETP.GE.AND P4, PT, R16, RZ, PT ;  /* 0x000000ff1000720c */ /* 0x000fe20003f86270 */
[----:B0-----:R-:W-:-:S04]  /*9650*/  IMAD.MOV.U32 R9, RZ, RZ, R17 ;  /* 0x000000ffff097224 */ /* 0x001fc800078e0011 */
[----:B------:R-:W-:Y:S01]  /*9660*/  @!P3 IMAD.MOV R9, RZ, RZ, -R9 ;  /* 0x000000ffff09b224 */ /* 0x000fe200078e0a09 */
[----:B------:R-:W-:Y:S02]  /*9670*/  ISETP.GT.U32.AND P3, PT, R5, R12, PT ;  /* 0x0000000c0500720c */ /* 0x000fe40003f64070 */
[----:B------:R-:W-:Y:S01]  /*9680*/  @!P1 IMAD.IADD R3, R3, 0x1, -R5 ;  /* 0x0000000103039824 */ /* 0x000fe200078e0a05 */
[C---:B------:R-:W-:Y:S02]  /*9690*/  IADD3 R2, R6.reuse, 0x4d, RZ ;  /* 0x0000004d06027810 */ /* 0x040fe40007ffe0ff */
[----:B------:R-:W-:Y:S01]  /*96a0*/  ISETP.GT.U32.AND P6, PT, R5, R8, PT ;  /* 0x000000080500720c */ /* 0x000fe20003fc4070 */
[----:B------:R-:W-:Y:S01]  /*96b0*/  IMAD.MOV.U32 R4, RZ, RZ, R3 ;  /* 0x000000ffff047224 */ /* 0x000fe200078e0003 */
[----:B------:R-:W-:Y:S02]  /*96c0*/  IABS R16, R2 ;  /* 0x0000000200107213 */ /* 0x000fe40000000000 */
[----:B------:R-:W-:Y:S01]  /*96d0*/  IADD3 R11, R6, 0x4b, RZ ;  /* 0x0000004b060b7810 */ /* 0x000fe20007ffe0ff */
[----:B------:R-:W-:Y:S01]  /*96e0*/  @!P4 IMAD.MOV R4, RZ, RZ, -R4 ;  /* 0x000000ffff04c224 */ /* 0x000fe200078e0a04 */
[----:B------:R-:W-:Y:S01]  /*96f0*/  ISETP.GE.AND P0, PT, R2, RZ, PT ;  /* 0x000000ff0200720c */ /* 0x000fe20003f06270 */
[----:B------:R-:W-:Y:S01]  /*9700*/  IMAD.HI.U32 R2, R27, R16, RZ ;  /* 0x000000101b027227 */ /* 0x000fe200078e00ff */
[----:B------:R-:W-:-:S03]  /*9710*/  IABS R14, R11 ;  /* 0x0000000b000e7213 */ /* 0x000fc60000000000 */
[--C-:B------:R-:W-:Y:S01]  /*9720*/  @!P3 IMAD.IADD R12, R12, 0x1, -R5.reuse ;  /* 0x000000010c0cb824 */ /* 0x100fe200078e0a05 */
[----:B------:R-:W-:Y:S01]  /*9730*/  ISETP.GE.AND P5, PT, R0, RZ, PT ;  /* 0x000000ff0000720c */ /* 0x000fe20003fa6270 */
[----:B------:R-:W-:Y:S01]  /*9740*/  STL [R1+0x100], R9 ;  /* 0x0001000901007387 */ /* 0x000fe20000100800 */
[----:B------:R-:W-:Y:S01]  /*9750*/  IADD3 R0, R6, 0x4c, RZ ;  /* 0x0000004c06007810 */ /* 0x000fe20007ffe0ff */
[----:B------:R-:W-:Y:S01]  /*9760*/  IMAD.MOV R2, RZ, RZ, -R2 ;  /* 0x000000ffff027224 */ /* 0x000fe200078e0a02 */
[C---:B------:R-:W-:Y:S01]  /*9770*/  ISETP.GT.U32.AND P3, PT, R5.reuse, R12, PT ;  /* 0x0000000c0500720c */ /* 0x040fe20003f64070 */
[----:B------:R0:W-:Y:S01]  /*9780*/  STL [R1+0x104], R4 ;  /* 0x0001040401007387 */ /* 0x0001e20000100800 */
[----:B------:R-:W-:Y:S01]  /*9790*/  @!P6 IMAD.IADD R8, R8, 0x1, -R5 ;  /* 0x000000010808e824 */ /* 0x000fe200078e0a05 */
[----:B------:R-:W-:Y:S01]  /*97a0*/  IABS R15, R0 ;  /* 0x00000000000f7213 */ /* 0x000fe20000000000 */
[----:B------:R-:W-:Y:S02]  /*97b0*/  IMAD R16, R5, R2, R16 ;  /* 0x0000000205107224 */ /* 0x000fe400078e0210 */
[----:B0-----:R-:W-:Y:S01]  /*97c0*/  IMAD.HI.U32 R4, R27, R14, RZ ;  /* 0x0000000e1b047227 */ /* 0x001fe200078e00ff */
[----:B------:R-:W-:-:S03]  /*97d0*/  ISETP.GE.AND P1, PT, R0, RZ, PT ;  /* 0x000000ff0000720c */ /* 0x000fc60003f26270 */
[----:B------:R-:W-:Y:S01]  /*97e0*/  IMAD.MOV R4, RZ, RZ, -R4 ;  /* 0x000000ffff047224 */ /* 0x000fe200078e0a04 */
[----:B------:R-:W-:Y:S01]  /*97f0*/  ISETP.GT.U32.AND P6, PT, R5, R8, PT ;  /* 0x000000080500720c */ /* 0x000fe20003fc4070 */
[----:B------:R-:W-:Y:S01]  /*9800*/  IMAD.HI.U32 R0, R27, R15, RZ ;  /* 0x0000000f1b007227 */ /* 0x000fe200078e00ff */
[----:B------:R-:W-:-:S03]  /*9810*/  ISETP.GT.U32.AND P4, PT, R5, R16, PT ;  /* 0x000000100500720c */ /* 0x000fc60003f84070 */
[C---:B------:R-:W-:Y:S02]  /*9820*/  IMAD R14, R5.reuse, R4, R14 ;  /* 0x00000004050e7224 */ /* 0x040fe400078e020e */
[----:B------:R-:W-:Y:S02]  /*9830*/  IMAD.MOV R0, RZ, RZ, -R0 ;  /* 0x000000ffff007224 */ /* 0x000fe400078e0a00 */
[----:B------:R-:W-:Y:S01]  /*9840*/  @!P3 IMAD.IADD R12, R12, 0x1, -R5 ;  /* 0x000000010c0cb824 */ /* 0x000fe200078e0a05 */
[C---:B------:R-:W-:Y:S02]  /*9850*/  ISETP.GT.U32.AND P3, PT, R5.reuse, R14, PT ;  /* 0x0000000e0500720c */ /* 0x040fe40003f64070 */
[C---:B------:R-:W-:Y:S01]  /*9860*/  IADD3 R3, R6.reuse, 0x4a, RZ ;  /* 0x0000004a06037810 */ /* 0x040fe20007ffe0ff */
[C---:B------:R-:W-:Y:S01]  /*9870*/  IMAD R15, R5.reuse, R0, R15 ;  /* 0x00000000050f7224 */ /* 0x040fe200078e020f */
[----:B------:R-:W-:Y:S02]  /*9880*/  IADD3 R0, R6, 0x49, RZ ;  /* 0x0000004906007810 */ /* 0x000fe40007ffe0ff */
[----:B------:R-:W-:Y:S01]  /*9890*/  IABS R13, R3 ;  /* 0x00000003000d7213 */ /* 0x000fe20000000000 */
[--C-:B------:R-:W-:Y:S01]  /*98a0*/  @!P6 IMAD.IADD R8, R8, 0x1, -R5.reuse ;  /* 0x000000010808e824 */ /* 0x100fe200078e0a05 */
[----:B------:R-:W-:Y:S01]  /*98b0*/  ISETP.GT.U32.AND P6, PT, R5, R15, PT ;  /* 0x0000000f0500720c */ /* 0x000fe20003fc4070 */
[----:B------:R-:W-:Y:S01]  /*98c0*/  @!P4 IMAD.IADD R16, R16, 0x1, -R5 ;  /* 0x000000011010c824 */ /* 0x000fe200078e0a05 */
[----:B------:R-:W-:Y:S01]  /*98d0*/  IABS R17, R0 ;  /* 0x0000000000117213 */ /* 0x000fe20000000000 */
[----:B------:R-:W-:-:S03]  /*98e0*/  IMAD.HI.U32 R18, R27, R13, RZ ;  /* 0x0000000d1b127227 */ /* 0x000fc600078e00ff */
[----:B------:R-:W-:Y:S01]  /*98f0*/  ISETP.GT.U32.AND P4, PT, R5, R16, PT ;  /* 0x000000100500720c */ /* 0x000fe20003f84070 */
[----:B------:R-:W-:Y:S02]  /*9900*/  IMAD.MOV.U32 R9, RZ, RZ, R8 ;  /* 0x000000ffff097224 */ /* 0x000fe400078e0008 */
[----:B------:R-:W-:Y:S02]  /*9910*/  @!P3 IMAD.IADD R14, R14, 0x1, -R5 ;  /* 0x000000010e0eb824 */ /* 0x000fe400078e0a05 */
[----:B------:R-:W-:Y:S02]  /*9920*/  IMAD.MOV R18, RZ, RZ, -R18 ;  /* 0x000000ffff127224 */ /* 0x000fe400078e0a12 */
[----:B------:R-:W-:Y:S02]  /*9930*/  IMAD.MOV.U32 R8, RZ, RZ, R17 ;  /* 0x000000ffff087224 */ /* 0x000fe400078e0011 */
[----:B------:R-:W-:Y:S01]  /*9940*/  @!P2 IMAD.MOV R9, RZ, RZ, -R9 ;  /* 0x000000ffff09a224 */ /* 0x000fe200078e0a09 */
[----:B------:R-:W-:Y:S01]  /*9950*/  ISETP.GE.AND P2, PT, R11, RZ, PT ;  /* 0x000000ff0b00720c */ /* 0x000fe20003f46270 */
[C---:B------:R-:W-:Y:S01]  /*9960*/  IMAD R11, R5.reuse, R18, R13 ;  /* 0x00000012050b7224 */ /* 0x040fe200078e020d */
[----:B------:R-:W-:Y:S01]  /*9970*/  ISETP.GT.U32.AND P3, PT, R5, R14, PT ;  /* 0x0000000e0500720c */ /* 0x000fe20003f64070 */
[----:B------:R-:W-:Y:S01]  /*9980*/  IMAD.HI.U32 R13, R27, R8, RZ ;  /* 0x000000081b0d7227 */ /* 0x000fe200078e00ff */
[----:B------:R-:W-:Y:S01]  /*9990*/  IADD3 R2, R6, 0x48, RZ ;  /* 0x0000004806027810 */ /* 0x000fe20007ffe0ff */
[----:B------:R0:W-:Y:S02]  /*99a0*/  STL [R1+0xfc], R9 ;  /* 0x0000fc0901007387 */ /* 0x0001e40000100800 */
[----:B------:R-:W-:Y:S01]  /*99b0*/  @!P6 IMAD.IADD R15, R15, 0x1, -R5 ;  /* 0x000000010f0fe824 */ /* 0x000fe200078e0a05 */
[----:B------:R-:W-:Y:S01]  /*99c0*/  IABS R4, R2 ;  /* 0x0000000200047213 */ /* 0x000fe20000000000 */
[----:B------:R-:W-:-:S02]  /*99d0*/  IMAD.MOV R17, RZ, RZ, -R13 ;  /* 0x000000ffff117224 */ /* 0x000fc400078e0a0d */
[----:B------:R-:W-:Y:S01]  /*99e0*/  @!P4 IMAD.IADD R16, R16, 0x1, -R5 ;  /* 0x000000011010c824 */ /* 0x000fe200078e0a05 */
[C---:B------:R-:W-:Y:S01]  /*99f0*/  ISETP.GT.U32.AND P6, PT, R5.reuse, R15, PT ;  /* 0x0000000f0500720c */ /* 0x040fe20003fc4070 */
[----:B0-----:R-:W-:Y:S01]  /*9a00*/  IMAD.MOV.U32 R9, RZ, RZ, R12 ;  /* 0x000000ffff097224 */ /* 0x001fe200078e000c */
[C---:B------:R-:W-:Y:S01]  /*9a10*/  ISETP.GT.U32.AND P4, PT, R5.reuse, R11, PT ;  /* 0x0000000b0500720c */ /* 0x040fe20003f84070 */
[----:B------:R-:W-:Y:S02]  /*9a20*/  IMAD R8, R5, R17, R8 ;  /* 0x0000001105087224 */ /* 0x000fe400078e0208 */
[----:B------:R-:W-:Y:S01]  /*9a30*/  @!P5 IMAD.MOV R9, RZ, RZ, -R9 ;  /* 0x000000ffff09d224 */ /* 0x000fe200078e0a09 */
[----:B------:R-:W-:Y:S01]  /*9a40*/  ISETP.GE.AND P5, PT, R3, RZ, PT ;  /* 0x000000ff0300720c */ /* 0x000fe20003fa6270 */
[----:B------:R-:W-:-:S04]  /*9a50*/  IMAD.HI.U32 R3, R27, R4, RZ ;  /* 0x000000041b037227 */ /* 0x000fc800078e00ff */
[----:B------:R-:W-:Y:S01]  /*9a60*/  @!P3 IMAD.IADD R14, R14, 0x1, -R5 ;  /* 0x000000010e0eb824 */ /* 0x000fe200078e0a05 */
[----:B------:R-:W-:Y:S01]  /*9a70*/  ISETP.GT.U32.AND P3, PT, R5, R8, PT ;  /* 0x000000080500720c */ /* 0x000fe20003f64070 */
[----:B------:R-:W-:Y:S02]  /*9a80*/  IMAD.MOV R13, RZ, RZ, -R3 ;  /* 0x000000ffff0d7224 */ /* 0x000fe400078e0a03 */
[--C-:B------:R-:W-:Y:S02]  /*9a90*/  @!P6 IMAD.IADD R15, R15, 0x1, -R5.reuse ;  /* 0x000000010f0fe824 */ /* 0x100fe400078e0a05 */
[----:B------:R-:W-:Y:S01]  /*9aa0*/  IMAD R4, R5, R13, R4 ;  /* 0x0000000d05047224 */ /* 0x000fe200078e0204 */
[----:B------:R-:W-:Y:S01]  /*9ab0*/  ISETP.GE.AND P6, PT, R0, RZ, PT ;  /* 0x000000ff0000720c */ /* 0x000fe20003fc6270 */
[----:B------:R-:W-:Y:S01]  /*9ac0*/  @!P4 IMAD.IADD R11, R11, 0x1, -R5 ;  /* 0x000000010b0bc824 */ /* 0x000fe200078e0a05 */
[C---:B------:R-:W-:Y:S01]  /*9ad0*/  IADD3 R0, R6.reuse, 0x46, RZ ;  /* 0x0000004606007810 */ /* 0x040fe20007ffe0ff */
[----:B------:R-:W-:Y:S01]  /*9ae0*/  @!P0 IMAD.MOV R16, RZ, RZ, -R16 ;  /* 0x000000ffff108224 */ /* 0x000fe200078e0a10 */
[----:B------:R-:W-:-:S02]  /*9af0*/  IADD3 R12, R6, 0x47, RZ ;  /* 0x00000047060c7810 */ /* 0x000fc40007ffe0ff */
[C---:B------:R-:W-:Y:S01]  /*9b00*/  ISETP.GT.U32.AND P0, PT, R5.reuse, R4, PT ;  /* 0x000000040500720c */ /* 0x040fe20003f04070 */
[----:B------:R-:W-:Y:S01]  /*9b10*/  IMAD.MOV.U32 R10, RZ, RZ, R15 ;  /* 0x000000ffff0a7224 */ /* 0x000fe200078e000f */
[----:B------:R-:W-:Y:S01]  /*9b20*/  IABS R13, R0 ;  /* 0x00000000000d7213 */ /* 0x000fe20000000000 */
[----:B------:R-:W-:Y:S01]  /*9b30*/  @!P3 IMAD.IADD R8, R8, 0x1, -R5 ;  /* 0x000000010808b824 */ /* 0x000fe200078e0a05 */
[C---:B------:R-:W-:Y:S02]  /*9b40*/  ISETP.GT.U32.AND P4, PT, R5.reuse, R11, PT ;  /* 0x0000000b0500720c */ /* 0x040fe40003f84070 */
[----:B------:R-:W-:Y:S01]  /*9b50*/  IABS R3, R12 ;  /* 0x0000000c00037213 */ /* 0x000fe20000000000 */
[----:B------:R-:W-:Y:S01]  /*9b60*/  @!P1 IMAD.MOV R10, RZ, RZ, -R10 ;  /* 0x000000ffff0a9224 */ /* 0x000fe200078e0a0a */
[----:B------:R0:W-:Y:S01]  /*9b70*/  STL [R1+0xe0], R9 ;  /* 0x0000e00901007387 */ /* 0x0001e20000100800 */
[----:B------:R-:W-:Y:S01]  /*9b80*/  ISETP.GE.AND P1, PT, R2, RZ, PT ;  /* 0x000000ff0200720c */ /* 0x000fe20003f26270 */
[----:B------:R-:W-:Y:S01]  /*9b90*/  IMAD.MOV.U32 R2, RZ, RZ, R13 ;  /* 0x000000ffff027224 */ /* 0x000fe200078e000d */
[----:B------:R-:W-:Y:S01]  /*9ba0*/  ISETP.GT.U32.AND P3, PT, R5, R8, PT ;  /* 0x000000080500720c */ /* 0x000fe20003f64070 */
[----:B------:R-:W-:-:S04]  /*9bb0*/  IMAD.HI.U32 R13, R27, R3, RZ ;  /* 0x000000031b0d7227 */ /* 0x000fc800078e00ff */
[----:B0-----:R-:W-:Y:S02]  /*9bc0*/  IMAD.MOV.U32 R9, RZ, RZ, R14 ;  /* 0x000000ffff097224 */ /* 0x001fe400078e000e */
[----:B------:R-:W-:Y:S02]  /*9bd0*/  IMAD.MOV R13, RZ, RZ, -R13 ;  /* 0x000000ffff0d7224 */ /* 0x000fe400078e0a0d */
[----:B------:R-:W-:Y:S01]  /*9be0*/  @!P2 IMAD.MOV R9, RZ, RZ, -R9 ;  /* 0x000000ffff09a224 */ /* 0x000fe200078e0a09 */
[----:B------:R-:W-:Y:S01]  /*9bf0*/  ISETP.GE.AND P2, PT, R12, RZ, PT ;  /* 0x000000ff0c00720c */ /* 0x000fe20003f46270 */
[--C-:B------:R-:W-:Y:S01]  /*9c00*/  @!P0 IMAD.IADD R4, R4, 0x1, -R5.reuse ;  /* 0x0000000104048824 */ /* 0x100fe200078e0a05 */
[----:B------:R-:W-:Y:S01]  /*9c10*/  IADD3 R12, R6, 0x45, RZ ;  /* 0x00000045060c7810 */ /* 0x000fe20007ffe0ff */
[----:B------:R-:W-:Y:S01]  /*9c20*/  @!P4 IMAD.IADD R11, R11, 0x1, -R5 ;  /* 0x000000010b0bc824 */ /* 0x000fe200078e0a05 */
[----:B------:R-:W-:Y:S01]  /*9c30*/  ISETP.GE.AND P4, PT, R0, RZ, PT ;  /* 0x000000ff0000720c */ /* 0x000fe20003f86270 */
[----:B------:R-:W-:Y:S01]  /*9c40*/  IMAD R3, R5, R13, R3 ;  /* 0x0000000d05037224 */ /* 0x000fe200078e0203 */
        /* <DEDUP_REMOVED lines=9> */
[--C-:B------:R-:W-:Y:S01]  /*9ce0*/  @!P0 IMAD.IADD R4, R4, 0x1, -R5.reuse ;  /* 0x0000000104048824 */ /* 0x100fe200078e0a05 */
[C---:B------:R-:W-:Y:S01]  /*9cf0*/  ISETP.GT.U32.AND P0, PT, R5.reuse, R2, PT ;  /* 0x000000020500720c */ /* 0x040fe20003f04070 */
[----:B------:R-:W-:Y:S02]  /*9d00*/  IMAD R0, R5, R18, R0 ;  /* 0x0000001205007224 */ /* 0x000fe400078e0200 */
[----:B------:R-:W-:-:S03]  /*9d10*/  @!P3 IMAD.IADD R3, R3, 0x1, -R5 ;  /* 0x000000010303b824 */ /* 0x000fc600078e0a05 */
[----:B------:R-:W-:Y:S01]  /*9d20*/  ISETP.GT.U32.AND P3, PT, R5, R0, PT ;  /* 0x000000000500720c */ /* 0x000fe20003f64070 */
[----:B------:R-:W-:Y:S01]  /*9d30*/  STL [R1+0xe4], R16 ;  /* 0x0000e41001007387 */ /* 0x000fe20000100800 */
[----:B------:R-:W-:-:S03]  /*9d40*/  IADD3 R15, R6, 0x42, RZ ;  /* 0x00000042060f7810 */ /* 0x000fc60007ffe0ff */
[----:B------:R-:W-:Y:S01]  /*9d50*/  STL [R1+0xec], R10 ;  /* 0x0000ec0a01007387 */ /* 0x000fe20000100800 */
[----:B------:R-:W-:Y:S01]  /*9d60*/  IADD3 R14, R6, 0x43, RZ ;  /* 0x00000043060e7810 */ /* 0x000fe20007ffe0ff */
[--C-:B------:R-:W-:Y:S02]  /*9d70*/  @!P0 IMAD.IADD R2, R2, 0x1, -R5.reuse ;  /* 0x0000000102028824 */ /* 0x100fe400078e0a05 */
[----:B------:R0:W-:Y:S01]  /*9d80*/  STL [R1+0xf0], R9 ;  /* 0x0000f00901007387 */ /* 0x0001e20000100800 */
[----:B------:R-:W-:Y:S02]  /*9d90*/  IADD3 R13, R6, 0x44, RZ ;  /* 0x00000044060d7810 */ /* 0x000fe40007ffe0ff */
[----:B------:R-:W-:Y:S01]  /*9da0*/  IABS R19, R15 ;  /* 0x0000000f00137213 */ /* 0x000fe20000000000 */
[----:B------:R-:W-:Y:S01]  /*9db0*/  @!P3 IMAD.IADD R0, R0, 0x1, -R5 ;  /* 0x000000010000b824 */ /* 0x000fe200078e0a05 */
[----:B------:R-:W-:Y:S01]  /*9dc0*/  IABS R17, R14 ;  /* 0x0000000e00117213 */ /* 0x000fe20000000000 */
[----:B0-----:R-:W-:Y:S01]  /*9dd0*/  IMAD.MOV.U32 R9, RZ, RZ, R11 ;  /* 0x000000ffff097224 */ /* 0x001fe200078e000b */
[----:B------:R-:W-:-:S02]  /*9de0*/  IABS R16, R13 ;  /* 0x0000000d00107213 */ /* 0x000fc40000000000 */
[----:B------:R-:W-:Y:S01]  /*9df0*/  ISETP.GT.U32.AND P3, PT, R5, R2, PT ;  /* 0x000000020500720c */ /* 0x000fe20003f64070 */
[----:B------:R-:W-:Y:S01]  /*9e00*/  @!P5 IMAD.MOV R9, RZ, RZ, -R9 ;  /* 0x000000ffff09d224 */ /* 0x000fe200078e0a09 */
[----:B------:R-:W-:Y:S01]  /*9e10*/  ISETP.GE.AND P5, PT, R12, RZ, PT ;  /* 0x000000ff0c00720c */ /* 0x000fe20003fa6270 */
[----:B------:R-:W-:Y:S01]  /*9e20*/  IMAD.HI.U32 R12, R27, R19, RZ ;  /* 0x000000131b0c7227 */ /* 0x000fe200078e00ff */
[----:B------:R-:W-:-:S03]  /*9e30*/  ISETP.GT.U32.AND P0, PT, R5, R3, PT ;  /* 0x000000030500720c */ /* 0x000fc60003f04070 */
[----:B------:R-:W-:-:S04]  /*9e40*/  IMAD.HI.U32 R21, R27, R17, RZ ;  /* 0x000000111b157227 */ /* 0x000fc800078e00ff */
[----:B------:R-:W-:-:S04]  /*9e50*/  IMAD.HI.U32 R20, R27, R16, RZ ;  /* 0x000000101b147227 */ /* 0x000fc800078e00ff */
[----:B------:R-:W-:Y:S02]  /*9e60*/  IMAD.MOV R12, RZ, RZ, -R12 ;  /* 0x000000ffff0c7224 */ /* 0x000fe400078e0a0c */
[----:B------:R-:W-:Y:S02]  /*9e70*/  IMAD.MOV R21, RZ, RZ, -R21 ;  /* 0x000000ffff157224 */ /* 0x000fe400078e0a15 */
[----:B------:R-:W-:Y:S02]  /*9e80*/  IMAD.MOV R20, RZ, RZ, -R20 ;  /* 0x000000ffff147224 */ /* 0x000fe400078e0a14 */
[C---:B------:R-:W-:Y:S02]  /*9e90*/  IMAD R19, R5.reuse, R12, R19 ;  /* 0x0000000c05137224 */ /* 0x040fe400078e0213 */
[C---:B------:R-:W-:Y:S02]  /*9ea0*/  IMAD R17, R5.reuse, R21, R17 ;  /* 0x0000001505117224 */ /* 0x040fe400078e0211 */
[----:B------:R-:W-:-:S02]  /*9eb0*/  IMAD R16, R5, R20, R16 ;  /* 0x0000001405107224 */ /* 0x000fc400078e0210 */
[--C-:B------:R-:W-:Y:S01]  /*9ec0*/  @!P3 IMAD.IADD R2, R2, 0x1, -R5.reuse ;  /* 0x000000010202b824 */ /* 0x100fe200078e0a05 */
[C---:B------:R-:W-:Y:S01]  /*9ed0*/  ISETP.GT.U32.AND P3, PT, R5.reuse, R19, PT ;  /* 0x000000130500720c */ /* 0x040fe20003f64070 */
[----:B------:R-:W-:Y:S01]  /*9ee0*/  @!P6 IMAD.MOV R8, RZ, RZ, -R8 ;  /* 0x000000ffff08e224 */ /* 0x000fe200078e0a08 */
[C---:B------:R-:W-:Y:S01]  /*9ef0*/  ISETP.GT.U32.AND P6, PT, R5.reuse, R0, PT ;  /* 0x000000000500720c */ /* 0x040fe20003fc4070 */
[----:B------:R-:W-:Y:S01]  /*9f00*/  @!P1 IMAD.MOV R4, RZ, RZ, -R4 ;  /* 0x000000ffff049224 */ /* 0x000fe200078e0a04 */
[----:B------:R-:W-:Y:S01]  /*9f10*/  ISETP.GT.U32.AND P1, PT, R5, R17, PT ;  /* 0x000000110500720c */ /* 0x000fe20003f24070 */
[----:B------:R-:W-:Y:S01]  /*9f20*/  @!P0 IMAD.IADD R3, R3, 0x1, -R5 ;  /* 0x0000000103038824 */ /* 0x000fe200078e0a05 */
[----:B------:R-:W-:Y:S01]  /*9f30*/  ISETP.GT.U32.AND P0, PT, R5, R16, PT ;  /* 0x000000100500720c */ /* 0x000fe20003f04070 */
[----:B------:R-:W-:Y:S01]  /*9f40*/  STL [R1+0xdc], R9 ;  /* 0x0000dc0901007387 */ /* 0x000fe20000100800 */
[----:B------:R-:W-:-:S03]  /*9f50*/  IADD3 R18, R6, 0x41, RZ ;  /* 0x0000004106127810 */ /* 0x000fc60007ffe0ff */
[----:B------:R0:W-:Y:S01]  /*9f60*/  STL [R1+0xd4], R8 ;  /* 0x0000d40801007387 */ /* 0x0001e20000100800 */
[----:B------:R-:W-:-:S03]  /*9f70*/  IABS R11, R18 ;  /* 0x00000012000b7213 */ /* 0x000fc60000000000 */
[----:B------:R1:W-:Y:S01]  /*9f80*/  STL [R1+0xcc], R4 ;  /* 0x0000cc0401007387 */ /* 0x0003e20000100800 */
[----:B------:R-:W-:Y:S02]  /*9f90*/  @!P3 IMAD.IADD R19, R19, 0x1, -R5 ;  /* 0x000000011313b824 */ /* 0x000fe400078e0a05 */
[----:B0-----:R-:W-:Y:S01]  /*9fa0*/  IMAD.MOV.U32 R8, RZ, RZ, R3 ;  /* 0x000000ffff087224 */ /* 0x001fe200078e0003 */
[----:B-1----:R-:W-:-:S03]  /*9fb0*/  IADD3 R4, R6, 0x40, RZ ;  /* 0x0000004006047810 */ /* 0x002fc60007ffe0ff */
[----:B------:R-:W-:Y:S01]  /*9fc0*/  @!P2 IMAD.MOV R8, RZ, RZ, -R8 ;  /* 0x000000ffff08a224 */ /* 0x000fe200078e0a08 */
[----:B------:R-:W-:Y:S01]  /*9fd0*/  ISETP.GE.AND P2, PT, R13, RZ, PT ;  /* 0x000000ff0d00720c */ /* 0x000fe20003f46270 */
[----:B------:R-:W-:Y:S01]  /*9fe0*/  IMAD.MOV.U32 R9, RZ, RZ, R2 ;  /* 0x000000ffff097224 */ /* 0x000fe200078e0002 */
[----:B------:R-:W-:Y:S01]  /*9ff0*/  IABS R13, R4 ;  /* 0x00000004000d7213 */ /* 0x000fe20000000000 */
[----:B------:R-:W-:Y:S02]  /*a000*/  @!P6 IMAD.IADD R0, R0, 0x1, -R5 ;  /* 0x000000010000e824 */ /* 0x000fe400078e0a05 */
[----:B------:R-:W-:-:S04]  /*a010*/  IMAD.HI.U32 R3, R27, R11, RZ ;  /* 0x0000000b1b037227 */ /* 0x000fc800078e00ff */
[--C-:B------:R-:W-:Y:S02]  /*a020*/  @!P1 IMAD.IADD R17, R17, 0x1, -R5.reuse ;  /* 0x0000000111119824 */ /* 0x100fe400078e0a05 */
[----:B------:R-:W-:Y:S02]  /*a030*/  @!P0 IMAD.IADD R16, R16, 0x1, -R5 ;  /* 0x0000000110108824 */ /* 0x000fe400078e0a05 */
[----:B------:R-:W-:Y:S01]  /*a040*/  @!P4 IMAD.MOV R9, RZ, RZ, -R9 ;  /* 0x000000ffff09c224 */ /* 0x000fe200078e0a09 */
[----:B------:R-:W-:Y:S01]  /*a050*/  ISETP.GT.U32.AND P4, PT, R5, R19, PT ;  /* 0x000000130500720c */ /* 0x000fe20003f84070 */
[----:B------:R-:W-:Y:S01]  /*a060*/  IMAD.MOV.U32 R2, RZ, RZ, R0 ;  /* 0x000000ffff027224 */ /* 0x000fe200078e0000 */
[----:B------:R0:W-:Y:S01]  /*a070*/  STL [R1+0xc8], R8 ;  /* 0x0000c80801007387 */ /* 0x0001e20000100800 */
[----:B------:R-:W-:Y:S02]  /*a080*/  IMAD.MOV R3, RZ, RZ, -R3 ;  /* 0x000000ffff037224 */ /* 0x000fe400078e0a03 */
[----:B------:R-:W-:Y:S01]  /*a090*/  IMAD.HI.U32 R0, R27, R13, RZ ;  /* 0x0000000d1b007227 */ /* 0x000fe200078e00ff */
[----:B------:R-:W-:-:S02]  /*a0a0*/  ISETP.GT.U32.AND P3, PT, R5, R17, PT ;  /* 0x000000110500720c */ /* 0x000fc40003f64070 */
[C---:B------:R-:W-:Y:S01]  /*a0b0*/  ISETP.GT.U32.AND P1, PT, R5.reuse, R16, PT ;  /* 0x000000100500720c */ /* 0x040fe20003f24070 */
[C---:B------:R-:W-:Y:S01]  /*a0c0*/  IMAD R11, R5.reuse, R3, R11 ;  /* 0x00000003050b7224 */ /* 0x040fe200078e020b */
[----:B0-----:R-:W-:Y:S01]  /*a0d0*/  IADD3 R8, R6, 0x3f, RZ ;  /* 0x0000003f06087810 */ /* 0x001fe20007ffe0ff */
[----:B------:R-:W-:Y:S02]  /*a0e0*/  IMAD.MOV R0, RZ, RZ, -R0 ;  /* 0x000000ffff007224 */ /* 0x000fe400078e0a00 */
[----:B------:R-:W-:Y:S01]  /*a0f0*/  @!P5 IMAD.MOV R2, RZ, RZ, -R2 ;  /* 0x000000ffff02d224 */ /* 0x000fe200078e0a02 */
[----:B------:R-:W-:Y:S01]  /*a100*/  IABS R12, R8 ;  /* 0x00000008000c7213 */ /* 0x000fe20000000000 */
[C---:B------:R-:W-:Y:S01]  /*a110*/  IMAD R13, R5.reuse, R0, R13 ;  /* 0x00000000050d7224 */ /* 0x040fe200078e020d */
[----:B------:R-:W-:Y:S01]  /*a120*/  STL [R1+0xc0], R9 ;  /* 0x0000c00901007387 */ /* 0x000fe20000100800 */
[----:B------:R-:W-:Y:S02]  /*a130*/  ISETP.GT.U32.AND P5, PT, R5, R11, PT ;  /* 0x0000000b0500720c */ /* 0x000fe40003fa4070 */
[----:B------:R-:W-:Y:S01]  /*a140*/  ISETP.GE.AND P6, PT, R14, RZ, PT ;  /* 0x000000ff0e00720c */ /* 0x000fe20003fc6270 */
[----:B------:R0:W-:Y:S01]  /*a150*/  STL [R1+0xbc], R2 ;  /* 0x0000bc0201007387 */ /* 0x0001e20000100800 */
[--C-:B------:R-:W-:Y:S01]  /*a160*/  @!P4 IMAD.IADD R19, R19, 0x1, -R5.reuse ;  /* 0x000000011313c824 */ /* 0x100fe200078e0a05 */
[----:B------:R-:W-:Y:S01]  /*a170*/  ISETP.GT.U32.AND P4, PT, R5, R13, PT ;  /* 0x0000000d0500720c */ /* 0x000fe20003f84070 */
[----:B------:R-:W-:-:S02]  /*a180*/  @!P3 IMAD.IADD R17, R17, 0x1, -R5 ;  /* 0x000000011111b824 */ /* 0x000fc400078e0a05 */
[----:B------:R-:W-:Y:S02]  /*a190*/  @!P1 IMAD.IADD R16, R16, 0x1, -R5 ;  /* 0x0000000110109824 */ /* 0x000fe400078e0a05 */
[----:B0-----:R-:W-:-:S04]  /*a1a0*/  IMAD.HI.U32 R2, R27, R12, RZ ;  /* 0x0000000c1b027227 */ /* 0x001fc800078e00ff */
[----:B------:R-:W-:Y:S01]  /*a1b0*/  IMAD.MOV R2, RZ, RZ, -R2 ;  /* 0x000000ffff027224 */ /* 0x000fe200078e0a02 */
[----:B------:R-:W-:Y:S01]  /*a1c0*/  IADD3 R3, R6, 0x3e, RZ ;  /* 0x0000003e06037810 */ /* 0x000fe20007ffe0ff */
[----:B------:R-:W-:Y:S02]  /*a1d0*/  IMAD.MOV.U32 R10, RZ, RZ, R17 ;  /* 0x000000ffff0a7224 */ /* 0x000fe400078e0011 */
[----:B------:R-:W-:Y:S01]  /*a1e0*/  IMAD R12, R5, R2, R12 ;  /* 0x00000002050c7224 */ /* 0x000fe200078e020c */
[----:B------:R-:W-:Y:S01]  /*a1f0*/  ISETP.GE.AND P0, PT, R15, RZ, PT ;  /* 0x000000ff0f00720c */ /* 0x000fe20003f06270 */
[----:B------:R-:W-:Y:S01]  /*a200*/  IMAD.MOV.U32 R9, RZ, RZ, R16 ;  /* 0x000000ffff097224 */ /* 0x000fe200078e0010 */
[----:B------:R-:W-:Y:S01]  /*a210*/  IABS R14, R3 ;  /* 0x00000003000e7213 */ /* 0x000fe20000000000 */
[----:B------:R-:W-:Y:S02]  /*a220*/  @!P5 IMAD.IADD R11, R11, 0x1, -R5 ;  /* 0x000000010b0bd824 */ /* 0x000fe400078e0a05 */
[----:B------:R-:W-:Y:S01]  /*a230*/  @!P6 IMAD.MOV R10, RZ, RZ, -R10 ;  /* 0x000000ffff0ae224 */ /* 0x000fe200078e0a0a */
[----:B------:R-:W-:Y:S01]  /*a240*/  ISETP.GT.U32.AND P6, PT, R5, R12, PT ;  /* 0x0000000c0500720c */ /* 0x000fe20003fc4070 */
[----:B------:R-:W-:-:S02]  /*a250*/  @!P2 IMAD.MOV R9, RZ, RZ, -R9 ;  /* 0x000000ffff09a224 */ /* 0x000fc400078e0a09 */
[----:B------:R-:W-:Y:S01]  /*a260*/  @!P4 IMAD.IADD R13, R13, 0x1, -R5 ;  /* 0x000000010d0dc824 */ /* 0x000fe200078e0a05 */
[----:B------:R-:W-:Y:S01]  /*a270*/  ISETP.GT.U32.AND P4, PT, R5, R11, PT ;  /* 0x0000000b0500720c */ /* 0x000fe20003f84070 */
[----:B------:R-:W-:Y:S01]  /*a280*/  IMAD.HI.U32 R20, R27, R14, RZ ;  /* 0x0000000e1b147227 */ /* 0x000fe200078e00ff */
[----:B------:R0:W-:Y:S01]  /*a290*/  STL [R1+0xb8], R9 ;  /* 0x0000b80901007387 */ /* 0x0001e20000100800 */
[----:B------:R-:W-:Y:S02]  /*a2a0*/  ISETP.GE.AND P3, PT, R4, RZ, PT ;  /* 0x000000ff0400720c */ /* 0x000fe40003f66270 */
[----:B------:R-:W-:Y:S01]  /*a2b0*/  IMAD.MOV R16, RZ, RZ, -R20 ;  /* 0x000000ffff107224 */ /* 0x000fe200078e0a14 */
[----:B------:R-:W-:Y:S01]  /*a2c0*/  IADD3 R4, R6, 0x3c, RZ ;  /* 0x0000003c06047810 */ /* 0x000fe20007ffe0ff */
[----:B0-----:R-:W-:Y:S01]  /*a2d0*/  IMAD.MOV.U32 R9, RZ, RZ, R19 ;  /* 0x000000ffff097224 */ /* 0x001fe200078e0013 */
[----:B------:R-:W-:-:S03]  /*a2e0*/  ISETP.GT.U32.AND P2, PT, R5, R13, PT ;  /* 0x0000000d0500720c */ /* 0x000fc60003f44070 */
[----:B------:R-:W-:Y:S01]  /*a2f0*/  @!P0 IMAD.MOV R9, RZ, RZ, -R9 ;  /* 0x000000ffff098224 */ /* 0x000fe200078e0a09 */
[----:B------:R-:W-:Y:S01]  /*a300*/  ISETP.GE.AND P0, PT, R3, RZ, PT ;  /* 0x000000ff0300720c */ /* 0x000fe20003f06270 */
[----:B------:R-:W-:Y:S01]  /*a310*/  IMAD R3, R5, R16, R14 ;  /* 0x0000001005037224 */ /* 0x000fe200078e020e */
[----:B------:R-:W-:Y:S01]  /*a320*/  ISETP.GE.AND P5, PT, R8, RZ, PT ;  /* 0x000000ff0800720c */ /* 0x000fe20003fa6270 */
[--C-:B------:R-:W-:Y:S01]  /*a330*/  @!P6 IMAD.IADD R12, R12, 0x1, -R5.reuse ;  /* 0x000000010c0ce824 */ /* 0x100fe200078e0a05 */
[----:B------:R-:W-:Y:S02]  /*a340*/  IADD3 R8, R6, 0x3d, RZ ;  /* 0x0000003d06087810 */ /* 0x000fe40007ffe0ff */
[----:B------:R-:W-:Y:S01]  /*a350*/  IABS R15, R4 ;  /* 0x00000004000f7213 */ /* 0x000fe20000000000 */
[----:B------:R-:W-:Y:S01]  /*a360*/  @!P4 IMAD.IADD R11, R11, 0x1, -R5 ;  /* 0x000000010b0bc824 */ /* 0x000fe200078e0a05 */
[----:B------:R-:W-:Y:S02]  /*a370*/  ISETP.GE.AND P1, PT, R18, RZ, PT ;  /* 0x000000ff1200720c */ /* 0x000fe40003f26270 */
[----:B------:R-:W-:Y:S01]  /*a380*/  ISETP.GT.U32.AND P4, PT, R5, R3, PT ;  /* 0x000000030500720c */ /* 0x000fe20003f84070 */
[----:B------:R-:W-:Y:S01]  /*a390*/  IMAD.MOV.U32 R17, RZ, RZ, R15 ;  /* 0x000000ffff117224 */ /* 0x000fe200078e000f */
[----:B------:R-:W-:-:S02]  /*a3a0*/  IADD3 R2, R6, 0x3b, RZ ;  /* 0x0000003b06027810 */ /* 0x000fc40007ffe0ff */
[----:B------:R-:W-:Y:S02]  /*a3b0*/  IABS R18, R8 ;  /* 0x0000000800127213 */ /* 0x000fe40000000000 */
[----:B------:R-:W-:Y:S01]  /*a3c0*/  ISETP.GT.U32.AND P6, PT, R5, R12, PT ;  /* 0x0000000c0500720c */ /* 0x000fe20003fc4070 */
[----:B------:R-:W-:Y:S01]  /*a3d0*/  IMAD.HI.U32 R16, R27, R17, RZ ;  /* 0x000000111b107227 */ /* 0x000fe200078e00ff */
[----:B------:R-:W-:-:S03]  /*a3e0*/  IABS R0, R2 ;  /* 0x0000000200007213 */ /* 0x000fc60000000000 */
[----:B------:R-:W-:-:S04]  /*a3f0*/  IMAD.HI.U32 R15, R27, R18, RZ ;  /* 0x000000121b0f7227 */ /* 0x000fc800078e00ff */
[----:B------:R-:W-:Y:S01]  /*a400*/  @!P2 IMAD.IADD R13, R13, 0x1, -R5 ;  /* 0x000000010d0da824 */ /* 0x000fe200078e0a05 */
[----:B------:R-:W-:Y:S01]  /*a410*/  ISETP.GE.AND P2, PT, R8, RZ, PT ;  /* 0x000000ff0800720c */ /* 0x000fe20003f46270 */
[----:B------:R-:W-:Y:S02]  /*a420*/  IMAD.MOV R15, RZ, RZ, -R15 ;  /* 0x000000ffff0f7224 */ /* 0x000fe400078e0a0f */
[----:B------:R-:W-:-:S04]  /*a430*/  IMAD.HI.U32 R14, R27, R0, RZ ;  /* 0x000000001b0e7227 */ /* 0x000fc800078e00ff */
[----:B------:R-:W-:Y:S02]  /*a440*/  IMAD.MOV R8, RZ, RZ, -R16 ;  /* 0x000000ffff087224 */ /* 0x000fe400078e0a10 */
[----:B------:R-:W-:Y:S02]  /*a450*/  @!P4 IMAD.IADD R3, R3, 0x1, -R5 ;  /* 0x000000010303c824 */ /* 0x000fe400078e0a05 */
[C---:B------:R-:W-:Y:S02]  /*a460*/  IMAD R15, R5.reuse, R15, R18 ;  /* 0x0000000f050f7224 */ /* 0x040fe400078e0212 */
[----:B------:R-:W-:Y:S02]  /*a470*/  IMAD.MOV R14, RZ, RZ, -R14 ;  /* 0x000000ffff0e7224 */ /* 0x000fe400078e0a0e */
[----:B------:R-:W-:Y:S02]  /*a480*/  IMAD R8, R5, R8, R17 ;  /* 0x0000000805087224 */ /* 0x000fe400078e0211 */
[----:B------:R-:W-:-:S02]  /*a490*/  IMAD.MOV.U32 R19, RZ, RZ, R11 ;  /* 0x000000ffff137224 */ /* 0x000fc400078e000b */
[----:B------:R-:W-:Y:S01]  /*a4a0*/  @!P6 IMAD.IADD R12, R12, 0x1, -R5 ;  /* 0x000000010c0ce824 */ /* 0x000fe200078e0a05 */
[----:B------:R-:W-:Y:S01]  /*a4b0*/  STL [R1+0xb0], R10 ;  /* 0x0000b00a01007387 */ /* 0x000fe20000100800 */
[C---:B------:R-:W-:Y:S01]  /*a4c0*/  IMAD R0, R5.reuse, R14, R0 ;  /* 0x0000000e05007224 */ /* 0x040fe200078e0200 */
[C---:B------:R-:W-:Y:S01]  /*a4d0*/  ISETP.GT.U32.AND P4, PT, R5.reuse, R3, PT ;  /* 0x000000030500720c */ /* 0x040fe20003f84070 */
[----:B------:R-:W-:Y:S01]  /*a4e0*/  @!P1 IMAD.MOV R19, RZ, RZ, -R19 ;  /* 0x000000ffff139224 */ /* 0x000fe200078e0a13 */
[----:B------:R0:W-:Y:S01]  /*a4f0*/  STL [R1+0xa8], R9 ;  /* 0x0000a80901007387 */ /* 0x0001e20000100800 */
[C---:B------:R-:W-:Y:S02]  /*a500*/  ISETP.GT.U32.AND P1, PT, R5.reuse, R15, PT ;  /* 0x0000000f0500720c */ /* 0x040fe40003f24070 */
[----:B------:R-:W-:Y:S01]  /*a510*/  ISETP.GT.U32.AND P6, PT, R5, R8, PT ;  /* 0x000000080500720c */ /* 0x000fe20003fc4070 */
[----:B0-----:R-:W-:Y:S01]  /*a520*/  IMAD.MOV.U32 R9, RZ, RZ, R12 ;  /* 0x000000ffff097224 */ /* 0x001fe200078e000c */
[----:B------:R-:W-:-:S03]  /*a530*/  IADD3 R16, R6, 0x3a, RZ ;  /* 0x0000003a06107810 */ /* 0x000fc60007ffe0ff */
[----:B------:R-:W-:Y:S01]  /*a540*/  @!P5 IMAD.MOV R9, RZ, RZ, -R9 ;  /* 0x000000ffff09d224 */ /* 0x000fe200078e0a09 */
[----:B------:R-:W-:Y:S02]  /*a550*/  ISETP.GT.U32.AND P5, PT, R5, R0, PT ;  /* 0x000000000500720c */ /* 0x000fe40003fa4070 */
[----:B------:R-:W-:Y:S02]  /*a560*/  IABS R17, R16 ;  /* 0x0000001000117213 */ /* 0x000fe40000000000 */
[----:B------:R-:W-:Y:S01]  /*a570*/  IADD3 R14, R6, 0x39, RZ ;  /* 0x00000039060e7810 */ /* 0x000fe20007ffe0ff */
[--C-:B------:R-:W-:Y:S01]  /*a580*/  @!P4 IMAD.IADD R3, R3, 0x1, -R5.reuse ;  /* 0x000000010303c824 */ /* 0x100fe200078e0a05 */
[----:B------:R-:W-:Y:S01]  /*a590*/  ISETP.GE.AND P4, PT, R2, RZ, PT ;  /* 0x000000ff0200720c */ /* 0x000fe20003f86270 */
[--C-:B------:R-:W-:Y:S01]  /*a5a0*/  @!P1 IMAD.IADD R15, R15, 0x1, -R5.reuse ;  /* 0x000000010f0f9824 */ /* 0x100fe200078e0a05 */
[----:B------:R-:W-:Y:S01]  /*a5b0*/  IABS R2, R14 ;  /* 0x0000000e00027213 */ /* 0x000fe20000000000 */
[----:B------:R-:W-:-:S02]  /*a5c0*/  @!P6 IMAD.IADD R8, R8, 0x1, -R5 ;  /* 0x000000010808e824 */ /* 0x000fc400078e0a05 */
[----:B------:R-:W-:Y:S01]  /*a5d0*/  IMAD.MOV.U32 R11, RZ, RZ, R17 ;  /* 0x000000ffff0b7224 */ /* 0x000fe200078e0011 */
[----:B------:R-:W-:Y:S01]  /*a5e0*/  ISETP.GE.AND P1, PT, R16, RZ, PT ;  /* 0x000000ff1000720c */ /* 0x000fe20003f26270 */
[----:B------:R-:W-:Y:S01]  /*a5f0*/  @!P5 IMAD.IADD R0, R0, 0x1, -R5 ;  /* 0x000000010000d824 */ /* 0x000fe200078e0a05 */
[C---:B------:R-:W-:Y:S01]  /*a600*/  ISETP.GT.U32.AND P6, PT, R5.reuse, R15, PT ;  /* 0x0000000f0500720c */ /* 0x040fe20003fc4070 */
[----:B------:R-:W-:Y:S01]  /*a610*/  IMAD.MOV.U32 R10, RZ, RZ, R13 ;  /* 0x000000ffff0a7224 */ /* 0x000fe200078e000d */
[----:B------:R-:W-:Y:S01]  /*a620*/  ISETP.GT.U32.AND P5, PT, R5, R8, PT ;  /* 0x000000080500720c */ /* 0x000fe20003fa4070 */
[----:B------:R-:W-:-:S04]  /*a630*/  IMAD.HI.U32 R13, R27, R11, RZ ;  /* 0x0000000b1b0d7227 */ /* 0x000fc800078e00ff */
[----:B------:R-:W-:-:S04]  /*a640*/  IMAD.HI.U32 R16, R27, R2, RZ ;  /* 0x000000021b107227 */ /* 0x000fc800078e00ff */
[----:B------:R-:W-:Y:S02]  /*a650*/  IMAD.MOV R13, RZ, RZ, -R13 ;  /* 0x000000ffff0d7224 */ /* 0x000fe400078e0a0d */
[----:B------:R-:W-:Y:S02]  /*a660*/  IMAD.MOV R16, RZ, RZ, -R16 ;  /* 0x000000ffff107224 */ /* 0x000fe400078e0a10 */
[----:B------:R-:W-:Y:S01]  /*a670*/  @!P3 IMAD.MOV R10, RZ, RZ, -R10 ;  /* 0x000000ffff0ab224 */ /* 0x000fe200078e0a0a */
[----:B------:R-:W-:Y:S01]  /*a680*/  ISETP.GE.AND P3, PT, R4, RZ, PT ;  /* 0x000000ff0400720c */ /* 0x000fe20003f66270 */
[C---:B------:R-:W-:Y:S02]  /*a690*/  IMAD R4, R5.reuse, R13, R11 ;  /* 0x0000000d05047224 */ /* 0x040fe400078e020b */
[----:B------:R-:W-:Y:S02]  /*a6a0*/  IMAD R2, R5, R16, R2 ;  /* 0x0000001005027224 */ /* 0x000fe400078e0202 */
[--C-:B------:R-:W-:Y:S01]  /*a6b0*/  @!P6 IMAD.IADD R15, R15, 0x1, -R5.reuse ;  /* 0x000000010f0fe824 */ /* 0x100fe200078e0a05 */
[C---:B------:R-:W-:Y:S01]  /*a6c0*/  ISETP.GT.U32.AND P6, PT, R5.reuse, R4, PT ;  /* 0x000000040500720c */ /* 0x040fe20003fc4070 */
[--C-:B------:R-:W-:Y:S01]  /*a6d0*/  @!P5 IMAD.IADD R8, R8, 0x1, -R5.reuse ;  /* 0x000000010808d824 */ /* 0x100fe200078e0a05 */
[----:B------:R-:W-:Y:S01]  /*a6e0*/  ISETP.GT.U32.AND P5, PT, R5, R2, PT ;  /* 0x000000020500720c */ /* 0x000fe20003fa4070 */
[----:B------:R-:W-:Y:S04]  /*a6f0*/  STL [R1+0xc4c], R19 ;  /* 0x000c4c1301007387 */ /* 0x000fe80000100800 */
[----:B------:R-:W-:Y:S04]  /*a700*/  STL [R1+0x3c], R10 ;  /* 0x00003c0a01007387 */ /* 0x000fe80000100800 */
[----:B------:R0:W-:Y:S01]  /*a710*/  STL [R1+0xa0], R9 ;  /* 0x0000a00901007387 */ /* 0x0001e20000100800 */
[----:B------:R-:W-:Y:S01]  /*a720*/  IADD3 R12, R6, 0x36, RZ ;  /* 0x00000036060c7810 */ /* 0x000fe20007ffe0ff */
[----:B------:R-:W-:-:S02]  /*a730*/  @!P6 IMAD.IADD R4, R4, 0x1, -R5 ;  /* 0x000000010404e824 */ /* 0x000fc400078e0a05 */
[----:B------:R-:W-:Y:S02]  /*a740*/  @!P5 IMAD.IADD R2, R2, 0x1, -R5 ;  /* 0x000000010202d824 */ /* 0x000fe400078e0a05 */
[----:B0-----:R-:W-:Y:S01]  /*a750*/  IMAD.MOV.U32 R9, RZ, RZ, R3 ;  /* 0x000000ffff097224 */ /* 0x001fe200078e0003 */
[C---:B------:R-:W-:Y:S01]  /*a760*/  IADD3 R3, R6.reuse, 0x38, RZ ;  /* 0x0000003806037810 */ /* 0x040fe20007ffe0ff */
[----:B------:R-:W-:Y:S02]  /*a770*/  IMAD.MOV.U32 R10, RZ, RZ, R15 ;  /* 0x000000ffff0a7224 */ /* 0x000fe400078e000f */
[----:B------:R-:W-:Y:S01]  /*a780*/  @!P0 IMAD.MOV R9, RZ, RZ, -R9 ;  /* 0x000000ffff098224 */ /* 0x000fe200078e0a09 */
[----:B------:R-:W-:Y:S02]  /*a790*/  ISETP.GT.U32.AND P0, PT, R5, R0, PT ;  /* 0x000000000500720c */ /* 0x000fe40003f04070 */
[----:B------:R-:W-:Y:S01]  /*a7a0*/  IABS R16, R12 ;  /* 0x0000000c00107213 */ /* 0x000fe20000000000 */
[----:B------:R-:W-:Y:S01]  /*a7b0*/  @!P2 IMAD.MOV R10, RZ, RZ, -R10 ;  /* 0x000000ffff0aa224 */ /* 0x000fe200078e0a0a */
[----:B------:R-:W-:-:S02]  /*a7c0*/  IADD3 R13, R6, 0x37, RZ ;  /* 0x00000037060d7810 */ /* 0x000fc40007ffe0ff */
[----:B------:R-:W-:Y:S02]  /*a7d0*/  IABS R11, R3 ;  /* 0x00000003000b7213 */ /* 0x000fe40000000000 */
[----:B------:R-:W-:Y:S01]  /*a7e0*/  ISETP.GE.AND P6, PT, R3, RZ, PT ;  /* 0x000000ff0300720c */ /* 0x000fe20003fc6270 */
[----:B------:R-:W-:Y:S01]  /*a7f0*/  IMAD.HI.U32 R3, R27, R16, RZ ;  /* 0x000000101b037227 */ /* 0x000fe200078e00ff */
[C---:B------:R-:W-:Y:S02]  /*a800*/  ISETP.GT.U32.AND P2, PT, R5.reuse, R4, PT ;  /* 0x000000040500720c */ /* 0x040fe40003f44070 */
[----:B------:R-:W-:Y:S01]  /*a810*/  ISETP.GT.U32.AND P5, PT, R5, R2, PT ;  /* 0x000000020500720c */ /* 0x000fe20003fa4070 */
[----:B------:R-:W-:Y:S01]  /*a820*/  IMAD.HI.U32 R17, R27, R11, RZ ;  /* 0x0000000b1b117227 */ /* 0x000fe200078e00ff */
[----:B------:R-:W-:Y:S01]  /*a830*/  IABS R18, R13 ;  /* 0x0000000d00127213 */ /* 0x000fe20000000000 */
[----:B------:R0:W-:Y:S02]  /*a840*/  STL [R1+0xa4], R9 ;  /* 0x0000a40901007387 */ /* 0x0001e40000100800 */
[----:B------:R-:W-:-:S02]  /*a850*/  IMAD.MOV R3, RZ, RZ, -R3 ;  /* 0x000000ffff037224 */ /* 0x000fc400078e0a03 */
[----:B------:R-:W-:Y:S01]  /*a860*/  @!P0 IMAD.IADD R0, R0, 0x1, -R5 ;  /* 0x0000000100008824 */ /* 0x000fe200078e0a05 */
[----:B------:R-:W-:Y:S01]  /*a870*/  ISETP.GE.AND P0, PT, R14, RZ, PT ;  /* 0x000000ff0e00720c */ /* 0x000fe20003f06270 */
[----:B------:R-:W-:Y:S02]  /*a880*/  IMAD.MOV R17, RZ, RZ, -R17 ;  /* 0x000000ffff117224 */ /* 0x000fe400078e0a11 */
[----:B------:R-:W-:-:S04]  /*a890*/  IMAD.HI.U32 R14, R27, R18, RZ ;  /* 0x000000121b0e7227 */ /* 0x000fc800078e00ff */
[----:B0-----:R-:W-:Y:S02]  /*a8a0*/  IMAD.MOV.U32 R9, RZ, RZ, R8 ;  /* 0x000000ffff097224 */ /* 0x001fe400078e0008 */
[C---:B------:R-:W-:Y:S02]  /*a8b0*/  IMAD R16, R5.reuse, R3, R16 ;  /* 0x0000000305107224 */ /* 0x040fe400078e0210 */
[----:B------:R-:W-:Y:S02]  /*a8c0*/  @!P3 IMAD.MOV R9, RZ, RZ, -R9 ;  /* 0x000000ffff09b224 */ /* 0x000fe400078e0a09 */
[----:B------:R-:W-:Y:S02]  /*a8d0*/  IMAD R11, R5, R17, R11 ;  /* 0x00000011050b7224 */ /* 0x000fe400078e020b */
[----:B------:R-:W-:Y:S02]  /*a8e0*/  IMAD.MOV R14, RZ, RZ, -R14 ;  /* 0x000000ffff0e7224 */ /* 0x000fe400078e0a0e */
[----:B------:R-:W-:-:S02]  /*a8f0*/  @!P2 IMAD.IADD R4, R4, 0x1, -R5 ;  /* 0x000000010404a824 */ /* 0x000fc400078e0a05 */
[----:B------:R-:W-:Y:S01]  /*a900*/  @!P5 IMAD.IADD R2, R2, 0x1, -R5 ;  /* 0x000000010202d824 */ /* 0x000fe200078e0a05 */
[C---:B------:R-:W-:Y:S01]  /*a910*/  ISETP.GT.U32.AND P5, PT, R5.reuse, R16, PT ;  /* 0x000000100500720c */ /* 0x040fe20003fa4070 */
[----:B------:R-:W-:Y:S01]  /*a920*/  STL [R1+0x8c], R10 ;  /* 0x00008c0a01007387 */ /* 0x000fe20000100800 */
[----:B------:R-:W-:Y:S01]  /*a930*/  IMAD.MOV.U32 R8, RZ, RZ, R0 ;  /* 0x000000ffff087224 */ /* 0x000fe200078e0000 */
[C---:B------:R-:W-:Y:S01]  /*a940*/  ISETP.GT.U32.AND P3, PT, R5.reuse, R11, PT ;  /* 0x0000000b0500720c */ /* 0x040fe20003f64070 */
[C---:B------:R-:W-:Y:S01]  /*a950*/  IMAD R18, R5.reuse, R14, R18 ;  /* 0x0000000e05127224 */ /* 0x040fe200078e0212 */
[----:B------:R0:W-:Y:S01]  /*a960*/  STL [R1+0x90], R9 ;  /* 0x0000900901007387 */ /* 0x0001e20000100800 */
[----:B------:R-:W-:Y:S01]  /*a970*/  @!P4 IMAD.MOV R8, RZ, RZ, -R8 ;  /* 0x000000ffff08c224 */ /* 0x000fe200078e0a08 */
[----:B------:R-:W-:Y:S02]  /*a980*/  IADD3 R0, R6, 0x34, RZ ;  /* 0x0000003406007810 */ /* 0x000fe40007ffe0ff */
[----:B------:R-:W-:Y:S01]  /*a990*/  ISETP.GT.U32.AND P4, PT, R5, R18, PT ;  /* 0x000000120500720c */ /* 0x000fe20003f84070 */
[----:B0-----:R-:W-:-:S04]  /*a9a0*/  IMAD.MOV.U32 R9, RZ, RZ, R4 ;  /* 0x000000ffff097224 */ /* 0x001fc800078e0004 */
[----:B------:R-:W-:Y:S01]  /*a9b0*/  @!P1 IMAD.MOV R9, RZ, RZ, -R9 ;  /* 0x000000ffff099224 */ /* 0x000fe200078e0a09 */
[----:B------:R-:W-:Y:S01]  /*a9c0*/  STL [R1+0x94], R8 ;  /* 0x0000940801007387 */ /* 0x000fe20000100800 */
[--C-:B------:R-:W-:Y:S01]  /*a9d0*/  @!P5 IMAD.IADD R16, R16, 0x1, -R5.reuse ;  /* 0x000000011010d824 */ /* 0x100fe200078e0a05 */
[----:B------:R-:W-:Y:S02]  /*a9e0*/  IADD3 R3, R6, 0x35, RZ ;  /* 0x0000003506037810 */ /* 0x000fe40007ffe0ff */
[----:B------:R0:W-:Y:S01]  /*a9f0*/  STL [R1+0x9c], R9 ;  /* 0x00009c0901007387 */ /* 0x0001e20000100800 */
[----:B------:R-:W-:Y:S01]  /*aa00*/  IABS R14, R0 ;  /* 0x00000000000e7213 */ /* 0x000fe20000000000 */
[----:B------:R-:W-:Y:S02]  /*aa10*/  @!P3 IMAD.IADD R11, R11, 0x1, -R5 ;  /* 0x000000010b0bb824 */ /* 0x000fe400078e0a05 */
[----:B0-----:R-:W-:Y:S01]  /*aa20*/  IMAD.MOV.U32 R9, RZ, RZ, R2 ;  /* 0x000000ffff097224 */ /* 0x001fe200078e0002 */
[----:B------:R-:W-:Y:S01]  /*aa30*/  IABS R8, R3 ;  /* 0x0000000300087213 */ /* 0x000fe20000000000 */
[----:B------:R-:W-:-:S04]  /*aa40*/  IMAD.HI.U32 R2, R27, R14, RZ ;  /* 0x0000000e1b027227 */ /* 0x000fc800078e00ff */
[----:B------:R-:W-:Y:S01]  /*aa50*/  @!P0 IMAD.MOV R9, RZ, RZ, -R9 ;  /* 0x000000ffff098224 */ /* 0x000fe200078e0a09 */
[C---:B------:R-:W-:Y:S01]  /*aa60*/  ISETP.GT.U32.AND P0, PT, R5.reuse, R16, PT ;  /* 0x000000100500720c */ /* 0x040fe20003f04070 */
[----:B------:R-:W-:Y:S01]  /*aa70*/  @!P4 IMAD.IADD R18, R18, 0x1, -R5 ;  /* 0x000000011212c824 */ /* 0x000fe200078e0a05 */
[----:B------:R-:W-:Y:S01]  /*aa80*/  ISETP.GT.U32.AND P4, PT, R5, R11, PT ;  /* 0x0000000b0500720c */ /* 0x000fe20003f84070 */
[----:B------:R-:W-:-:S04]  /*aa90*/  IMAD.HI.U32 R4, R27, R8, RZ ;  /* 0x000000081b047227 */ /* 0x000fc800078e00ff */
[----:B------:R-:W-:Y:S01]  /*aaa0*/  IMAD.MOV R2, RZ, RZ, -R2 ;  /* 0x000000ffff027224 */ /* 0x000fe200078e0a02 */
[C---:B------:R-:W-:Y:S01]  /*aab0*/  ISETP.GT.U32.AND P1, PT, R5.reuse, R18, PT ;  /* 0x000000120500720c */ /* 0x040fe20003f24070 */
[----:B------:R-:W-:Y:S02]  /*aac0*/  IMAD.MOV R4, RZ, RZ, -R4 ;  /* 0x000000ffff047224 */ /* 0x000fe400078e0a04 */
[C---:B------:R-:W-:Y:S02]  /*aad0*/  IMAD R14, R5.reuse, R2, R14 ;  /* 0x00000002050e7224 */ /* 0x040fe400078e020e */
[C---:B------:R-:W-:Y:S02]  /*aae0*/  IMAD R8, R5.reuse, R4, R8 ;  /* 0x0000000405087224 */ /* 0x040fe400078e0208 */
[--C-:B------:R-:W-:Y:S01]  /*aaf0*/  @!P0 IMAD.IADD R16, R16, 0x1, -R5.reuse ;  /* 0x0000000110108824 */ /* 0x100fe200078e0a05 */
[----:B------:R-:W-:Y:S01]  /*ab00*/  ISETP.GT.U32.AND P0, PT, R5, R14, PT ;  /* 0x0000000e0500720c */ /* 0x000fe20003f04070 */
[----:B------:R-:W-:Y:S01]  /*ab10*/  @!P4 IMAD.IADD R11, R11, 0x1, -R5 ;  /* 0x000000010b0bc824 */ /* 0x000fe200078e0a05 */
[----:B------:R-:W-:-:S02]  /*ab20*/  ISETP.GT.U32.AND P4, PT, R5, R8, PT ;  /* 0x000000080500720c */ /* 0x000fc40003f84070 */
[----:B------:R-:W-:Y:S01]  /*ab30*/  IADD3 R17, R6, 0x33, RZ ;  /* 0x0000003306117810 */ /* 0x000fe20007ffe0ff */
[--C-:B------:R-:W-:Y:S01]  /*ab40*/  @!P1 IMAD.IADD R18, R18, 0x1, -R5.reuse ;  /* 0x0000000112129824 */ /* 0x100fe200078e0a05 */
[----:B------:R-:W-:Y:S02]  /*ab50*/  ISETP.GE.AND P1, PT, R0, RZ, PT ;  /* 0x000000ff0000720c */ /* 0x000fe40003f26270 */
[----:B------:R-:W-:Y:S02]  /*ab60*/  IABS R4, R17 ;  /* 0x0000001100047213 */ /* 0x000fe40000000000 */
[----:B------:R-:W-:Y:S01]  /*ab70*/  IADD3 R0, R6, 0x31, RZ ;  /* 0x0000003106007810 */ /* 0x000fe20007ffe0ff */
[----:B------:R0:W-:Y:S01]  /*ab80*/  STL [R1+0x98], R9 ;  /* 0x0000980901007387 */ /* 0x0001e20000100800 */
[----:B------:R-:W-:Y:S01]  /*ab90*/  ISETP.GE.AND P3, PT, R12, RZ, PT ;  /* 0x000000ff0c00720c */ /* 0x000fe20003f66270 */
[----:B------:R-:W-:Y:S01]  /*aba0*/  @!P0 IMAD.IADD R14, R14, 0x1, -R5 ;  /* 0x000000010e0e8824 */ /* 0x000fe200078e0a05 */
[----:B------:R-:W-:Y:S01]  /*abb0*/  IADD3 R2, R6, 0x32, RZ ;  /* 0x0000003206027810 */ /* 0x000fe20007ffe0ff */
[----:B------:R-:W-:Y:S01]  /*abc0*/  IMAD.HI.U32 R15, R27, R4, RZ ;  /* 0x000000041b0f7227 */ /* 0x000fe200078e00ff */
[----:B------:R-:W-:-:S03]  /*abd0*/  IABS R12, R0 ;  /* 0x00000000000c7213 */ /* 0x000fc60000000000 */
[----:B0-----:R-:W-:Y:S01]  /*abe0*/  IMAD.MOV.U32 R9, RZ, RZ, R11 ;  /* 0x000000ffff097224 */ /* 0x001fe200078e000b */
[----:B------:R-:W-:Y:S01]  /*abf0*/  ISETP.GE.AND P5, PT, R3, RZ, PT ;  /* 0x000000ff0300720c */ /* 0x000fe20003fa6270 */
[----:B------:R-:W-:Y:S01]  /*ac00*/  @!P4 IMAD.IADD R8, R8, 0x1, -R5 ;  /* 0x000000010808c824 */ /* 0x000fe200078e0a05 */
[----:B------:R-:W-:Y:S01]  /*ac10*/  ISETP.GE.AND P2, PT, R13, RZ, PT ;  /* 0x000000ff0d00720c */ /* 0x000fe20003f46270 */
[----:B------:R-:W-:Y:S01]  /*ac20*/  @!P6 IMAD.MOV R9, RZ, RZ, -R9 ;  /* 0x000000ffff09e224 */ /* 0x000fe200078e0a09 */
[----:B------:R-:W-:Y:S01]  /*ac30*/  IABS R3, R2 ;  /* 0x0000000200037213 */ /* 0x000fe20000000000 */
[----:B------:R-:W-:Y:S01]  /*ac40*/  IMAD.MOV R15, RZ, RZ, -R15 ;  /* 0x000000ffff0f7224 */ /* 0x000fe200078e0a0f */
[----:B------:R-:W-:Y:S01]  /*ac50*/  ISETP.GT.U32.AND P6, PT, R5, R14, PT ;  /* 0x0000000e0500720c */ /* 0x000fe20003fc4070 */
[----:B------:R-:W-:Y:S01]  /*ac60*/  IMAD.HI.U32 R11, R27, R12, RZ ;  /* 0x0000000c1b0b7227 */ /* 0x000fe200078e00ff */
[----:B------:R-:W-:-:S03]  /*ac70*/  ISETP.GT.U32.AND P0, PT, R5, R8, PT ;  /* 0x000000080500720c */ /* 0x000fc60003f04070 */
[----:B------:R-:W-:Y:S02]  /*ac80*/  IMAD R4, R5, R15, R4 ;  /* 0x0000000f05047224 */ /* 0x000fe400078e0204 */
[----:B------:R-:W-:-:S04]  /*ac90*/  IMAD.HI.U32 R15, R27, R3, RZ ;  /* 0x000000031b0f7227 */ /* 0x000fc800078e00ff */
[----:B------:R-:W-:Y:S02]  /*aca0*/  IMAD.MOV R11, RZ, RZ, -R11 ;  /* 0x000000ffff0b7224 */ /* 0x000fe400078e0a0b */
[----:B------:R-:W-:Y:S02]  /*acb0*/  IMAD.MOV.U32 R10, RZ, RZ, R18 ;  /* 0x000000ffff0a7224 */ /* 0x000fe400078e0012 */
[----:B------:R-:W-:Y:S02]  /*acc0*/  IMAD.MOV R15, RZ, RZ, -R15 ;  /* 0x000000ffff0f7224 */ /* 0x000fe400078e0a0f */
[C---:B------:R-:W-:Y:S02]  /*acd0*/  IMAD R12, R5.reuse, R11, R12 ;  /* 0x0000000b050c7224 */ /* 0x040fe400078e020c */
[----:B------:R-:W-:Y:S01]  /*ace0*/  @!P2 IMAD.MOV R10, RZ, RZ, -R10 ;  /* 0x000000ffff0aa224 */ /* 0x000fe200078e0a0a */
[C---:B------:R-:W-:Y:S01]  /*acf0*/  ISETP.GT.U32.AND P2, PT, R5.reuse, R4, PT ;  /* 0x000000040500720c */ /* 0x040fe20003f44070 */
[----:B------:R-:W-:-:S02]  /*ad00*/  IMAD R3, R5, R15, R3 ;  /* 0x0000000f05037224 */ /* 0x000fc400078e0203 */
[--C-:B------:R-:W-:Y:S01]  /*ad10*/  @!P6 IMAD.IADD R14, R14, 0x1, -R5.reuse ;  /* 0x000000010e0ee824 */ /* 0x100fe200078e0a05 */
[C---:B------:R-:W-:Y:S01]  /*ad20*/  ISETP.GT.U32.AND P6, PT, R5.reuse, R12, PT ;  /* 0x0000000c0500720c */ /* 0x040fe20003fc4070 */
[--C-:B------:R-:W-:Y:S01]  /*ad30*/  @!P0 IMAD.IADD R8, R8, 0x1, -R5.reuse ;  /* 0x0000000108088824 */ /* 0x100fe200078e0a05 */
[----:B------:R-:W-:Y:S01]  /*ad40*/  ISETP.GT.U32.AND P0, PT, R5, R3, PT ;  /* 0x000000030500720c */ /* 0x000fe20003f04070 */
[----:B------:R0:W-:Y:S01]  /*ad50*/  STL [R1+0x88], R9 ;  /* 0x0000880901007387 */ /* 0x0001e20000100800 */
[C---:B------:R-:W-:Y:S02]  /*ad60*/  IADD3 R11, R6.reuse, 0x2f, RZ ;  /* 0x0000002f060b7810 */ /* 0x040fe40007ffe0ff */
[----:B------:R-:W-:Y:S01]  /*ad70*/  IADD3 R13, R6, 0x30, RZ ;  /* 0x00000030060d7810 */ /* 0x000fe20007ffe0ff */
[----:B0-----:R-:W-:Y:S01]  /*ad80*/  IMAD.MOV.U32 R9, RZ, RZ, R16 ;  /* 0x000000ffff097224 */ /* 0x001fe200078e0010 */
[----:B------:R-:W-:Y:S01]  /*ad90*/  IABS R15, R11 ;  /* 0x0000000b000f7213 */ /* 0x000fe20000000000 */
[----:B------:R-:W-:-:S02]  /*ada0*/  @!P2 IMAD.IADD R4, R4, 0x1, -R5 ;  /* 0x000000010404a824 */ /* 0x000fc400078e0a05 */
[----:B------:R-:W-:Y:S02]  /*adb0*/  @!P3 IMAD.MOV R9, RZ, RZ, -R9 ;  /* 0x000000ffff09b224 */ /* 0x000fe400078e0a09 */
[--C-:B------:R-:W-:Y:S01]  /*adc0*/  @!P6 IMAD.IADD R12, R12, 0x1, -R5.reuse ;  /* 0x000000010c0ce824 */ /* 0x100fe200078e0a05 */
[----:B------:R-:W-:Y:S01]  /*add0*/  STL [R1+0x48], R10 ;  /* 0x0000480a01007387 */ /* 0x000fe20000100800 */
[----:B------:R-:W-:Y:S01]  /*ade0*/  ISETP.GE.AND P4, PT, R17, RZ, PT ;  /* 0x000000ff1100720c */ /* 0x000fe20003f86270 */
[----:B------:R-:W-:Y:S01]  /*adf0*/  @!P0 IMAD.IADD R3, R3, 0x1, -R5 ;  /* 0x0000000103038824 */ /* 0x000fe200078e0a05 */
[----:B------:R-:W-:Y:S01]  /*ae00*/  IABS R17, R13 ;  /* 0x0000000d00117213 */ /* 0x000fe20000000000 */
[----:B------:R0:W-:Y:S01]  /*ae10*/  STL [R1+0x78], R9 ;  /* 0x0000780901007387 */ /* 0x0001e20000100800 */
[----:B------:R-:W-:Y:S01]  /*ae20*/  ISETP.GT.U32.AND P0, PT, R5, R4, PT ;  /* 0x000000040500720c */ /* 0x000fe20003f04070 */
[----:B------:R-:W-:Y:S01]  /*ae30*/  IMAD.HI.U32 R16, R27, R15, RZ ;  /* 0x0000000f1b107227 */ /* 0x000fe200078e00ff */
[----:B------:R-:W-:-:S02]  /*ae40*/  ISETP.GT.U32.AND P6, PT, R5, R12, PT ;  /* 0x0000000c0500720c */ /* 0x000fc40003fc4070 */
[----:B------:R-:W-:Y:S02]  /*ae50*/  ISETP.GE.AND P2, PT, R0, RZ, PT ;  /* 0x000000ff0000720c */ /* 0x000fe40003f46270 */
[----:B------:R-:W-:Y:S01]  /*ae60*/  IADD3 R0, R6, 0x2e, RZ ;  /* 0x0000002e06007810 */ /* 0x000fe20007ffe0ff */
[----:B0-----:R-:W-:Y:S01]  /*ae70*/  IMAD.MOV.U32 R9, RZ, RZ, R8 ;  /* 0x000000ffff097224 */ /* 0x001fe200078e0008 */
[----:B------:R-:W-:Y:S01]  /*ae80*/  ISETP.GE.AND P3, PT, R2, RZ, PT ;  /* 0x000000ff0200720c */ /* 0x000fe20003f66270 */
[----:B------:R-:W-:Y:S01]  /*ae90*/  IMAD.HI.U32 R2, R27, R17, RZ ;  /* 0x000000111b027227 */ /* 0x000fe200078e00ff */
[----:B------:R-:W-:-:S03]  /*aea0*/  IABS R18, R0 ;  /* 0x0000000000127213 */ /* 0x000fc60000000000 */
[----:B------:R-:W-:Y:S02]  /*aeb0*/  @!P5 IMAD.MOV R9, RZ, RZ, -R9 ;  /* 0x000000ffff09d224 */ /* 0x000fe400078e0a09 */
[----:B------:R-:W-:Y:S02]  /*aec0*/  IMAD.MOV R16, RZ, RZ, -R16 ;  /* 0x000000ffff107224 */ /* 0x000fe400078e0a10 */
[----:B------:R-:W-:Y:S01]  /*aed0*/  IMAD.MOV R2, RZ, RZ, -R2 ;  /* 0x000000ffff027224 */ /* 0x000fe200078e0a02 */
[----:B------:R0:W-:Y:S01]  /*aee0*/  STL [R1+0x80], R9 ;  /* 0x0000800901007387 */ /* 0x0001e20000100800 */
[C---:B------:R-:W-:Y:S01]  /*aef0*/  IMAD R15, R5.reuse, R16, R15 ;  /* 0x00000010050f7224 */ /* 0x040fe200078e020f */
[C---:B------:R-:W-:Y:S01]  /*af00*/  ISETP.GT.U32.AND P5, PT, R5.reuse, R3, PT ;  /* 0x000000030500720c */ /* 0x040fe20003fa4070 */
[----:B------:R-:W-:Y:S02]  /*af10*/  IMAD R17, R5, R2, R17 ;  /* 0x0000000205117224 */ /* 0x000fe400078e0211 */
[--C-:B------:R-:W-:Y:S01]  /*af20*/  @!P0 IMAD.IADD R4, R4, 0x1, -R5.reuse ;  /* 0x0000000104048824 */ /* 0x100fe200078e0a05 */
[----:B------:R-:W-:Y:S01]  /*af30*/  ISETP.GE.AND P0, PT, R13, RZ, PT ;  /* 0x000000ff0d00720c */ /* 0x000fe20003f06270 */
[----:B------:R-:W-:-:S02]  /*af40*/  @!P6 IMAD.IADD R12, R12, 0x1, -R5 ;  /* 0x000000010c0ce824 */ /* 0x000fc400078e0a05 */
[----:B0-----:R-:W-:Y:S02]  /*af50*/  IMAD.MOV.U32 R9, RZ, RZ, R14 ;  /* 0x000000ffff097224 */ /* 0x001fe400078e000e */
[----:B------:R-:W-:Y:S01]  /*af60*/  IMAD.MOV.U32 R14, RZ, RZ, R18 ;  /* 0x000000ffff0e7224 */ /* 0x000fe200078e0012 */
[----:B------:R-:W-:Y:S01]  /*af70*/  ISETP.GT.U32.AND P6, PT, R5, R15, PT ;  /* 0x0000000f0500720c */ /* 0x000fe20003fc4070 */
[----:B------:R-:W-:Y:S02]  /*af80*/  @!P1 IMAD.MOV R9, RZ, RZ, -R9 ;  /* 0x000000ffff099224 */ /* 0x000fe400078e0a09 */
[----:B------:R-:W-:Y:S01]  /*af90*/  IMAD.HI.U32 R13, R27, R14, RZ ;  /* 0x0000000e1b0d7227 */ /* 0x000fe200078e00ff */
[----:B------:R-:W-:Y:S02]  /*afa0*/  IADD3 R2, R6, 0x2d, RZ ;  /* 0x0000002d06027810 */ /* 0x000fe40007ffe0ff */
[----:B------:R-:W-:Y:S01]  /*afb0*/  ISETP.GT.U32.AND P1, PT, R5, R17, PT ;  /* 0x000000110500720c */ /* 0x000fe20003f24070 */
[----:B------:R-:W-:Y:S01]  /*afc0*/  IMAD.MOV R13, RZ, RZ, -R13 ;  /* 0x000000ffff0d7224 */ /* 0x000fe200078e0a0d */
[----:B------:R-:W-:Y:S01]  /*afd0*/  IABS R8, R2 ;  /* 0x0000000200087213 */ /* 0x000fe20000000000 */
[----:B------:R-:W-:-:S02]  /*afe0*/  @!P5 IMAD.IADD R3, R3, 0x1, -R5 ;  /* 0x000000010303d824 */ /* 0x000fc400078e0a05 */
[----:B------:R-:W-:Y:S01]  /*aff0*/  IMAD R14, R5, R13, R14 ;  /* 0x0000000d050e7224 */ /* 0x000fe200078e020e */
[----:B------:R0:W-:Y:S01]  /*b000*/  STL [R1+0x7c], R9 ;  /* 0x00007c0901007387 */ /* 0x0001e20000100800 */
[----:B------:R-:W-:Y:S01]  /*b010*/  IMAD.HI.U32 R16, R27, R8, RZ ;  /* 0x000000081b107227 */ /* 0x000fe200078e00ff */
[----:B------:R-:W-:-:S03]  /*b020*/  ISETP.GE.AND P5, PT, R11, RZ, PT ;  /* 0x000000ff0b00720c */ /* 0x000fc60003fa6270 */
[----:B------:R-:W-:Y:S01]  /*b030*/  @!P6 IMAD.IADD R15, R15, 0x1, -R5 ;  /* 0x000000010f0fe824 */ /* 0x000fe200078e0a05 */
[----:B------:R-:W-:Y:S01]  /*b040*/  ISETP.GT.U32.AND P6, PT, R5, R14, PT ;  /* 0x0000000e0500720c */ /* 0x000fe20003fc4070 */
[----:B------:R-:W-:Y:S02]  /*b050*/  IMAD.MOV.U32 R10, RZ, RZ, R4 ;  /* 0x000000ffff0a7224 */ /* 0x000fe400078e0004 */
[----:B0-----:R-:W-:Y:S02]  /*b060*/  IMAD.MOV.U32 R9, RZ, RZ, R3 ;  /* 0x000000ffff097224 */ /* 0x001fe400078e0003 */
[----:B------:R-:W-:Y:S01]  /*b070*/  IMAD.MOV R11, RZ, RZ, -R16 ;  /* 0x000000ffff0b7224 */ /* 0x000fe200078e0a10 */
[----:B------:R-:W-:Y:S01]  /*b080*/  IADD3 R16, R6, 0x2c, RZ ;  /* 0x0000002c06107810 */ /* 0x000fe20007ffe0ff */
[----:B------:R-:W-:Y:S02]  /*b090*/  @!P1 IMAD.IADD R17, R17, 0x1, -R5 ;  /* 0x0000000111119824 */ /* 0x000fe400078e0a05 */
[----:B------:R-:W-:-:S02]  /*b0a0*/  @!P4 IMAD.MOV R10, RZ, RZ, -R10 ;  /* 0x000000ffff0ac224 */ /* 0x000fc400078e0a0a */
[----:B------:R-:W-:Y:S01]  /*b0b0*/  @!P3 IMAD.MOV R9, RZ, RZ, -R9 ;  /* 0x000000ffff09b224 */ /* 0x000fe200078e0a09 */
[----:B------:R-:W-:Y:S02]  /*b0c0*/  IABS R13, R16 ;  /* 0x00000010000d7213 */ /* 0x000fe40000000000 */
[C---:B------:R-:W-:Y:S01]  /*b0d0*/  ISETP.GT.U32.AND P4, PT, R5.reuse, R17, PT ;  /* 0x000000110500720c */ /* 0x040fe20003f84070 */
[----:B------:R-:W-:Y:S01]  /*b0e0*/  STL [R1+0x68], R10 ;  /* 0x0000680a01007387 */ /* 0x000fe20000100800 */
[----:B------:R-:W-:-:S03]  /*b0f0*/  IMAD R8, R5, R11, R8 ;  /* 0x0000000b05087224 */ /* 0x000fc600078e0208 */
[----:B------:R0:W-:Y:S01]  /*b100*/  STL [R1+0x74], R9 ;  /* 0x0000740901007387 */ /* 0x0001e20000100800 */
[----:B------:R-:W-:Y:S01]  /*b110*/  IMAD.MOV.U32 R4, RZ, RZ, R13 ;  /* 0x000000ffff047224 */ /* 0x000fe200078e000d */
[----:B------:R-:W-:Y:S01]  /*b120*/  IADD3 R11, R6, 0x2a, RZ ;  /* 0x0000002a060b7810 */ /* 0x000fe20007ffe0ff */
[----:B------:R-:W-:Y:S01]  /*b130*/  @!P6 IMAD.IADD R14, R14, 0x1, -R5 ;  /* 0x000000010e0ee824 */ /* 0x000fe200078e0a05 */
[----:B------:R-:W-:Y:S01]  /*b140*/  ISETP.GE.AND P1, PT, R0, RZ, PT ;  /* 0x000000ff0000720c */ /* 0x000fe20003f26270 */
[----:B0-----:R-:W-:Y:S01]  /*b150*/  IMAD.MOV.U32 R9, RZ, RZ, R12 ;  /* 0x000000ffff097224 */ /* 0x001fe200078e000c */
[----:B------:R-:W-:Y:S01]  /*b160*/  IADD3 R0, R6, 0x2b, RZ ;  /* 0x0000002b06007810 */ /* 0x000fe20007ffe0ff */
[----:B------:R-:W-:Y:S01]  /*b170*/  IMAD.HI.U32 R13, R27, R4, RZ ;  /* 0x000000041b0d7227 */ /* 0x000fe200078e00ff */
[----:B------:R-:W-:-:S03]  /*b180*/  ISETP.GT.U32.AND P3, PT, R5, R15, PT ;  /* 0x0000000f0500720c */ /* 0x000fc60003f64070 */
[----:B------:R-:W-:Y:S01]  /*b190*/  @!P2 IMAD.MOV R9, RZ, RZ, -R9 ;  /* 0x000000ffff09a224 */ /* 0x000fe200078e0a09 */
[C---:B------:R-:W-:Y:S02]  /*b1a0*/  ISETP.GT.U32.AND P2, PT, R5.reuse, R8, PT ;  /* 0x000000080500720c */ /* 0x040fe40003f44070 */
[----:B------:R-:W-:Y:S02]  /*b1b0*/  IABS R12, R11 ;  /* 0x0000000b000c7213 */ /* 0x000fe40000000000 */
[----:B------:R-:W-:Y:S01]  /*b1c0*/  ISETP.GT.U32.AND P6, PT, R5, R14, PT ;  /* 0x0000000e0500720c */ /* 0x000fe20003fc4070 */
[----:B------:R-:W-:Y:S01]  /*b1d0*/  IMAD.MOV R13, RZ, RZ, -R13 ;  /* 0x000000ffff0d7224 */ /* 0x000fe200078e0a0d */
[----:B------:R-:W-:Y:S01]  /*b1e0*/  IABS R3, R0 ;  /* 0x0000000000037213 */ /* 0x000fe20000000000 */
[----:B------:R-:W-:Y:S01]  /*b1f0*/  @!P4 IMAD.IADD R17, R17, 0x1, -R5 ;  /* 0x000000011111c824 */ /* 0x000fe200078e0a05 */
[----:B------:R-:W-:Y:S01]  /*b200*/  ISETP.GE.AND P4, PT, R2, RZ, PT ;  /* 0x000000ff0200720c */ /* 0x000fe20003f86270 */
[----:B------:R-:W-:Y:S01]  /*b210*/  IMAD.MOV.U32 R2, RZ, RZ, R12 ;  /* 0x000000ffff027224 */ /* 0x000fe200078e000c */
[----:B------:R0:W-:Y:S01]  /*b220*/  STL [R1+0x70], R9 ;  /* 0x0000700901007387 */ /* 0x0001e20000100800 */
[----:B------:R-:W-:-:S02]  /*b230*/  IMAD R4, R5, R13, R4 ;  /* 0x0000000d05047224 */ /* 0x000fc400078e0204 */
[----:B------:R-:W-:-:S04]  /*b240*/  IMAD.HI.U32 R18, R27, R3, RZ ;  /* 0x000000031b127227 */ /* 0x000fc800078e00ff */
[----:B------:R-:W-:-:S04]  /*b250*/  IMAD.HI.U32 R13, R27, R2, RZ ;  /* 0x000000021b0d7227 */ /* 0x000fc800078e00ff */
[----:B0-----:R-:W-:Y:S02]  /*b260*/  IMAD.MOV.U32 R9, RZ, RZ, R17 ;  /* 0x000000ffff097224 */ /* 0x001fe400078e0011 */
[--C-:B------:R-:W-:Y:S01]  /*b270*/  @!P3 IMAD.IADD R15, R15, 0x1, -R5.reuse ;  /* 0x000000010f0fb824 */ /* 0x100fe200078e0a05 */
[----:B------:R-:W-:Y:S01]  /*b280*/  ISETP.GT.U32.AND P3, PT, R5, R4, PT ;  /* 0x000000040500720c */ /* 0x000fe20003f64070 */
[----:B------:R-:W-:Y:S02]  /*b290*/  IMAD.MOV R18, RZ, RZ, -R18 ;  /* 0x000000ffff127224 */ /* 0x000fe400078e0a12 */
[----:B------:R-:W-:Y:S02]  /*b2a0*/  @!P2 IMAD.IADD R8, R8, 0x1, -R5 ;  /* 0x000000010808a824 */ /* 0x000fe400078e0a05 */
[----:B------:R-:W-:Y:S02]  /*b2b0*/  @!P0 IMAD.MOV R9, RZ, RZ, -R9 ;  /* 0x000000ffff098224 */ /* 0x000fe400078e0a09 */
[----:B------:R-:W-:-:S02]  /*b2c0*/  IMAD.MOV R17, RZ, RZ, -R13 ;  /* 0x000000ffff117224 */ /* 0x000fc400078e0a0d */
[----:B------:R-:W-:Y:S01]  /*b2d0*/  @!P6 IMAD.IADD R14, R14, 0x1, -R5 ;  /* 0x000000010e0ee824 */ /* 0x000fe200078e0a05 */
[C---:B------:R-:W-:Y:S01]  /*b2e0*/  ISETP.GT.U32.AND P0, PT, R5.reuse, R8, PT ;  /* 0x000000080500720c */ /* 0x040fe20003f04070 */
[C---:B------:R-:W-:Y:S01]  /*b2f0*/  IMAD R3, R5.reuse, R18, R3 ;  /* 0x0000001205037224 */ /* 0x040fe200078e0203 */
[----:B------:R0:W-:Y:S01]  /*b300*/  STL [R1+0x54], R9 ;  /* 0x0000540901007387 */ /* 0x0001e20000100800 */
[C---:B------:R-:W-:Y:S01]  /*b310*/  IMAD R2, R5.reuse, R17, R2 ;  /* 0x0000001105027224 */ /* 0x040fe200078e0202 */
[----:B------:R-:W-:Y:S02]  /*b320*/  IADD3 R12, R6, 0x29, RZ ;  /* 0x00000029060c7810 */ /* 0x000fe40007ffe0ff */
[----:B------:R-:W-:Y:S01]  /*b330*/  ISETP.GT.U32.AND P6, PT, R5, R3, PT ;  /* 0x000000030500720c */ /* 0x000fe20003fc4070 */
[----:B------:R-:W-:Y:S02]  /*b340*/  IMAD.MOV.U32 R10, RZ, RZ, R15 ;  /* 0x000000ffff0a7224 */ /* 0x000fe400078e000f */
[----:B0-----:R-:W-:-:S04]  /*b350*/  IMAD.MOV.U32 R9, RZ, RZ, R14 ;  /* 0x000000ffff097224 */ /* 0x001fc800078e000e */
[----:B------:R-:W-:Y:S01]  /*b360*/  @!P1 IMAD.MOV R9, RZ, RZ, -R9 ;  /* 0x000000ffff099224 */ /* 0x000fe200078e0a09 */
[C---:B------:R-:W-:Y:S01]  /*b370*/  ISETP.GT.U32.AND P1, PT, R5.reuse, R2, PT ;  /* 0x000000020500720c */ /* 0x040fe20003f24070 */
[--C-:B------:R-:W-:Y:S01]  /*b380*/  @!P3 IMAD.IADD R4, R4, 0x1, -R5.reuse ;  /* 0x000000010404b824 */ /* 0x100fe200078e0a05 */
[----:B------:R-:W-:Y:S01]  /*b390*/  ISETP.GE.AND P2, PT, R16, RZ, PT ;  /* 0x000000ff1000720c */ /* 0x000fe20003f46270 */
[----:B------:R-:W-:Y:S01]  /*b3a0*/  @!P5 IMAD.MOV R10, RZ, RZ, -R10 ;  /* 0x000000ffff0ad224 */ /* 0x000fe200078e0a0a */
[----:B------:R-:W-:Y:S01]  /*b3b0*/  IABS R16, R12 ;  /* 0x0000000c00107213 */ /* 0x000fe20000000000 */
[----:B------:R-:W-:Y:S01]  /*b3c0*/  @!P0 IMAD.IADD R8, R8, 0x1, -R5 ;  /* 0x0000000108088824 */ /* 0x000fe200078e0a05 */
[----:B------:R-:W-:Y:S02]  /*b3d0*/  ISETP.GT.U32.AND P3, PT, R5, R4, PT ;  /* 0x000000040500720c */ /* 0x000fe40003f64070 */
[----:B------:R-:W-:Y:S01]  /*b3e0*/  STL [R1+0x58], R10 ;  /* 0x0000580a01007387 */ /* 0x000fe20000100800 */
[----:B------:R-:W-:-:S02]  /*b3f0*/  IMAD.MOV.U32 R13, RZ, RZ, R16 ;  /* 0x000000ffff0d7224 */ /* 0x000fc400078e0010 */
[----:B------:R-:W-:Y:S01]  /*b400*/  @!P6 IMAD.IADD R3, R3, 0x1, -R5 ;  /* 0x000000010303e824 */ /* 0x000fe200078e0a05 */
[----:B------:R0:W-:Y:S01]  /*b410*/  STL [R1+0x5c], R9 ;  /* 0x00005c0901007387 */ /* 0x0001e20000100800 */
[----:B------:R-:W-:-:S04]  /*b420*/  IMAD.HI.U32 R15, R27, R13, RZ ;  /* 0x0000000d1b0f7227 */ /* 0x000fc800078e00ff */
[----:B------:R-:W-:Y:S02]  /*b430*/  @!P1 IMAD.IADD R2, R2, 0x1, -R5 ;  /* 0x0000000102029824 */ /* 0x000fe400078e0a05 */
[----:B0-----:R-:W-:Y:S01]  /*b440*/  IMAD.MOV.U32 R9, RZ, RZ, R8 ;  /* 0x000000ffff097224 */ /* 0x001fe200078e0008 */
[----:B------:R-:W-:Y:S01]  /*b450*/  IADD3 R23, R6, 0x28, RZ ;  /* 0x0000002806177810 */ /* 0x000fe20007ffe0ff */
[----:B------:R-:W-:Y:S02]  /*b460*/  IMAD.MOV R15, RZ, RZ, -R15 ;  /* 0x000000ffff0f7224 */ /* 0x000fe400078e0a0f */
[----:B------:R-:W-:Y:S01]  /*b470*/  @!P4 IMAD.MOV R9, RZ, RZ, -R9 ;  /* 0x000000ffff09c224 */ /* 0x000fe200078e0a09 */
[C---:B------:R-:W-:Y:S02]  /*b480*/  ISETP.GT.U32.AND P4, PT, R5.reuse, R3, PT ;  /* 0x000000030500720c */ /* 0x040fe40003f84070 */
[C---:B------:R-:W-:Y:S01]  /*b490*/  ISETP.GT.U32.AND P1, PT, R5.reuse, R2, PT ;  /* 0x000000020500720c */ /* 0x040fe20003f24070 */
[----:B------:R-:W-:Y:S01]  /*b4a0*/  @!P3 IMAD.IADD R4, R4, 0x1, -R5 ;  /* 0x000000010404b824 */ /* 0x000fe200078e0a05 */
[----:B------:R-:W-:Y:S01]  /*b4b0*/  ISETP.GE.AND P5, PT, R0, RZ, PT ;  /* 0x000000ff0000720c */ /* 0x000fe20003fa6270 */
[----:B------:R-:W-:Y:S01]  /*b4c0*/  IMAD R0, R5, R15, R13 ;  /* 0x0000000f05007224 */ /* 0x000fe200078e020d */
[----:B------:R-:W-:-:S02]  /*b4d0*/  ISETP.GE.AND P6, PT, R23, RZ, PT ;  /* 0x000000ff1700720c */ /* 0x000fc40003fc6270 */
[----:B------:R-:W-:Y:S01]  /*b4e0*/  IABS R23, R23 ;  /* 0x0000001700177213 */ /* 0x000fe20000000000 */
[----:B------:R-:W-:Y:S01]  /*b4f0*/  @!P2 IMAD.MOV R4, RZ, RZ, -R4 ;  /* 0x000000ffff04a224 */ /* 0x000fe200078e0a04 */
[----:B------:R-:W-:Y:S02]  /*b500*/  ISETP.GE.AND P0, PT, R11, RZ, PT ;  /* 0x000000ff0b00720c */ /* 0x000fe40003f06270 */
[----:B------:R-:W-:Y:S01]  /*b510*/  IADD3 R13, R6, 0x27, RZ ;  /* 0x00000027060d7810 */ /* 0x000fe20007ffe0ff */
[----:B------:R-:W-:Y:S01]  /*b520*/  IMAD.HI.U32 R14, R27, R23, RZ ;  /* 0x000000171b0e7227 */ /* 0x000fe200078e00ff */
[----:B------:R-:W-:Y:S02]  /*b530*/  ISETP.GT.U32.AND P2, PT, R5, R0, PT ;  /* 0x000000000500720c */ /* 0x000fe40003f44070 */
[----:B------:R-:W-:Y:S01]  /*b540*/  ISETP.GE.AND P3, PT, R12, RZ, PT ;  /* 0x000000ff0c00720c */ /* 0x000fe20003f66270 */
[--C-:B------:R-:W-:Y:S01]  /*b550*/  @!P4 IMAD.IADD R3, R3, 0x1, -R5.reuse ;  /* 0x000000010303c824 */ /* 0x100fe200078e0a05 */
[----:B------:R-:W-:Y:S01]  /*b560*/  IABS R12, R13 ;  /* 0x0000000d000c7213 */ /* 0x000fe20000000000 */
[----:B------:R-:W-:Y:S01]  /*b570*/  @!P1 IMAD.IADD R2, R2, 0x1, -R5 ;  /* 0x0000000102029824 */ /* 0x000fe200078e0a05 */
[----:B------:R-:W-:Y:S01]  /*b580*/  ISETP.GE.AND P4, PT, R13, RZ, PT ;  /* 0x000000ff0d00720c */ /* 0x000fe20003f86270 */
[----:B------:R-:W-:Y:S01]  /*b590*/  IMAD.MOV R13, RZ, RZ, -R14 ;  /* 0x000000ffff0d7224 */ /* 0x000fe200078e0a0e */
[----:B------:R0:W-:Y:S03]  /*b5a0*/  STL [R1+0x60], R9 ;  /* 0x0000600901007387 */ /* 0x0001e60000100800 */
[----:B------:R-:W-:-:S02]  /*b5b0*/  IMAD R23, R5, R13, R23 ;  /* 0x0000000d05177224 */ /* 0x000fc400078e0217 */
[----:B------:R-:W-:Y:S02]  /*b5c0*/  @!P2 IMAD.IADD R0, R0, 0x1, -R5 ;  /* 0x000000010000a824 */ /* 0x000fe400078e0a05 */
[----:B0-----:R-:W-:-:S04]  /*b5d0*/  IMAD.MOV.U32 R9, RZ, RZ, R2 ;  /* 0x000000ffff097224 */ /* 0x001fc800078e0002 */
[----:B------:R-:W-:Y:S01]  /*b5e0*/  @!P0 IMAD.MOV R9, RZ, RZ, -R9 ;  /* 0x000000ffff098224 */ /* 0x000fe200078e0a09 */
[C---:B------:R-:W-:Y:S02]  /*b5f0*/  ISETP.GT.U32.AND P0, PT, R5.reuse, R23, PT ;  /* 0x000000170500720c */ /* 0x040fe40003f04070 */
[----:B------:R-:W-:Y:S01]  /*b600*/  ISETP.GT.U32.AND P2, PT, R5, R0, PT ;  /* 0x000000000500720c */ /* 0x000fe20003f44070 */
[----:B------:R0:W-:Y:S01]  /*b610*/  STL [R1+0x2a8], R4 ;  /* 0x0002a80401007387 */ /* 0x0001e20000100800 */
[----:B------:R-:W-:Y:S01]  /*b620*/  IADD3 R8, R6, 0x26, RZ ;  /* 0x0000002606087810 */ /* 0x000fe20007ffe0ff */
[----:B------:R-:W-:-:S03]  /*b630*/  IMAD.MOV.U32 R10, RZ, RZ, R3 ;  /* 0x000000ffff0a7224 */ /* 0x000fc600078e0003 */
[----:B------:R-:W-:Y:S01]  /*b640*/  IABS R11, R8 ;  /* 0x00000008000b7213 */ /* 0x000fe20000000000 */
[----:B------:R-:W-:Y:S02]  /*b650*/  @!P5 IMAD.MOV R10, RZ, RZ, -R10 ;  /* 0x000000ffff0ad224 */ /* 0x000fe400078e0a0a */
[----:B0-----:R-:W-:Y:S01]  /*b660*/  IMAD.HI.U32 R4, R27, R12, RZ ;  /* 0x0000000c1b047227 */ /* 0x001fe200078e00ff */
[----:B------:R-:W-:-:S03]  /*b670*/  ISETP.GE.AND P1, PT, R8, RZ, PT ;  /* 0x000000ff0800720c */ /* 0x000fc60003f26270 */
[--C-:B------:R-:W-:Y:S02]  /*b680*/  @!P0 IMAD.IADD R23, R23, 0x1, -R5.reuse ;  /* 0x0000000117178824 */ /* 0x100fe400078e0a05 */
[----:B------:R-:W-:Y:S01]  /*b690*/  IMAD.MOV R4, RZ, RZ, -R4 ;  /* 0x000000ffff047224 */ /* 0x000fe200078e0a04 */
[----:B------:R-:W-:Y:S01]  /*b6a0*/  IADD3 R8, R6, 0x25, RZ ;  /* 0x0000002506087810 */ /* 0x000fe20007ffe0ff */
[----:B------:R-:W-:Y:S01]  /*b6b0*/  @!P2 IMAD.IADD R0, R0, 0x1, -R5 ;  /* 0x000000010000a824 */ /* 0x000fe200078e0a05 */
[C---:B------:R-:W-:Y:S01]  /*b6c0*/  ISETP.GT.U32.AND P0, PT, R5.reuse, R23, PT ;  /* 0x000000170500720c */ /* 0x040fe20003f04070 */
[----:B------:R-:W-:Y:S01]  /*b6d0*/  IMAD R12, R5, R4, R12 ;  /* 0x00000004050c7224 */ /* 0x000fe200078e020c */
[----:B------:R-:W-:Y:S01]  /*b6e0*/  STL [R1+0x268], R10 ;  /* 0x0002680a01007387 */ /* 0x000fe20000100800 */
[----:B------:R-:W-:Y:S01]  /*b6f0*/  IMAD.HI.U32 R4, R27, R11, RZ ;  /* 0x0000000b1b047227 */ /* 0x000fe200078e00ff */
[----:B------:R-:W-:Y:S02]  /*b700*/  ISETP.GE.AND P5, PT, R8, RZ, PT ;  /* 0x000000ff0800720c */ /* 0x000fe40003fa6270 */
[----:B------:R0:W-:Y:S01]  /*b710*/  STL [R1+0x26c], R9 ;  /* 0x00026c0901007387 */ /* 0x0001e20000100800 */
[----:B------:R-:W-:Y:S01]  /*b720*/  IABS R8, R8 ;  /* 0x0000000800087213 */ /* 0x000fe20000000000 */
[----:B------:R-:W-:-:S02]  /*b730*/  IMAD.MOV R4, RZ, RZ, -R4 ;  /* 0x000000ffff047224 */ /* 0x000fc400078e0a04 */
[----:B0-----:R-:W-:Y:S02]  /*b740*/  IMAD.MOV.U32 R9, RZ, RZ, R0 ;  /* 0x000000ffff097224 */ /* 0x001fe400078e0000 */
[C---:B------:R-:W-:Y:S02]  /*b750*/  IMAD R11, R5.reuse, R4, R11 ;  /* 0x00000004050b7224 */ /* 0x040fe400078e020b */
[----:B------:R-:W-:Y:S01]  /*b760*/  @!P3 IMAD.MOV R9, RZ, RZ, -R9 ;  /* 0x000000ffff09b224 */ /* 0x000fe200078e0a09 */
[----:B------:R-:W-:Y:S01]  /*b770*/  ISETP.GT.U32.AND P3, PT, R5, R12, PT ;  /* 0x0000000c0500720c */ /* 0x000fe20003f64070 */
[----:B------:R-:W-:Y:S01]  /*b780*/  IMAD.HI.U32 R15, R27, R8, RZ ;  /* 0x000000081b0f7227 */ /* 0x000fe200078e00ff */
[----:B------:R-:W-:-:S03]  /*b790*/  IADD3 R13, R6, 0x23, RZ ;  /* 0x00000023060d7810 */ /* 0x000fc60007ffe0ff */
[----:B------:R-:W-:Y:S02]  /*b7a0*/  IMAD.MOV R15, RZ, RZ, -R15 ;  /* 0x000000ffff0f7224 */ /* 0x000fe400078e0a0f */
[----:B------:R-:W-:Y:S01]  /*b7b0*/  @!P0 IMAD.IADD R23, R23, 0x1, -R5 ;  /* 0x0000000117178824 */ /* 0x000fe200078e0a05 */
[C---:B------:R-:W-:Y:S01]  /*b7c0*/  ISETP.GT.U32.AND P0, PT, R5.reuse, R11, PT ;  /* 0x0000000b0500720c */ /* 0x040fe20003f04070 */
[----:B------:R-:W-:Y:S01]  /*b7d0*/  IMAD R8, R5, R15, R8 ;  /* 0x0000000f05087224 */ /* 0x000fe200078e0208 */
[----:B------:R-:W-:-:S03]  /*b7e0*/  IABS R3, R13 ;  /* 0x0000000d00037213 */ /* 0x000fc60000000000 */
[----:B------:R-:W-:Y:S01]  /*b7f0*/  @!P3 IMAD.IADD R12, R12, 0x1, -R5 ;  /* 0x000000010c0cb824 */ /* 0x000fe200078e0a05 */
[----:B------:R-:W-:Y:S01]  /*b800*/  ISETP.GT.U32.AND P3, PT, R5, R8, PT ;  /* 0x000000080500720c */ /* 0x000fe20003f64070 */
[----:B------:R-:W-:Y:S01]  /*b810*/  IMAD.HI.U32 R15, R27, R3, RZ ;  /* 0x000000031b0f7227 */ /* 0x000fe200078e00ff */
[----:B------:R-:W-:-:S03]  /*b820*/  IADD3 R14, R6, 0x22, RZ ;  /* 0x00000022060e7810 */ /* 0x000fc60007ffe0ff */
[----:B------:R-:W-:Y:S02]  /*b830*/  IMAD.MOV R15, RZ, RZ, -R15 ;  /* 0x000000ffff0f7224 */ /* 0x000fe400078e0a0f */
[----:B------:R-:W-:Y:S01]  /*b840*/  @!P0 IMAD.IADD R11, R11, 0x1, -R5 ;  /* 0x000000010b0b8824 */ /* 0x000fe200078e0a05 */
[C---:B------:R-:W-:Y:S02]  /*b850*/  ISETP.GT.U32.AND P0, PT, R5.reuse, R12, PT ;  /* 0x0000000c0500720c */ /* 0x040fe40003f04070 */
[C---:B------:R-:W-:Y:S01]  /*b860*/  IADD3 R4, R6.reuse, 0x24, RZ ;  /* 0x0000002406047810 */ /* 0x040fe20007ffe0ff */
[----:B------:R-:W-:Y:S01]  /*b870*/  IMAD R3, R5, R15, R3 ;  /* 0x0000000f05037224 */ /* 0x000fe200078e0203 */
[----:B------:R-:W-:Y:S02]  /*b880*/  IABS R2, R14 ;  /* 0x0000000e00027213 */ /* 0x000fe40000000000 */
[----:B------:R-:W-:Y:S01]  /*b890*/  IADD3 R15, R6, 0x21, RZ ;  /* 0x00000021060f7810 */ /* 0x000fe20007ffe0ff */
[----:B------:R0:W-:Y:S01]  /*b8a0*/  STL [R1+0x258], R9 ;  /* 0x0002580901007387 */ /* 0x0001e20000100800 */
[----:B------:R-:W-:Y:S01]  /*b8b0*/  ISETP.GE.AND P2, PT, R4, RZ, PT ;  /* 0x000000ff0400720c */ /* 0x000fe20003f46270 */
[----:B------:R-:W-:Y:S01]  /*b8c0*/  @!P3 IMAD.IADD R8, R8, 0x1, -R5 ;  /* 0x000000010808b824 */ /* 0x000fe200078e0a05 */
[----:B------:R-:W-:Y:S01]  /*b8d0*/  IABS R4, R4 ;  /* 0x0000000400047213 */ /* 0x000fe20000000000 */
[----:B------:R-:W-:Y:S01]  /*b8e0*/  IMAD.HI.U32 R0, R27, R2, RZ ;  /* 0x000000021b007227 */ /* 0x000fe200078e00ff */
[----:B------:R-:W-:-:S02]  /*b8f0*/  IABS R18, R15 ;  /* 0x0000000f00127213 */ /* 0x000fc40000000000 */
[----:B------:R-:W-:Y:S01]  /*b900*/  ISETP.GT.U32.AND P3, PT, R5, R11, PT ;  /* 0x0000000b0500720c */ /* 0x000fe20003f64070 */
[----:B0-----:R-:W-:Y:S02]  /*b910*/  IMAD.MOV.U32 R9, RZ, RZ, R23 ;  /* 0x000000ffff097224 */ /* 0x001fe400078e0017 */
[----:B------:R-:W-:-:S04]  /*b920*/  IMAD.HI.U32 R16, R27, R4, RZ ;  /* 0x000000041b107227 */ /* 0x000fc800078e00ff */
[----:B------:R-:W-:Y:S01]  /*b930*/  @!P6 IMAD.MOV R9, RZ, RZ, -R9 ;  /* 0x000000ffff09e224 */ /* 0x000fe200078e0a09 */
[----:B------:R-:W-:Y:S01]  /*b940*/  ISETP.GT.U32.AND P6, PT, R5, R8, PT ;  /* 0x000000080500720c */ /* 0x000fe20003fc4070 */
[----:B------:R-:W-:Y:S02]  /*b950*/  IMAD.MOV R0, RZ, RZ, -R0 ;  /* 0x000000ffff007224 */ /* 0x000fe400078e0a00 */
[----:B------:R-:W-:Y:S01]  /*b960*/  IMAD.HI.U32 R24, R27, R18, RZ ;  /* 0x000000121b187227 */ /* 0x000fe200078e00ff */
[----:B------:R0:W-:Y:S03]  /*b970*/  STL [R1+0x22c], R9 ;  /* 0x00022c0901007387 */ /* 0x0001e60000100800 */
[----:B------:R-:W-:Y:S02]  /*b980*/  @!P0 IMAD.IADD R12, R12, 0x1, -R5 ;  /* 0x000000010c0c8824 */ /* 0x000fe400078e0a05 */
[----:B------:R-:W-:-:S02]  /*b990*/  IMAD.MOV R16, RZ, RZ, -R16 ;  /* 0x000000ffff107224 */ /* 0x000fc400078e0a10 */
[C---:B------:R-:W-:Y:S02]  /*b9a0*/  IMAD R2, R5.reuse, R0, R2 ;  /* 0x0000000005027224 */ /* 0x040fe400078e0202 */
[----:B------:R-:W-:Y:S02]  /*b9b0*/  IMAD.MOV R24, RZ, RZ, -R24 ;  /* 0x000000ffff187224 */ /* 0x000fe400078e0a18 */
[----:B0-----:R-:W-:Y:S02]  /*b9c0*/  IMAD.MOV.U32 R9, RZ, RZ, R12 ;  /* 0x000000ffff097224 */ /* 0x001fe400078e000c */
[C---:B------:R-:W-:Y:S02]  /*b9d0*/  IMAD R4, R5.reuse, R16, R4 ;  /* 0x0000001005047224 */ /* 0x040fe400078e0204 */
[C---:B------:R-:W-:Y:S02]  /*b9e0*/  IMAD R18, R5.reuse, R24, R18 ;  /* 0x0000001805127224 */ /* 0x040fe400078e0212 */
[----:B------:R-:W-:Y:S01]  /*b9f0*/  @!P4 IMAD.MOV R9, RZ, RZ, -R9 ;  /* 0x000000ffff09c224 */ /* 0x000fe200078e0a09 */
[----:B------:R-:W-:Y:S01]  /*ba00*/  ISETP.GT.U32.AND P4, PT, R5, R3, PT ;  /* 0x000000030500720c */ /* 0x000fe20003f84070 */
[--C-:B------:R-:W-:Y:S01]  /*ba10*/  @!P3 IMAD.IADD R11, R11, 0x1, -R5.reuse ;  /* 0x000000010b0bb824 */ /* 0x100fe200078e0a05 */
[----:B------:R-:W-:Y:S01]  /*ba20*/  ISETP.GT.U32.AND P3, PT, R5, R2, PT ;  /* 0x000000020500720c */ /* 0x000fe20003f64070 */
[----:B------:R-:W-:Y:S01]  /*ba30*/  @!P6 IMAD.IADD R8, R8, 0x1, -R5 ;  /* 0x000000010808e824 */ /* 0x000fe200078e0a05 */
[----:B------:R-:W-:-:S02]  /*ba40*/  IADD3 R16, R6, 0x20, RZ ;  /* 0x0000002006107810 */ /* 0x000fc40007ffe0ff */
[C---:B------:R-:W-:Y:S02]  /*ba50*/  ISETP.GT.U32.AND P0, PT, R5.reuse, R4, PT ;  /* 0x000000040500720c */ /* 0x040fe40003f04070 */
[----:B------:R-:W-:Y:S02]  /*ba60*/  ISETP.GT.U32.AND P6, PT, R5, R18, PT ;  /* 0x000000120500720c */ /* 0x000fe40003fc4070 */
[----:B------:R-:W-:Y:S01]  /*ba70*/  IABS R20, R16 ;  /* 0x0000001000147213 */ /* 0x000fe20000000000 */
[----:B------:R0:W-:Y:S01]  /*ba80*/  STL [R1+0x21c], R9 ;  /* 0x00021c0901007387 */ /* 0x0001e20000100800 */
[C---:B------:R-:W-:Y:S01]  /*ba90*/  IADD3 R0, R6.reuse, 0x1e, RZ ;  /* 0x0000001e06007810 */ /* 0x040fe20007ffe0ff */
[----:B------:R-:W-:Y:S02]  /*baa0*/  @!P4 IMAD.IADD R3, R3, 0x1, -R5 ;  /* 0x000000010303c824 */ /* 0x000fe400078e0a05 */
[----:B------:R-:W-:Y:S01]  /*bab0*/  IMAD.HI.U32 R23, R27, R20, RZ ;  /* 0x000000141b177227 */ /* 0x000fe200078e00ff */
[----:B------:R-:W-:-:S03]  /*bac0*/  IADD3 R17, R6, 0x1f, RZ ;  /* 0x0000001f06117810 */ /* 0x000fc60007ffe0ff */
[----:B0-----:R-:W-:Y:S01]  /*bad0*/  IMAD.MOV.U32 R9, RZ, RZ, R11 ;  /* 0x000000ffff097224 */ /* 0x001fe200078e000b */
[----:B------:R-:W-:Y:S01]  /*bae0*/  IABS R22, R0 ;  /* 0x0000000000167213 */ /* 0x000fe20000000000 */
[----:B------:R-:W-:Y:S02]  /*baf0*/  @!P3 IMAD.IADD R2, R2, 0x1, -R5 ;  /* 0x000000010202b824 */ /* 0x000fe400078e0a05 */
[----:B------:R-:W-:Y:S02]  /*bb00*/  @!P1 IMAD.MOV R9, RZ, RZ, -R9 ;  /* 0x000000ffff099224 */ /* 0x000fe400078e0a09 */
[----:B------:R-:W-:Y:S02]  /*bb10*/  IMAD.MOV R23, RZ, RZ, -R23 ;  /* 0x000000ffff177224 */ /* 0x000fe400078e0a17 */
[--C-:B------:R-:W-:Y:S01]  /*bb20*/  @!P0 IMAD.IADD R4, R4, 0x1, -R5.reuse ;  /* 0x0000000104048824 */ /* 0x100fe200078e0a05 */
[----:B------:R-:W-:Y:S01]  /*bb30*/  IABS R21, R17 ;  /* 0x0000001100157213 */ /* 0x000fe20000000000 */
[----:B------:R-:W-:Y:S01]  /*bb40*/  @!P6 IMAD.IADD R18, R18, 0x1, -R5 ;  /* 0x000000011212e824 */ /* 0x000fe200078e0a05 */
[C---:B------:R-:W-:Y:S01]  /*bb50*/  ISETP.GT.U32.AND P3, PT, R5.reuse, R3, PT ;  /* 0x000000030500720c */ /* 0x040fe20003f64070 */
[----:B------:R0:W-:Y:S01]  /*bb60*/  STL [R1+0x40], R9 ;  /* 0x0000400901007387 */ /* 0x0001e20000100800 */
[----:B------:R-:W-:Y:S01]  /*bb70*/  ISETP.GT.U32.AND P6, PT, R5, R2, PT ;  /* 0x000000020500720c */ /* 0x000fe20003fc4070 */
[----:B------:R-:W-:Y:S01]  /*bb80*/  IMAD.HI.U32 R12, R27, R22, RZ ;  /* 0x000000161b0c7227 */ /* 0x000fe200078e00ff */
[----:B------:R-:W-:-:S03]  /*bb90*/  ISETP.GT.U32.AND P4, PT, R5, R4, PT ;  /* 0x000000040500720c */ /* 0x000fc60003f84070 */
[----:B------:R-:W-:Y:S02]  /*bba0*/  IMAD R20, R5, R23, R20 ;  /* 0x0000001705147224 */ /* 0x000fe400078e0214 */
[----:B0-----:R-:W-:Y:S02]  /*bbb0*/  IMAD.MOV.U32 R9, RZ, RZ, R8 ;  /* 0x000000ffff097224 */ /* 0x001fe400078e0008 */
[----:B------:R-:W-:-:S04]  /*bbc0*/  IMAD.HI.U32 R25, R27, R21, RZ ;  /* 0x000000151b197227 */ /* 0x000fc800078e00ff */
[----:B------:R-:W-:Y:S02]  /*bbd0*/  IMAD.MOV R12, RZ, RZ, -R12 ;  /* 0x000000ffff0c7224 */ /* 0x000fe400078e0a0c */
[----:B------:R-:W-:Y:S01]  /*bbe0*/  @!P5 IMAD.MOV R9, RZ, RZ, -R9 ;  /* 0x000000ffff09d224 */ /* 0x000fe200078e0a09 */
[----:B------:R-:W-:Y:S01]  /*bbf0*/  ISETP.GT.U32.AND P5, PT, R5, R20, PT ;  /* 0x000000140500720c */ /* 0x000fe20003fa4070 */
[----:B------:R-:W-:Y:S01]  /*bc00*/  IMAD.MOV R25, RZ, RZ, -R25 ;  /* 0x000000ffff197224 */ /* 0x000fe200078e0a19 */
[----:B------:R-:W-:Y:S01]  /*bc10*/  ISETP.GE.AND P0, PT, R13, RZ, PT ;  /* 0x000000ff0d00720c */ /* 0x000fe20003f06270 */
[C---:B------:R-:W-:Y:S01]  /*bc20*/  IMAD R12, R5.reuse, R12, R22 ;  /* 0x0000000c050c7224 */ /* 0x040fe200078e0216 */
[C---:B------:R-:W-:Y:S02]  /*bc30*/  ISETP.GT.U32.AND P1, PT, R5.reuse, R18, PT ;  /* 0x000000120500720c */ /* 0x040fe40003f24070 */
[----:B------:R-:W-:Y:S01]  /*bc40*/  IADD3 R13, R6, 0x1d, RZ ;  /* 0x0000001d060d7810 */ /* 0x000fe20007ffe0ff */
[----:B------:R-:W-:-:S02]  /*bc50*/  IMAD R21, R5, R25, R21 ;  /* 0x0000001905157224 */ /* 0x000fc400078e0215 */
[--C-:B------:R-:W-:Y:S01]  /*bc60*/  @!P3 IMAD.IADD R3, R3, 0x1, -R5.reuse ;  /* 0x000000010303b824 */ /* 0x100fe200078e0a05 */
[----:B------:R-:W-:Y:S01]  /*bc70*/  ISETP.GE.AND P3, PT, R14, RZ, PT ;  /* 0x000000ff0e00720c */ /* 0x000fe20003f66270 */
[--C-:B------:R-:W-:Y:S01]  /*bc80*/  @!P6 IMAD.IADD R2, R2, 0x1, -R5.reuse ;  /* 0x000000010202e824 */ /* 0x100fe200078e0a05 */
[C---:B------:R-:W-:Y:S01]  /*bc90*/  ISETP.GT.U32.AND P6, PT, R5.reuse, R12, PT ;  /* 0x0000000c0500720c */ /* 0x040fe20003fc4070 */
[--C-:B------:R-:W-:Y:S01]  /*bca0*/  @!P4 IMAD.IADD R4, R4, 0x1, -R5.reuse ;  /* 0x000000010404c824 */ /* 0x100fe200078e0a05 */
[----:B------:R-:W-:Y:S02]  /*bcb0*/  IABS R8, R13 ;  /* 0x0000000d00087213 */ /* 0x000fe40000000000 */
[----:B------:R-:W-:Y:S01]  /*bcc0*/  IADD3 R22, R6, 0x1c, RZ ;  /* 0x0000001c06167810 */ /* 0x000fe20007ffe0ff */
[--C-:B------:R-:W-:Y:S01]  /*bcd0*/  @!P5 IMAD.IADD R20, R20, 0x1, -R5.reuse ;  /* 0x000000011414d824 */ /* 0x100fe200078e0a05 */
[----:B------:R-:W-:Y:S01]  /*bce0*/  ISETP.GT.U32.AND P4, PT, R5, R21, PT ;  /* 0x000000150500720c */ /* 0x000fe20003f84070 */
[----:B------:R-:W-:Y:S01]  /*bcf0*/  IMAD.MOV.U32 R10, RZ, RZ, R4 ;  /* 0x000000ffff0a7224 */ /* 0x000fe200078e0004 */
[----:B------:R-:W-:Y:S01]  /*bd00*/  IABS R11, R22 ;  /* 0x00000016000b7213 */ /* 0x000fe20000000000 */
[----:B------:R-:W-:Y:S01]  /*bd10*/  IMAD.HI.U32 R14, R27, R8, RZ ;  /* 0x000000081b0e7227 */ /* 0x000fe200078e00ff */
[----:B------:R0:W-:Y:S03]  /*bd20*/  STL [R1+0x1fc], R9 ;  /* 0x0001fc0901007387 */ /* 0x0001e60000100800 */
[----:B------:R-:W-:Y:S01]  /*bd30*/  @!P1 IMAD.IADD R18, R18, 0x1, -R5 ;  /* 0x0000000112129824 */ /* 0x000fe200078e0a05 */
[----:B------:R-:W-:Y:S01]  /*bd40*/  ISETP.GE.AND P1, PT, R15, RZ, PT ;  /* 0x000000ff0f00720c */ /* 0x000fe20003f26270 */
[----:B------:R-:W-:Y:S01]  /*bd50*/  @!P2 IMAD.MOV R10, RZ, RZ, -R10 ;  /* 0x000000ffff0aa224 */ /* 0x000fe200078e0a0a */
[----:B------:R-:W-:Y:S01]  /*bd60*/  ISETP.GT.U32.AND P2, PT, R5, R20, PT ;  /* 0x000000140500720c */ /* 0x000fe20003f44070 */
[----:B------:R-:W-:-:S02]  /*bd70*/  IMAD.MOV R14, RZ, RZ, -R14 ;  /* 0x000000ffff0e7224 */ /* 0x000fc400078e0a0e */
[----:B0-----:R-:W-:Y:S02]  /*bd80*/  IMAD.MOV.U32 R9, RZ, RZ, R3 ;  /* 0x000000ffff097224 */ /* 0x001fe400078e0003 */
[----:B------:R-:W-:-:S04]  /*bd90*/  IMAD.HI.U32 R15, R27, R11, RZ ;  /* 0x0000000b1b0f7227 */ /* 0x000fc800078e00ff */
[----:B------:R-:W-:Y:S02]  /*bda0*/  @!P0 IMAD.MOV R9, RZ, RZ, -R9 ;  /* 0x000000ffff098224 */ /* 0x000fe400078e0a09 */
[----:B------:R-:W-:Y:S02]  /*bdb0*/  @!P6 IMAD.IADD R12, R12, 0x1, -R5 ;  /* 0x000000010c0ce824 */ /* 0x000fe400078e0a05 */
[----:B------:R-:W-:Y:S02]  /*bdc0*/  @!P3 IMAD.MOV R2, RZ, RZ, -R2 ;  /* 0x000000ffff02b224 */ /* 0x000fe400078e0a02 */
[----:B------:R-:W-:Y:S01]  /*bdd0*/  IMAD R8, R5, R14, R8 ;  /* 0x0000000e05087224 */ /* 0x000fe200078e0208 */
[----:B------:R-:W-:Y:S01]  /*bde0*/  STL [R1+0x1ac], R10 ;  /* 0x0001ac0a01007387 */ /* 0x000fe20000100800 */
[----:B------:R-:W-:Y:S01]  /*bdf0*/  IMAD.MOV R4, RZ, RZ, -R15 ;  /* 0x000000ffff047224 */ /* 0x000fe200078e0a0f */
[----:B------:R-:W-:Y:S01]  /*be00*/  IADD3 R14, R6, 0x1b, RZ ;  /* 0x0000001b060e7810 */ /* 0x000fe20007ffe0ff */
[----:B------:R-:W-:Y:S01]  /*be10*/  @!P4 IMAD.IADD R21, R21, 0x1, -R5 ;  /* 0x000000011515c824 */ /* 0x000fe200078e0a05 */
[----:B------:R-:W-:Y:S01]  /*be20*/  STL [R1+0x30], R9 ;  /* 0x0000300901007387 */ /* 0x000fe20000100800 */
[----:B------:R-:W-:-:S02]  /*be30*/  ISETP.GT.U32.AND P0, PT, R5, R12, PT ;  /* 0x0000000c0500720c */ /* 0x000fc40003f04070 */
[C---:B------:R-:W-:Y:S01]  /*be40*/  ISETP.GT.U32.AND P3, PT, R5.reuse, R8, PT ;  /* 0x000000080500720c */ /* 0x040fe20003f64070 */
[----:B------:R0:W-:Y:S01]  /*be50*/  STL [R1+0x2c], R2 ;  /* 0x00002c0201007387 */ /* 0x0001e20000100800 */
[----:B------:R-:W-:Y:S01]  /*be60*/  ISETP.GE.AND P5, PT, R16, RZ, PT ;  /* 0x000000ff1000720c */ /* 0x000fe20003fa6270 */
[----:B------:R-:W-:Y:S01]  /*be70*/  IMAD.MOV.U32 R15, RZ, RZ, R18 ;  /* 0x000000ffff0f7224 */ /* 0x000fe200078e0012 */
[C---:B------:R-:W-:Y:S01]  /*be80*/  ISETP.GT.U32.AND P6, PT, R5.reuse, R21, PT ;  /* 0x000000150500720c */ /* 0x040fe20003fc4070 */
[----:B------:R-:W-:Y:S01]  /*be90*/  @!P2 IMAD.IADD R20, R20, 0x1, -R5 ;  /* 0x000000011414a824 */ /* 0x000fe200078e0a05 */
[----:B------:R-:W-:Y:S01]  /*bea0*/  IABS R3, R14 ;  /* 0x0000000e00037213 */ /* 0x000fe20000000000 */
[----:B0-----:R-:W-:Y:S02]  /*beb0*/  IMAD R2, R5, R4, R11 ;  /* 0x0000000405027224 */ /* 0x001fe400078e020b */
[----:B------:R-:W-:Y:S01]  /*bec0*/  @!P1 IMAD.MOV R15, RZ, RZ, -R15 ;  /* 0x000000ffff0f9224 */ /* 0x000fe200078e0a0f */
[----:B------:R-:W-:-:S02]  /*bed0*/  ISETP.GE.AND P1, PT, R0, RZ, PT ;  /* 0x000000ff0000720c */ /* 0x000fc40003f26270 */
[----:B------:R-:W-:Y:S01]  /*bee0*/  ISETP.GT.U32.AND P2, PT, R5, R2, PT ;  /* 0x000000020500720c */ /* 0x000fe20003f44070 */
[----:B------:R-:W-:Y:S01]  /*bef0*/  IMAD.HI.U32 R4, R27, R3, RZ ;  /* 0x000000031b047227 */ /* 0x000fe200078e00ff */
[----:B------:R-:W-:Y:S02]  /*bf00*/  ISETP.GE.AND P4, PT, R17, RZ, PT ;  /* 0x000000ff1100720c */ /* 0x000fe40003f86270 */
[----:B------:R-:W-:Y:S01]  /*bf10*/  IADD3 R0, R6, 0x1a, RZ ;  /* 0x0000001a06007810 */ /* 0x000fe20007ffe0ff */
[----:B------:R-:W-:Y:S02]  /*bf20*/  IMAD.MOV.U32 R16, RZ, RZ, R20 ;  /* 0x000000ffff107224 */ /* 0x000fe400078e0014 */
[--C-:B------:R-:W-:Y:S02]  /*bf30*/  @!P0 IMAD.IADD R12, R12, 0x1, -R5.reuse ;  /* 0x000000010c0c8824 */ /* 0x100fe400078e0a05 */
[----:B------:R-:W-:Y:S02]  /*bf40*/  IMAD.MOV R4, RZ, RZ, -R4 ;  /* 0x000000ffff047224 */ /* 0x000fe400078e0a04 */
[--C-:B------:R-:W-:Y:S01]  /*bf50*/  @!P3 IMAD.IADD R8, R8, 0x1, -R5.reuse ;  /* 0x000000010808b824 */ /* 0x100fe200078e0a05 */
[----:B------:R-:W-:Y:S01]  /*bf60*/  ISETP.GE.AND P3, PT, R14, RZ, PT ;  /* 0x000000ff0e00720c */ /* 0x000fe20003f66270 */
[----:B------:R-:W-:Y:S01]  /*bf70*/  @!P5 IMAD.MOV R16, RZ, RZ, -R16 ;  /* 0x000000ffff10d224 */ /* 0x000fe200078e0a10 */
[----:B------:R-:W-:Y:S01]  /*bf80*/  IABS R14, R0 ;  /* 0x00000000000e7213 */ /* 0x000fe20000000000 */
[----:B------:R-:W-:Y:S01]  /*bf90*/  @!P6 IMAD.IADD R21, R21, 0x1, -R5 ;  /* 0x000000011515e824 */ /* 0x000fe200078e0a05 */
[----:B------:R-:W-:Y:S01]  /*bfa0*/  ISETP.GE.AND P5, PT, R0, RZ, PT ;  /* 0x000000ff0000720c */ /* 0x000fe20003fa6270 */
[----:B------:R-:W-:-:S02]  /*bfb0*/  IMAD R0, R5, R4, R3 ;  /* 0x0000000405007224 */ /* 0x000fc400078e0203 */
[----:B------:R-:W-:Y:S02]  /*bfc0*/  IMAD.MOV.U32 R18, RZ, RZ, R12 ;  /* 0x000000ffff127224 */ /* 0x000fe400078e000c */
[----:B------:R-:W-:Y:S01]  /*bfd0*/  @!P2 IMAD.IADD R2, R2, 0x1, -R5 ;  /* 0x000000010202a824 */ /* 0x000fe200078e0a05 */
[C---:B------:R-:W-:Y:S01]  /*bfe0*/  ISETP.GT.U32.AND P2, PT, R5.reuse, R8, PT ;  /* 0x000000080500720c */ /* 0x040fe20003f44070 */
[----:B------:R-:W-:Y:S02]  /*bff0*/  IMAD.MOV.U32 R17, RZ, RZ, R21 ;  /* 0x000000ffff117224 */ /* 0x000fe400078e0015 */
[----:B------:R-:W-:Y:S01]  /*c000*/  @!P1 IMAD.MOV R18, RZ, RZ, -R18 ;  /* 0x000000ffff129224 */ /* 0x000fe200078e0a12 */
[C---:B------:R-:W-:Y:S01]  /*c010*/  ISETP.GT.U32.AND P1, PT, R5.reuse, R0, PT ;  /* 0x000000000500720c */ /* 0x040fe20003f24070 */
[----:B------:R-:W-:Y:S01]  /*c020*/  @!P4 IMAD.MOV R17, RZ, RZ, -R17 ;  /* 0x000000ffff11c224 */ /* 0x000fe200078e0a11 */
[----:B------:R-:W-:Y:S01]  /*c030*/  ISETP.GT.U32.AND P4, PT, R5, R2, PT ;  /* 0x000000020500720c */ /* 0x000fe20003f84070 */
[----:B------:R-:W-:Y:S01]  /*c040*/  IMAD.HI.U32 R12, R27, R14, RZ ;  /* 0x0000000e1b0c7227 */ /* 0x000fe200078e00ff */
[----:B------:R-:W-:-:S02]  /*c050*/  ISETP.GE.AND P6, PT, R13, RZ, PT ;  /* 0x000000ff0d00720c */ /* 0x000fc40003fc6270 */
[----:B------:R-:W-:-:S03]  /*c060*/  IADD3 R11, R6, 0x19, RZ ;  /* 0x00000019060b7810 */ /* 0x000fc60007ffe0ff */
[--C-:B------:R-:W-:Y:S01]  /*c070*/  @!P2 IMAD.IADD R8, R8, 0x1, -R5.reuse ;  /* 0x000000010808a824 */ /* 0x100fe200078e0a05 */
[----:B------:R-:W-:Y:S02]  /*c080*/  IABS R20, R11 ;  /* 0x0000000b00147213 */ /* 0x000fe40000000000 */
[----:B------:R-:W-:Y:S01]  /*c090*/  ISETP.GE.AND P2, PT, R11, RZ, PT ;  /* 0x000000ff0b00720c */ /* 0x000fe20003f46270 */
[----:B------:R-:W-:Y:S01]  /*c0a0*/  IMAD.MOV R11, RZ, RZ, -R12 ;  /* 0x000000ffff0b7224 */ /* 0x000fe200078e0a0c */
[----:B------:R-:W-:Y:S01]  /*c0b0*/  IADD3 R4, R6, 0x18, RZ ;  /* 0x0000001806047810 */ /* 0x000fe20007ffe0ff */
[--C-:B------:R-:W-:Y:S01]  /*c0c0*/  @!P1 IMAD.IADD R0, R0, 0x1, -R5.reuse ;  /* 0x0000000100009824 */ /* 0x100fe200078e0a05 */
[----:B------:R-:W-:Y:S01]  /*c0d0*/  ISETP.GE.AND P0, PT, R22, RZ, PT ;  /* 0x000000ff1600720c */ /* 0x000fe20003f06270 */
[----:B------:R-:W-:Y:S01]  /*c0e0*/  @!P4 IMAD.IADD R2, R2, 0x1, -R5 ;  /* 0x000000010202c824 */ /* 0x000fe200078e0a05 */
[----:B------:R-:W-:Y:S01]  /*c0f0*/  IABS R3, R4 ;  /* 0x0000000400037213 */ /* 0x000fe20000000000 */
[C---:B------:R-:W-:Y:S01]  /*c100*/  IMAD R14, R5.reuse, R11, R14 ;  /* 0x0000000b050e7224 */ /* 0x040fe200078e020e */
[----:B------:R-:W-:Y:S01]  /*c110*/  ISETP.GE.AND P4, PT, R4, RZ, PT ;  /* 0x000000ff0400720c */ /* 0x000fe20003f86270 */
[----:B------:R-:W-:Y:S01]  /*c120*/  IMAD.MOV.U32 R10, RZ, RZ, R8 ;  /* 0x000000ffff0a7224 */ /* 0x000fe200078e0008 */
[----:B------:R-:W-:Y:S01]  /*c130*/  ISETP.GT.U32.AND P1, PT, R5, R0, PT ;  /* 0x000000000500720c */ /* 0x000fe20003f24070 */
[----:B------:R-:W-:-:S04]  /*c140*/  IMAD.HI.U32 R4, R27, R20, RZ ;  /* 0x000000141b047227 */ /* 0x000fc800078e00ff */
[----:B------:R-:W-:Y:S01]  /*c150*/  @!P6 IMAD.MOV R10, RZ, RZ, -R10 ;  /* 0x000000ffff0ae224 */ /* 0x000fe200078e0a0a */
[C---:B------:R-:W-:Y:S01]  /*c160*/  ISETP.GT.U32.AND P6, PT, R5.reuse, R14, PT ;  /* 0x0000000e0500720c */ /* 0x040fe20003fc4070 */
[----:B------:R-:W-:Y:S02]  /*c170*/  IMAD.MOV R4, RZ, RZ, -R4 ;  /* 0x000000ffff047224 */ /* 0x000fe400078e0a04 */
[----:B------:R-:W-:Y:S02]  /*c180*/  IMAD.MOV.U32 R9, RZ, RZ, R2 ;  /* 0x000000ffff097224 */ /* 0x000fe400078e0002 */
[----:B------:R-:W-:Y:S02]  /*c190*/  IMAD R20, R5, R4, R20 ;  /* 0x0000000405147224 */ /* 0x000fe400078e0214 */
[----:B------:R-:W-:Y:S01]  /*c1a0*/  IMAD.HI.U32 R13, R27, R3, RZ ;  /* 0x000000031b0d7227 */ /* 0x000fe200078e00ff */
[----:B------:R-:W-:Y:S03]  /*c1b0*/  STL [R1+0xc2c], R15 ;  /* 0x000c2c0f01007387 */ /* 0x000fe60000100800 */
[----:B------:R-:W-:Y:S01]  /*c1c0*/  @!P0 IMAD.MOV R9, RZ, RZ, -R9 ;  /* 0x000000ffff098224 */ /* 0x000fe200078e0a09 */
[----:B------:R-:W-:Y:S01]  /*c1d0*/  STL [R1+0xc30], R16 ;  /* 0x000c301001007387 */ /* 0x000fe20000100800 */
[----:B------:R-:W-:Y:S01]  /*c1e0*/  @!P1 IMAD.IADD R0, R0, 0x1, -R5 ;  /* 0x0000000100009824 */ /* 0x000fe200078e0a05 */
[----:B------:R-:W-:Y:S01]  /*c1f0*/  ISETP.GT.U32.AND P1, PT, R5, R20, PT ;  /* 0x000000140500720c */ /* 0x000fe20003f24070 */
[----:B------:R-:W-:Y:S01]  /*c200*/  IMAD.MOV R8, RZ, RZ, -R13 ;  /* 0x000000ffff087224 */ /* 0x000fe200078e0a0d */
[----:B------:R-:W-:Y:S01]  /*c210*/  STL [R1+0xc34], R17 ;  /* 0x000c341101007387 */ /* 0x000fe20000100800 */
[----:B------:R-:W-:-:S03]  /*c220*/  @!P6 IMAD.IADD R14, R14, 0x1, -R5 ;  /* 0x000000010e0ee824 */ /* 0x000fc600078e0a05 */
[----:B------:R-:W-:Y:S01]  /*c230*/  STL [R1+0xc38], R18 ;  /* 0x000c381201007387 */ /* 0x000fe20000100800 */
[----:B------:R-:W-:-:S03]  /*c240*/  IMAD R8, R5, R8, R3 ;  /* 0x0000000805087224 */ /* 0x000fc600078e0203 */
[----:B------:R-:W-:Y:S04]  /*c250*/  STL [R1+0x34], R10 ;  /* 0x0000340a01007387 */ /* 0x000fe80000100800 */
[----:B------:R0:W-:Y:S01]  /*c260*/  STL [R1+0x13c], R9 ;  /* 0x00013c0901007387 */ /* 0x0001e20000100800 */
[----:B------:R-:W-:Y:S01]  /*c270*/  ISETP.GT.U32.AND P6, PT, R5, R14, PT ;  /* 0x0000000e0500720c */ /* 0x000fe20003fc4070 */
[----:B------:R-:W-:Y:S02]  /*c280*/  @!P1 IMAD.IADD R20, R20, 0x1, -R5 ;  /* 0x0000000114149824 */ /* 0x000fe400078e0a05 */
[----:B0-----:R-:W-:-:S04]  /*c290*/  IMAD.MOV.U32 R9, RZ, RZ, R0 ;  /* 0x000000ffff097224 */ /* 0x001fc800078e0000 */
[----:B------:R-:W-:Y:S01]  /*c2a0*/  @!P3 IMAD.MOV R9, RZ, RZ, -R9 ;  /* 0x000000ffff09b224 */ /* 0x000fe200078e0a09 */
[C---:B------:R-:W-:Y:S02]  /*c2b0*/  ISETP.GT.U32.AND P3, PT, R5.reuse, R8, PT ;  /* 0x000000080500720c */ /* 0x040fe40003f64070 */
[----:B------:R-:W-:-:S03]  /*c2c0*/  ISETP.GT.U32.AND P1, PT, R5, R20, PT ;  /* 0x000000140500720c */ /* 0x000fc60003f24070 */
[--C-:B------:R-:W-:Y:S01]  /*c2d0*/  @!P6 IMAD.IADD R14, R14, 0x1, -R5.reuse ;  /* 0x000000010e0ee824 */ /* 0x100fe200078e0a05 */
[----:B------:R0:W-:Y:S07]  /*c2e0*/  STL [R1+0x158], R9 ;  /* 0x0001580901007387 */ /* 0x0001ee0000100800 */
[----:B------:R-:W-:Y:S02]  /*c2f0*/  @!P3 IMAD.IADD R8, R8, 0x1, -R5 ;  /* 0x000000010808b824 */ /* 0x000fe400078e0a05 */
[----:B0-----:R-:W-:-:S03]  /*c300*/  IMAD.MOV.U32 R9, RZ, RZ, R14 ;  /* 0x000000ffff097224 */ /* 0x001fc600078e000e */
[----:B------:R-:W-:Y:S01]  /*c310*/  ISETP.GT.U32.AND P3, PT, R5, R8, PT ;  /* 0x000000080500720c */ /* 0x000fe20003f64070 */
[----:B------:R-:W-:Y:S02]  /*c320*/  @!P5 IMAD.MOV R9, RZ, RZ, -R9 ;  /* 0x000000ffff09d224 */ /* 0x000fe400078e0a09 */
[----:B------:R-:W-:-:S03]  /*c330*/  @!P1 IMAD.IADD R20, R20, 0x1, -R5 ;  /* 0x0000000114149824 */ /* 0x000fc600078e0a05 */
[----:B------:R0:W-:Y:S02]  /*c340*/  STL [R1+0x140], R9 ;  /* 0x0001400901007387 */ /* 0x0001e40000100800 */
[----:B0-----:R-:W-:-:S05]  /*c350*/  IMAD.MOV.U32 R9, RZ, RZ, R20 ;  /* 0x000000ffff097224 */ /* 0x001fca00078e0014 */
[----:B------:R-:W-:Y:S02]  /*c360*/  @!P3 IMAD.IADD R8, R8, 0x1, -R5 ;  /* 0x000000010808b824 */ /* 0x000fe400078e0a05 */
[----:B------:R-:W-:-:S05]  /*c370*/  @!P2 IMAD.MOV R9, RZ, RZ, -R9 ;  /* 0x000000ffff09a224 */ /* 0x000fca00078e0a09 */
[----:B------:R0:W-:Y:S02]  /*c380*/  STL [R1+0x4c], R9 ;  /* 0x00004c0901007387 */ /* 0x0001e40000100800 */
[----:B0-----:R-:W-:-:S04]  /*c390*/  IMAD.MOV.U32 R9, RZ, RZ, R8 ;  /* 0x000000ffff097224 */ /* 0x001fc800078e0008 */
[----:B------:R-:W-:-:S05]  /*c3a0*/  @!P4 IMAD.MOV R9, RZ, RZ, -R9 ;  /* 0x000000ffff09c224 */ /* 0x000fca00078e0a09 */
[----:B------:R0:W-:Y:S04]  /*c3b0*/  STL [R1+0xe8], R9 ;  /* 0x0000e80901007387 */ /* 0x0001e80000100800 */
[----:B------:R-:W2:Y:S01]  /*c3c0*/  LDL R19, [R1+0xad4] ;  /* 0x000ad40001137983 */ /* 0x000ea20000100800 */
[----:B------:R-:W-:-:S04]  /*c3d0*/  IADD3 R12, R6, 0x17, RZ ;  /* 0x00000017060c7810 */ /* 0x000fc80007ffe0ff */
[----:B------:R-:W-:Y:S02]  /*c3e0*/  IABS R11, R12 ;  /* 0x0000000c000b7213 */ /* 0x000fe40000000000 */
[----:B------:R-:W-:-:S03]  /*c3f0*/  IADD3 R22, R6, 0x16, RZ ;  /* 0x0000001606167810 */ /* 0x000fc60007ffe0ff */
[----:B------:R-:W-:Y:S01]  /*c400*/  IMAD.MOV.U32 R2, RZ, RZ, R11 ;  /* 0x000000ffff027224 */ /* 0x000fe200078e000b */
[----:B------:R-:W-:-:S03]  /*c410*/  IABS R21, R22 ;  /* 0x0000001600157213 */ /* 0x000fc60000000000 */
[----:B------:R-:W-:Y:S01]  /*c420*/  IMAD.HI.U32 R11, R27, R2, RZ ;  /* 0x000000021b0b7227 */ /* 0x000fe200078e00ff */
[----:B------:R-:W-:-:S03]  /*c430*/  IABS R26, c[0x0][0x178] ;  /* 0x00005e00001a7a13 */ /* 0x000fc60000000000 */
[----:B------:R-:W-:Y:S02]  /*c440*/  IMAD.MOV R11, RZ, RZ, -R11 ;  /* 0x000000ffff0b7224 */ /* 0x000fe400078e0a0b */
[----:B------:R-:W-:Y:S01]  /*c450*/  IMAD.HI.U32 R3, R27, R21, RZ ;  /* 0x000000151b037227 */ /* 0x000fe200078e00ff */
[----:B------:R-:W1:Y:S03]  /*c460*/  I2F.RP R13, R26 ;  /* 0x0000001a000d7306 */ /* 0x000e660000209400 */
[----:B------:R-:W-:Y:S02]  /*c470*/  IMAD R2, R5, R11, R2 ;  /* 0x0000000b05027224 */ /* 0x000fe400078e0202 */
[----:B------:R-:W-:-:S03]  /*c480*/  IMAD.MOV R3, RZ, RZ, -R3 ;  /* 0x000000ffff037224 */ /* 0x000fc600078e0a03 */
[C---:B------:R-:W-:Y:S01]  /*c490*/  ISETP.GT.U32.AND P6, PT, R5.reuse, R2, PT ;  /* 0x000000020500720c */ /* 0x040fe20003fc4070 */
[C---:B------:R-:W-:Y:S01]  /*c4a0*/  IMAD R21, R5.reuse, R3, R21 ;  /* 0x0000000305157224 */ /* 0x040fe200078e0215 */
[----:B------:R-:W-:Y:S02]  /*c4b0*/  IADD3 R4, R6, 0x15, RZ ;  /* 0x0000001506047810 */ /* 0x000fe40007ffe0ff */
[----:B------:R-:W-:Y:S02]  /*c4c0*/  ISETP.GE.AND P0, PT, R12, RZ, PT ;  /* 0x000000ff0c00720c */ /* 0x000fe40003f06270 */
[----:B------:R-:W-:Y:S02]  /*c4d0*/  ISETP.GT.U32.AND P5, PT, R5, R21, PT ;  /* 0x000000150500720c */ /* 0x000fe40003fa4070 */
[----:B------:R-:W-:Y:S01]  /*c4e0*/  IABS R12, R4 ;  /* 0x00000004000c7213 */ /* 0x000fe20000000000 */
[----:B-1----:R1:W3:Y:S01]  /*c4f0*/  MUFU.RCP R3, R13 ;  /* 0x0000000d00037308 */ /* 0x0022e20000001000 */
[----:B------:R-:W-:-:S03]  /*c500*/  IADD3 R11, R6, 0x14, RZ ;  /* 0x00000014060b7810 */ /* 0x000fc60007ffe0ff */
[----:B------:R-:W-:Y:S02]  /*c510*/  @!P6 IMAD.IADD R2, R2, 0x1, -R5 ;  /* 0x000000010202e824 */ /* 0x000fe400078e0a05 */
[----:B-1----:R-:W-:-:S03]  /*c520*/  IMAD.HI.U32 R13, R27, R12, RZ ;  /* 0x0000000c1b0d7227 */ /* 0x002fc600078e00ff */
[----:B------:R-:W-:Y:S01]  /*c530*/  ISETP.GT.U32.AND P6, PT, R5, R2, PT ;  /* 0x000000020500720c */ /* 0x000fe20003fc4070 */
[----:B------:R-:W-:Y:S01]  /*c540*/  IMAD.MOV R13, RZ, RZ, -R13 ;  /* 0x000000ffff0d7224 */ /* 0x000fe200078e0a0d */
[----:B------:R-:W-:Y:S01]  /*c550*/  IABS R0, R11 ;  /* 0x0000000b00007213 */ /* 0x000fe20000000000 */
[----:B------:R-:W-:Y:S01]  /*c560*/  @!P5 IMAD.IADD R21, R21, 0x1, -R5 ;  /* 0x000000011515d824 */ /* 0x000fe200078e0a05 */
[----:B------:R-:W-:Y:S01]  /*c570*/  ISETP.GE.AND P2, PT, R4, RZ, PT ;  /* 0x000000ff0400720c */ /* 0x000fe20003f46270 */
[----:B------:R-:W-:Y:S02]  /*c580*/  IMAD R4, R5, R13, R12 ;  /* 0x0000000d05047224 */ /* 0x000fe400078e020c */
[----:B------:R-:W-:Y:S01]  /*c590*/  IMAD.HI.U32 R14, R27, R0, RZ ;  /* 0x000000001b0e7227 */ /* 0x000fe200078e00ff */
[----:B------:R-:W-:Y:S02]  /*c5a0*/  ISETP.GT.U32.AND P5, PT, R5, R21, PT ;  /* 0x000000150500720c */ /* 0x000fe40003fa4070 */
[----:B------:R-:W-:-:S02]  /*c5b0*/  ISETP.GE.AND P3, PT, R11, RZ, PT ;  /* 0x000000ff0b00720c */ /* 0x000fc40003f66270 */
[----:B------:R-:W-:Y:S01]  /*c5c0*/  ISETP.GT.U32.AND P4, PT, R5, R4, PT ;  /* 0x000000040500720c */ /* 0x000fe20003f84070 */
[----:B------:R-:W-:Y:S01]  /*c5d0*/  IMAD.MOV R14, RZ, RZ, -R14 ;  /* 0x000000ffff0e7224 */ /* 0x000fe200078e0a0e */
[----:B------:R-:W-:Y:S01]  /*c5e0*/  IADD3 R11, R6, 0x13, RZ ;  /* 0x00000013060b7810 */ /* 0x000fe20007ffe0ff */
[--C-:B------:R-:W-:Y:S01]  /*c5f0*/  @!P6 IMAD.IADD R2, R2, 0x1, -R5.reuse ;  /* 0x000000010202e824 */ /* 0x100fe200078e0a05 */
[----:B---3--:R-:W-:Y:S01]  /*c600*/  IADD3 R3, R3, 0xffffffe, RZ ;  /* 0x0ffffffe03037810 */ /* 0x008fe20007ffe0ff */
[----:B------:R-:W-:Y:S01]  /*c610*/  IMAD R0, R5, R14, R0 ;  /* 0x0000000e05007224 */ /* 0x000fe200078e0200 */
[----:B------:R-:W-:Y:S02]  /*c620*/  ISETP.GE.AND P6, PT, R11, RZ, PT ;  /* 0x000000ff0b00720c */ /* 0x000fe40003fc6270 */
[----:B------:R-:W-:Y:S01]  /*c630*/  IABS R11, R11 ;  /* 0x0000000b000b7213 */ /* 0x000fe20000000000 */
[----:B------:R-:W-:Y:S01]  /*c640*/  @!P5 IMAD.IADD R21, R21, 0x1, -R5 ;  /* 0x000000011515d824 */ /* 0x000fe200078e0a05 */
[----:B------:R-:W-:-:S02]  /*c650*/  ISETP.GE.AND P1, PT, R22, RZ, PT ;  /* 0x000000ff1600720c */ /* 0x000fc40003f26270 */
[----:B------:R-:W-:Y:S01]  /*c660*/  ISETP.GT.U32.AND P5, PT, R5, R0, PT ;  /* 0x000000000500720c */ /* 0x000fe20003fa4070 */
[----:B------:R-:W-:Y:S01]  /*c670*/  IMAD.HI.U32 R12, R27, R11, RZ ;  /* 0x0000000b1b0c7227 */ /* 0x000fe200078e00ff */
[----:B------:R-:W1:Y:S03]  /*c680*/  F2I.FTZ.U32.TRUNC.NTZ R3, R3 ;  /* 0x0000000300037305 */ /* 0x000e66000021f000 */
[----:B------:R-:W-:Y:S02]  /*c690*/  @!P4 IMAD.IADD R4, R4, 0x1, -R5 ;  /* 0x000000010404c824 */ /* 0x000fe400078e0a05 */
[----:B------:R-:W-:Y:S01]  /*c6a0*/  IMAD.MOV R12, RZ, RZ, -R12 ;  /* 0x000000ffff0c7224 */ /* 0x000fe200078e0a0c */
[----:B------:R-:W-:Y:S01]  /*c6b0*/  IADD3 R13, R6, 0x12, RZ ;  /* 0x00000012060d7810 */ /* 0x000fe20007ffe0ff */
[----:B------:R-:W-:Y:S01]  /*c6c0*/  IMAD.MOV.U32 R8, RZ, RZ, R2 ;  /* 0x000000ffff087224 */ /* 0x000fe200078e0002 */
[C---:B------:R-:W-:Y:S01]  /*c6d0*/  ISETP.GT.U32.AND P4, PT, R5.reuse, R4, PT ;  /* 0x000000040500720c */ /* 0x040fe20003f84070 */
[----:B------:R-:W-:-:S02]  /*c6e0*/  IMAD R11, R5, R12, R11 ;  /* 0x0000000c050b7224 */ /* 0x000fc400078e020b */
[----:B0-----:R-:W-:Y:S02]  /*c6f0*/  IMAD.MOV.U32 R9, RZ, RZ, R21 ;  /* 0x000000ffff097224 */ /* 0x001fe400078e0015 */
[----:B------:R-:W-:Y:S01]  /*c700*/  @!P0 IMAD.MOV R8, RZ, RZ, -R8 ;  /* 0x000000ffff088224 */ /* 0x000fe200078e0a08 */
[----:B------:R-:W-:Y:S01]  /*c710*/  ISETP.GE.AND P0, PT, R13, RZ, PT ;  /* 0x000000ff0d00720c */ /* 0x000fe20003f06270 */
[----:B------:R-:W-:Y:S01]  /*c720*/  @!P1 IMAD.MOV R9, RZ, RZ, -R9 ;  /* 0x000000ffff099224 */ /* 0x000fe200078e0a09 */
[C---:B------:R-:W-:Y:S01]  /*c730*/  ISETP.GT.U32.AND P1, PT, R5.reuse, R11, PT ;  /* 0x0000000b0500720c */ /* 0x040fe20003f24070 */
[----:B------:R-:W-:Y:S01]  /*c740*/  @!P5 IMAD.IADD R0, R0, 0x1, -R5 ;  /* 0x000000010000d824 */ /* 0x000fe200078e0a05 */
[----:B------:R-:W-:Y:S01]  /*c750*/  IABS R13, R13 ;  /* 0x0000000d000d7213 */ /* 0x000fe20000000000 */
[----:B-1----:R-:W-:Y:S01]  /*c760*/  IMAD.MOV R20, RZ, RZ, -R3 ;  /* 0x000000ffff147224 */ /* 0x002fe200078e0a03 */
[----:B------:R-:W-:Y:S02]  /*c770*/  IADD3 R2, R6, 0x11, RZ ;  /* 0x0000001106027810 */ /* 0x000fe40007ffe0ff */
[----:B------:R-:W-:Y:S01]  /*c780*/  ISETP.GT.U32.AND P5, PT, R5, R0, PT ;  /* 0x000000000500720c */ /* 0x000fe20003fa4070 */
[----:B------:R-:W-:Y:S01]  /*c790*/  IMAD.HI.U32 R14, R27, R13, RZ ;  /* 0x0000000d1b0e7227 */ /* 0x000fe200078e00ff */
[----:B------:R0:W-:Y:S03]  /*c7a0*/  STL [R1+0x108], R8 ;  /* 0x0001080801007387 */ /* 0x0001e60000100800 */
[----:B------:R-:W-:Y:S01]  /*c7b0*/  @!P4 IMAD.IADD R4, R4, 0x1, -R5 ;  /* 0x000000010404c824 */ /* 0x000fe200078e0a05 */
[----:B------:R-:W-:Y:S01]  /*c7c0*/  ISETP.GE.AND P4, PT, R2, RZ, PT ;  /* 0x000000ff0200720c */ /* 0x000fe20003f86270 */
[----:B------:R-:W-:-:S02]  /*c7d0*/  IMAD R20, R20, R26, RZ ;  /* 0x0000001a14147224 */ /* 0x000fc400078e02ff */
[----:B------:R-:W-:Y:S01]  /*c7e0*/  IMAD.MOV R14, RZ, RZ, -R14 ;  /* 0x000000ffff0e7224 */ /* 0x000fe200078e0a0e */
[----:B0-----:R-:W-:Y:S01]  /*c7f0*/  IABS R8, R2 ;  /* 0x0000000200087213 */ /* 0x001fe20000000000 */
[----:B------:R-:W-:Y:S01]  /*c800*/  IMAD.MOV.U32 R2, RZ, RZ, RZ ;  /* 0x000000ffff027224 */ /* 0x000fe200078e00ff */
[----:B------:R0:W-:Y:S01]  /*c810*/  STL [R1+0xc4], R9 ;  /* 0x0000c40901007387 */ /* 0x0001e20000100800 */
[----:B------:R-:W-:Y:S02]  /*c820*/  @!P1 IMAD.IADD R11, R11, 0x1, -R5 ;  /* 0x000000010b0b9824 */ /* 0x000fe400078e0a05 */
[----:B------:R-:W-:-:S04]  /*c830*/  IMAD.HI.U32 R2, R3, R20, R2 ;  /* 0x0000001403027227 */ /* 0x000fc800078e0002 */
[C---:B------:R-:W-:Y:S02]  /*c840*/  IMAD R3, R5.reuse, R14, R13 ;  /* 0x0000000e05037224 */ /* 0x040fe400078e020d */
[----:B0-----:R-:W-:Y:S02]  /*c850*/  IMAD.MOV.U32 R9, RZ, RZ, R4 ;  /* 0x000000ffff097224 */ /* 0x001fe400078e0004 */
[----:B------:R-:W-:Y:S02]  /*c860*/  @!P5 IMAD.IADD R0, R0, 0x1, -R5 ;  /* 0x000000010000d824 */ /* 0x000fe400078e0a05 */
[----:B------:R-:W-:Y:S01]  /*c870*/  @!P2 IMAD.MOV R9, RZ, RZ, -R9 ;  /* 0x000000ffff09a224 */ /* 0x000fe200078e0a09 */
[----:B------:R-:W-:Y:S01]  /*c880*/  ISETP.GT.U32.AND P2, PT, R5, R11, PT ;  /* 0x0000000b0500720c */ /* 0x000fe20003f44070 */
[----:B------:R-:W-:Y:S01]  /*c890*/  IMAD.HI.U32 R12, R27, R8, RZ ;  /* 0x000000081b0c7227 */ /* 0x000fe200078e00ff */
[----:B------:R-:W-:-:S03]  /*c8a0*/  ISETP.GT.U32.AND P5, PT, R5, R3, PT ;  /* 0x000000030500720c */ /* 0x000fc60003fa4070 */
[----:B------:R-:W-:Y:S01]  /*c8b0*/  IMAD.MOV R12, RZ, RZ, -R12 ;  /* 0x000000ffff0c7224 */ /* 0x000fe200078e0a0c */
[----:B------:R-:W-:-:S03]  /*c8c0*/  IADD3 R20, R6, 0x10, RZ ;  /* 0x0000001006147810 */ /* 0x000fc60007ffe0ff */
[----:B------:R-:W-:Y:S01]  /*c8d0*/  IMAD R8, R5, R12, R8 ;  /* 0x0000000c05087224 */ /* 0x000fe200078e0208 */
[----:B------:R-:W-:-:S03]  /*c8e0*/  ISETP.GE.AND P1, PT, R20, RZ, PT ;  /* 0x000000ff1400720c */ /* 0x000fc60003f26270 */
[--C-:B------:R-:W-:Y:S01]  /*c8f0*/  @!P2 IMAD.IADD R11, R11, 0x1, -R5.reuse ;  /* 0x000000010b0ba824 */ /* 0x100fe200078e0a05 */
[----:B------:R-:W-:Y:S01]  /*c900*/  ISETP.GT.U32.AND P2, PT, R5, R8, PT ;  /* 0x000000080500720c */ /* 0x000fe20003f44070 */
[----:B------:R-:W-:Y:S01]  /*c910*/  @!P5 IMAD.IADD R3, R3, 0x1, -R5 ;  /* 0x000000010303d824 */ /* 0x000fe200078e0a05 */
[----:B------:R-:W-:Y:S01]  /*c920*/  IABS R20, R20 ;  /* 0x0000001400147213 */ /* 0x000fe20000000000 */
[----:B------:R0:W-:Y:S03]  /*c930*/  STL [R1+0xac], R9 ;  /* 0x0000ac0901007387 */ /* 0x0001e60000100800 */
[----:B------:R-:W-:Y:S01]  /*c940*/  ISETP.GT.U32.AND P5, PT, R5, R3, PT ;  /* 0x000000030500720c */ /* 0x000fe20003fa4070 */
[----:B0-----:R-:W-:Y:S02]  /*c950*/  IMAD.MOV.U32 R9, RZ, RZ, R0 ;  /* 0x000000ffff097224 */ /* 0x001fe400078e0000 */
[----:B------:R-:W-:Y:S01]  /*c960*/  IMAD.HI.U32 R0, R27, R20, RZ ;  /* 0x000000141b007227 */ /* 0x000fe200078e00ff */
[----:B------:R-:W-:-:S03]  /*c970*/  IABS R24, R6 ;  /* 0x0000000600187213 */ /* 0x000fc60000000000 */
[----:B------:R-:W-:Y:S02]  /*c980*/  @!P3 IMAD.MOV R9, RZ, RZ, -R9 ;  /* 0x000000ffff09b224 */ /* 0x000fe400078e0a09 */
[----:B------:R-:W-:Y:S02]  /*c990*/  IMAD.MOV R0, RZ, RZ, -R0 ;  /* 0x000000ffff007224 */ /* 0x000fe400078e0a00 */
[----:B------:R-:W-:Y:S01]  /*c9a0*/  @!P2 IMAD.IADD R8, R8, 0x1, -R5 ;  /* 0x000000010808a824 */ /* 0x000fe200078e0a05 */
[----:B------:R0:W-:Y:S01]  /*c9b0*/  STL [R1+0xb4], R9 ;  /* 0x0000b40901007387 */ /* 0x0001e20000100800 */
[----:B------:R-:W-:-:S04]  /*c9c0*/  IMAD.HI.U32 R13, R27, R24, RZ ;  /* 0x000000181b0d7227 */ /* 0x000fc800078e00ff */
[C---:B------:R-:W-:Y:S02]  /*c9d0*/  IMAD R20, R5.reuse, R0, R20 ;  /* 0x0000000005147224 */ /* 0x040fe400078e0214 */
[----:B0-----:R-:W-:Y:S01]  /*c9e0*/  IMAD.MOV.U32 R9, RZ, RZ, R11 ;  /* 0x000000ffff097224 */ /* 0x001fe200078e000b */
[C---:B------:R-:W-:Y:S01]  /*c9f0*/  IADD3 R23, R6.reuse, 0xf, RZ ;  /* 0x0000000f06177810 */ /* 0x040fe20007ffe0ff */
[----:B------:R-:W-:Y:S02]  /*ca00*/  IMAD.MOV R13, RZ, RZ, -R13 ;  /* 0x000000ffff0d7224 */ /* 0x000fe400078e0a0d */
[----:B------:R-:W-:Y:S01]  /*ca10*/  @!P6 IMAD.MOV R9, RZ, RZ, -R9 ;  /* 0x000000ffff09e224 */ /* 0x000fe200078e0a09 */
[----:B------:R-:W-:Y:S01]  /*ca20*/  ISETP.GT.U32.AND P6, PT, R5, R8, PT ;  /* 0x000000080500720c */ /* 0x000fe20003fc4070 */
[----:B------:R-:W-:Y:S01]  /*ca30*/  @!P5 IMAD.IADD R3, R3, 0x1, -R5 ;  /* 0x000000010303d824 */ /* 0x000fe200078e0a05 */
[----:B------:R-:W-:Y:S02]  /*ca40*/  IADD3 R12, R6, 0xe, RZ ;  /* 0x0000000e060c7810 */ /* 0x000fe40007ffe0ff */
[C---:B------:R-:W-:Y:S01]  /*ca50*/  ISETP.GT.U32.AND P5, PT, R5.reuse, R20, PT ;  /* 0x000000140500720c */ /* 0x040fe20003fa4070 */
[----:B------:R-:W-:Y:S01]  /*ca60*/  IMAD R24, R5, R13, R24 ;  /* 0x0000000d05187224 */ /* 0x000fe200078e0218 */
[----:B------:R-:W-:-:S02]  /*ca70*/  ISETP.GE.AND P3, PT, R23, RZ, PT ;  /* 0x000000ff1700720c */ /* 0x000fc40003f66270 */
[----:B------:R-:W-:Y:S02]  /*ca80*/  IABS R22, R12 ;  /* 0x0000000c00167213 */ /* 0x000fe40000000000 */
[----:B------:R-:W-:Y:S01]  /*ca90*/  IABS R23, R23 ;  /* 0x0000001700177213 */ /* 0x000fe20000000000 */
[----:B------:R-:W-:Y:S01]  /*caa0*/  @!P0 IMAD.MOV R3, RZ, RZ, -R3 ;  /* 0x000000ffff038224 */ /* 0x000fe200078e0a03 */
[----:B------:R-:W-:Y:S01]  /*cab0*/  ISETP.GT.U32.AND P0, PT, R5, R24, PT ;  /* 0x000000180500720c */ /* 0x000fe20003f04070 */
[----:B------:R-:W-:Y:S02]  /*cac0*/  @!P6 IMAD.IADD R8, R8, 0x1, -R5 ;  /* 0x000000010808e824 */ /* 0x000fe400078e0a05 */
[----:B------:R-:W-:-:S04]  /*cad0*/  IMAD.HI.U32 R0, R27, R23, RZ ;  /* 0x000000171b007227 */ /* 0x000fc800078e00ff */
[----:B------:R-:W-:Y:S02]  /*cae0*/  @!P5 IMAD.IADD R20, R20, 0x1, -R5 ;  /* 0x000000011414d824 */ /* 0x000fe400078e0a05 */
[----:B------:R-:W-:Y:S01]  /*caf0*/  IMAD.MOV R0, RZ, RZ, -R0 ;  /* 0x000000ffff007224 */ /* 0x000fe200078e0a00 */
[C---:B------:R-:W-:Y:S02]  /*cb00*/  IADD3 R25, R6.reuse, 0xc, RZ ;  /* 0x0000000c06197810 */ /* 0x040fe40007ffe0ff */
[C---:B------:R-:W-:Y:S01]  /*cb10*/  ISETP.GT.U32.AND P5, PT, R5.reuse, R20, PT ;  /* 0x000000140500720c */ /* 0x040fe20003fa4070 */
[----:B------:R-:W-:Y:S01]  /*cb20*/  IMAD R23, R5, R0, R23 ;  /* 0x0000000005177224 */ /* 0x000fe200078e0217 */
[----:B------:R-:W-:Y:S01]  /*cb30*/  IADD3 R0, R6, 0xd, RZ ;  /* 0x0000000d06007810 */ /* 0x000fe20007ffe0ff */
[----:B------:R-:W-:Y:S01]  /*cb40*/  @!P0 IMAD.IADD R24, R24, 0x1, -R5 ;  /* 0x0000000118188824 */ /* 0x000fe200078e0a05 */
[----:B------:R-:W-:Y:S02]  /*cb50*/  ISETP.GE.AND P2, PT, R12, RZ, PT ;  /* 0x000000ff0c00720c */ /* 0x000fe40003f46270 */
[----:B------:R-:W-:-:S02]  /*cb60*/  IABS R11, R0 ;  /* 0x00000000000b7213 */ /* 0x000fc40000000000 */
[----:B------:R-:W-:-:S03]  /*cb70*/  IABS R12, R25 ;  /* 0x00000019000c7213 */ /* 0x000fc60000000000 */
[C---:B------:R-:W-:Y:S01]  /*cb80*/  IMAD.HI.U32 R21, R27.reuse, R11, RZ ;  /* 0x0000000b1b157227 */ /* 0x040fe200078e00ff */
[----:B------:R-:W-:Y:S03]  /*cb90*/  STL [R1+0x64], R9 ;  /* 0x0000640901007387 */ /* 0x000fe60000100800 */
[----:B------:R-:W-:Y:S01]  /*cba0*/  IMAD.HI.U32 R14, R27, R12, RZ ;  /* 0x0000000c1b0e7227 */ /* 0x000fe200078e00ff */
[----:B------:R0:W-:Y:S03]  /*cbb0*/  STL [R1+0x6c], R3 ;  /* 0x00006c0301007387 */ /* 0x0001e60000100800 */
[----:B------:R-:W-:Y:S01]  /*cbc0*/  @!P5 IMAD.IADD R20, R20, 0x1, -R5 ;  /* 0x000000011414d824 */ /* 0x000fe200078e0a05 */
[----:B------:R-:W-:Y:S01]  /*cbd0*/  ISETP.GT.U32.AND P5, PT, R5, R23, PT ;  /* 0x000000170500720c */ /* 0x000fe20003fa4070 */
[----:B------:R-:W-:-:S02]  /*cbe0*/  IMAD.MOV R21, RZ, RZ, -R21 ;  /* 0x000000ffff157224 */ /* 0x000fc400078e0a15 */
[----:B------:R-:W-:Y:S01]  /*cbf0*/  IMAD.MOV R14, RZ, RZ, -R14 ;  /* 0x000000ffff0e7224 */ /* 0x000fe200078e0a0e */
[----:B0-----:R-:W-:Y:S01]  /*cc00*/  IADD3 R3, R6, 0xa, RZ ;  /* 0x0000000a06037810 */ /* 0x001fe20007ffe0ff */
[C---:B------:R-:W-:Y:S02]  /*cc10*/  IMAD R11, R5.reuse, R21, R11 ;  /* 0x00000015050b7224 */ /* 0x040fe400078e020b */
[----:B------:R-:W-:Y:S01]  /*cc20*/  IMAD R12, R5, R14, R12 ;  /* 0x0000000e050c7224 */ /* 0x000fe200078e020c */
[----:B------:R-:W-:Y:S01]  /*cc30*/  IABS R14, R3 ;  /* 0x00000003000e7213 */ /* 0x000fe20000000000 */
[----:B------:R-:W-:-:S04]  /*cc40*/  IMAD.MOV.U32 R9, RZ, RZ, R8 ;  /* 0x000000ffff097224 */ /* 0x000fc800078e0008 */
[----:B------:R-:W-:-:S04]  /*cc50*/  IMAD.HI.U32 R8, R27, R14, RZ ;  /* 0x0000000e1b087227 */ /* 0x000fc800078e00ff */
[----:B------:R-:W-:Y:S02]  /*cc60*/  @!P5 IMAD.IADD R23, R23, 0x1, -R5 ;  /* 0x000000011717d824 */ /* 0x000fe400078e0a05 */
[----:B------:R-:W-:Y:S02]  /*cc70*/  IMAD.MOV R8, RZ, RZ, -R8 ;  /* 0x000000ffff087224 */ /* 0x000fe400078e0a08 */
[----:B------:R-:W-:Y:S01]  /*cc80*/  @!P4 IMAD.MOV R9, RZ, RZ, -R9 ;  /* 0x000000ffff09c224 */ /* 0x000fe200078e0a09 */
[----:B--2---:R-:W-:-:S05]  /*cc90*/  IABS R4, R19 ;  /* 0x0000001300047213 */ /* 0x004fca0000000000 */
[----:B------:R-:W-:-:S04]  /*cca0*/  IMAD.HI.U32 R2, R2, R4, RZ ;  /* 0x0000000402027227 */ /* 0x000fc800078e00ff */
[----:B------:R-:W-:-:S04]  /*ccb0*/  IMAD.MOV R2, RZ, RZ, -R2 ;  /* 0x000000ffff027224 */ /* 0x000fc800078e0a02 */
[----:B------:R-:W-:Y:S02]  /*ccc0*/  IMAD R4, R26, R2, R4 ;  /* 0x000000021a047224 */ /* 0x000fe400078e0204 */
[----:B------:R-:W-:-:S03]  /*ccd0*/  IMAD.HI.U32 R2, R27, R22, RZ ;  /* 0x000000161b027227 */ /* 0x000fc600078e00ff */
[----:B------:R-:W-:Y:S01]  /*cce0*/  ISETP.GT.U32.AND P6, PT, R26, R4, PT ;  /* 0x000000041a00720c */ /* 0x000fe20003fc4070 */
[----:B------:R-:W-:-:S04]  /*ccf0*/  IMAD.MOV R2, RZ, RZ, -R2 ;  /* 0x000000ffff027224 */ /* 0x000fc800078e0a02 */
[----:B------:R-:W-:-:S05]  /*cd00*/  IMAD R22, R5, R2, R22 ;  /* 0x0000000205167224 */ /* 0x000fca00078e0216 */
[----:B------:R-:W-:-:S03]  /*cd10*/  ISETP.GT.U32.AND P0, PT, R5, R22, PT ;  /* 0x000000160500720c */ /* 0x000fc60003f04070 */
[----:B------:R-:W-:Y:S01]  /*cd20*/  @!P6 IMAD.IADD R4, R4, 0x1, -R26 ;  /* 0x000000010404e824 */ /* 0x000fe200078e0a1a */
[----:B------:R-:W-:Y:S02]  /*cd30*/  ISETP.GT.U32.AND P6, PT, R5, R24, PT ;  /* 0x000000180500720c */ /* 0x000fe40003fc4070 */
[----:B------:R-:W-:-:S07]  /*cd40*/  IADD3 R2, R6, 0xb, RZ ;  /* 0x0000000b06027810 */ /* 0x000fce0007ffe0ff */
[----:B------:R-:W-:-:S04]  /*cd50*/  @!P0 IMAD.IADD R22, R22, 0x1, -R5 ;  /* 0x0000000116168824 */ /* 0x000fc800078e0a05 */
[----:B------:R-:W-:Y:S01]  /*cd60*/  @!P6 IMAD.IADD R24, R24, 0x1, -R5 ;  /* 0x000000011818e824 */ /* 0x000fe200078e0a05 */
[C---:B------:R-:W-:Y:S02]  /*cd70*/  ISETP.GT.U32.AND P0, PT, R5.reuse, R22, PT ;  /* 0x000000160500720c */ /* 0x040fe40003f04070 */
[C---:B------:R-:W-:Y:S02]  /*cd80*/  ISETP.GT.U32.AND P6, PT, R5.reuse, R11, PT ;  /* 0x0000000b0500720c */ /* 0x040fe40003fc4070 */
[----:B------:R-:W-:Y:S01]  /*cd90*/  IABS R13, R2 ;  /* 0x00000002000d7213 */ /* 0x000fe20000000000 */
[C---:B------:R-:W-:Y:S01]  /*cda0*/  IMAD R14, R5.reuse, R8, R14 ;  /* 0x00000008050e7224 */ /* 0x040fe200078e020e */
[----:B------:R-:W-:Y:S01]  /*cdb0*/  ISETP.GT.U32.AND P4, PT, R5, R23, PT ;  /* 0x000000170500720c */ /* 0x000fe20003f84070 */
[----:B------:R0:W-:Y:S02]  /*cdc0*/  STL [R1+0x44], R9 ;  /* 0x0000440901007387 */ /* 0x0001e40000100800 */
[----:B------:R-:W-:-:S04]  /*cdd0*/  IMAD.HI.U32 R21, R27, R13, RZ ;  /* 0x0000000d1b157227 */ /* 0x000fc800078e00ff */
[--C-:B------:R-:W-:Y:S01]  /*cde0*/  @!P0 IMAD.IADD R22, R22, 0x1, -R5.reuse ;  /* 0x0000000116168824 */ /* 0x100fe200078e0a05 */
[----:B------:R-:W-:Y:S01]  /*cdf0*/  ISETP.GE.AND P0, PT, R6, RZ, PT ;  /* 0x000000ff0600720c */ /* 0x000fe20003f06270 */
[----:B------:R-:W-:Y:S02]  /*ce00*/  @!P6 IMAD.IADD R11, R11, 0x1, -R5 ;  /* 0x000000010b0be824 */ /* 0x000fe400078e0a05 */
[----:B0-----:R-:W-:Y:S01]  /*ce10*/  IMAD.MOV.U32 R9, RZ, RZ, R20 ;  /* 0x000000ffff097224 */ /* 0x001fe200078e0014 */
[C---:B------:R-:W-:Y:S01]  /*ce20*/  ISETP.GT.U32.AND P6, PT, R5.reuse, R14, PT ;  /* 0x0000000e0500720c */ /* 0x040fe20003fc4070 */
[----:B------:R-:W-:Y:S02]  /*ce30*/  IMAD.MOV R21, RZ, RZ, -R21 ;  /* 0x000000ffff157224 */ /* 0x000fe400078e0a15 */
[----:B------:R-:W-:Y:S02]  /*ce40*/  @!P1 IMAD.MOV R9, RZ, RZ, -R9 ;  /* 0x000000ffff099224 */ /* 0x000fe400078e0a09 */
[----:B------:R-:W-:-:S02]  /*ce50*/  IMAD R13, R5, R21, R13 ;  /* 0x00000015050d7224 */ /* 0x000fc400078e020d */
[--C-:B------:R-:W-:Y:S01]  /*ce60*/  @!P4 IMAD.IADD R23, R23, 0x1, -R5.reuse ;  /* 0x000000011717c824 */ /* 0x100fe200078e0a05 */
[----:B------:R0:W-:Y:S01]  /*ce70*/  STL [R1+0x28], R9 ;  /* 0x0000280901007387 */ /* 0x0001e20000100800 */
[----:B------:R-:W-:Y:S02]  /*ce80*/  IADD3 R8, R6, 0x9, RZ ;  /* 0x0000000906087810 */ /* 0x000fe40007ffe0ff */
[----:B------:R-:W-:Y:S02]  /*ce90*/  ISETP.GT.U32.AND P4, PT, R5, R13, PT ;  /* 0x0000000d0500720c */ /* 0x000fe40003f84070 */
[----:B------:R-:W-:Y:S02]  /*cea0*/  @!P6 IMAD.IADD R14, R14, 0x1, -R5 ;  /* 0x000000010e0ee824 */ /* 0x000fe400078e0a05 */
[----:B0-----:R-:W-:Y:S01]  /*ceb0*/  IMAD.MOV.U32 R9, RZ, RZ, R24 ;  /* 0x000000ffff097224 */ /* 0x001fe200078e0018 */
[----:B------:R-:W-:-:S03]  /*cec0*/  IABS R20, R8 ;  /* 0x0000000800147213 */ /* 0x000fc60000000000 */
[----:B------:R-:W-:Y:S01]  /*ced0*/  @!P0 IMAD.MOV R9, RZ, RZ, -R9 ;  /* 0x000000ffff098224 */ /* 0x000fe200078e0a09 */
[C---:B------:R-:W-:Y:S02]  /*cee0*/  ISETP.GT.U32.AND P1, PT, R5.reuse, R12, PT ;  /* 0x0000000c0500720c */ /* 0x040fe40003f24070 */
[----:B------:R-:W-:Y:S02]  /*cef0*/  ISETP.GT.U32.AND P6, PT, R5, R14, PT ;  /* 0x0000000e0500720c */ /* 0x000fe40003fc4070 */
[----:B------:R0:W-:Y:S01]  /*cf00*/  STL [R1+0x18], R9 ;  /* 0x0000180901007387 */ /* 0x0001e20000100800 */
[----:B------:R-:W-:Y:S01]  /*cf10*/  ISETP.GT.U32.AND P5, PT, R26, R4, PT ;  /* 0x000000041a00720c */ /* 0x000fe20003fa4070 */
[----:B------:R-:W-:Y:S02]  /*cf20*/  @!P4 IMAD.IADD R13, R13, 0x1, -R5 ;  /* 0x000000010d0dc824 */ /* 0x000fe400078e0a05 */
[----:B------:R-:W-:Y:S02]  /*cf30*/  IMAD.MOV.U32 R10, RZ, RZ, R23 ;  /* 0x000000ffff0a7224 */ /* 0x000fe400078e0017 */
[----:B0-----:R-:W-:-:S02]  /*cf40*/  IMAD.MOV.U32 R9, RZ, RZ, R22 ;  /* 0x000000ffff097224 */ /* 0x001fc400078e0016 */
[----:B------:R-:W-:-:S04]  /*cf50*/  IMAD.HI.U32 R22, R27, R20, RZ ;  /* 0x000000141b167227 */ /* 0x000fc800078e00ff */
[----:B------:R-:W-:Y:S02]  /*cf60*/  IMAD.MOV R22, RZ, RZ, -R22 ;  /* 0x000000ffff167224 */ /* 0x000fe400078e0a16 */
[----:B------:R-:W-:Y:S01]  /*cf70*/  @!P3 IMAD.MOV R10, RZ, RZ, -R10 ;  /* 0x000000ffff0ab224 */ /* 0x000fe200078e0a0a */
[C---:B------:R-:W-:Y:S01]  /*cf80*/  ISETP.GT.U32.AND P3, PT, R5.reuse, R13, PT ;  /* 0x0000000d0500720c */ /* 0x040fe20003f64070 */
[C---:B------:R-:W-:Y:S01]  /*cf90*/  IMAD R20, R5.reuse, R22, R20 ;  /* 0x0000001605147224 */ /* 0x040fe200078e0214 */
[----:B------:R-:W-:Y:S01]  /*cfa0*/  ISETP.GT.U32.AND P4, PT, R5, R11, PT ;  /* 0x0000000b0500720c */ /* 0x000fe20003f84070 */
[--C-:B------:R-:W-:Y:S01]  /*cfb0*/  @!P1 IMAD.IADD R12, R12, 0x1, -R5.reuse ;  /* 0x000000010c0c9824 */ /* 0x100fe200078e0a05 */
[----:B------:R-:W-:Y:S01]  /*cfc0*/  ISETP.GE.AND P1, PT, R25, RZ, PT ;  /* 0x000000ff1900720c */ /* 0x000fe20003f26270 */
[----:B------:R-:W-:Y:S01]  /*cfd0*/  @!P6 IMAD.IADD R14, R14, 0x1, -R5 ;  /* 0x000000010e0ee824 */ /* 0x000fe200078e0a05 */
[----:B------:R-:W-:Y:S02]  /*cfe0*/  ISETP.GT.U32.AND P6, PT, R5, R20, PT ;  /* 0x000000140500720c */ /* 0x000fe40003fc4070 */
[----:B------:R-:W-:Y:S01]  /*cff0*/  IADD3 R25, R6, 0x7, RZ ;  /* 0x0000000706197810 */ /* 0x000fe20007ffe0ff */
[----:B------:R-:W-:Y:S01]  /*d000*/  @!P5 IMAD.IADD R4, R4, 0x1, -R26 ;  /* 0x000000010404d824 */ /* 0x000fe200078e0a1a */
[----:B------:R-:W-:Y:S01]  /*d010*/  ISETP.GE.AND P5, PT, R0, RZ, PT ;  /* 0x000000ff0000720c */ /* 0x000fe20003fa6270 */
[----:B------:R-:W-:Y:S01]  /*d020*/  @!P2 IMAD.MOV R9, RZ, RZ, -R9 ;  /* 0x000000ffff09a224 */ /* 0x000fe200078e0a09 */
[----:B------:R-:W-:-:S02]  /*d030*/  IADD3 R0, R6, 0x8, RZ ;  /* 0x0000000806007810 */ /* 0x000fc40007ffe0ff */
[----:B------:R-:W-:Y:S02]  /*d040*/  IABS R22, R25 ;  /* 0x0000001900167213 */ /* 0x000fe40000000000 */
[----:B------:R-:W-:Y:S01]  /*d050*/  IADD3 R26, R6, 0x6, RZ ;  /* 0x00000006061a7810 */ /* 0x000fe20007ffe0ff */
[----:B------:R-:W-:Y:S01]  /*d060*/  STL [R1+0x1c], R10 ;  /* 0x00001c0a01007387 */ /* 0x000fe20000100800 */
[----:B------:R-:W-:Y:S01]  /*d070*/  @!P3 IMAD.IADD R13, R13, 0x1, -R5 ;  /* 0x000000010d0db824 */ /* 0x000fe200078e0a05 */
[----:B------:R-:W-:Y:S02]  /*d080*/  IABS R21, R0 ;  /* 0x0000000000157213 */ /* 0x000fe40000000000 */
[----:B------:R0:W-:Y:S01]  /*d090*/  STL [R1+0x20], R9 ;  /* 0x0000200901007387 */ /* 0x0001e20000100800 */
[----:B------:R-:W-:Y:S01]  /*d0a0*/  ISETP.GE.AND P3, PT, R0, RZ, PT ;  /* 0x000000ff0000720c */ /* 0x000fe20003f66270 */
[----:B------:R-:W-:Y:S01]  /*d0b0*/  IMAD.HI.U32 R0, R27, R22, RZ ;  /* 0x000000161b007227 */ /* 0x000fe200078e00ff */
[----:B------:R-:W-:-:S03]  /*d0c0*/  IABS R23, R26 ;  /* 0x0000001a00177213 */ /* 0x000fc60000000000 */
[--C-:B------:R-:W-:Y:S01]  /*d0d0*/  @!P4 IMAD.IADD R11, R11, 0x1, -R5.reuse ;  /* 0x000000010b0bc824 */ /* 0x100fe200078e0a05 */
[----:B------:R-:W-:Y:S02]  /*d0e0*/  ISETP.GE.AND P4, PT, R3, RZ, PT ;  /* 0x000000ff0300720c */ /* 0x000fe40003f86270 */
[----:B0-----:R-:W-:Y:S01]  /*d0f0*/  IADD3 R9, R6, 0x4, RZ ;  /* 0x0000000406097810 */ /* 0x001fe20007ffe0ff */
[----:B------:R-:W-:Y:S01]  /*d100*/  @!P6 IMAD.IADD R20, R20, 0x1, -R5 ;  /* 0x000000011414e824 */ /* 0x000fe200078e0a05 */
[----:B------:R-:W-:Y:S01]  /*d110*/  ISETP.GE.AND P2, PT, R2, RZ, PT ;  /* 0x000000ff0200720c */ /* 0x000fe20003f46270 */
[----:B------:R-:W-:Y:S01]  /*d120*/  IMAD.MOV R0, RZ, RZ, -R0 ;  /* 0x000000ffff007224 */ /* 0x000fe200078e0a00 */
[----:B------:R-:W-:Y:S01]  /*d130*/  IABS R3, R9 ;  /* 0x0000000900037213 */ /* 0x000fe20000000000 */
[----:B------:R-:W-:-:S04]  /*d140*/  IMAD.HI.U32 R28, R27, R23, RZ ;  /* 0x000000171b1c7227 */ /* 0x000fc800078e00ff */
[----:B------:R-:W-:-:S04]  /*d150*/  IMAD.HI.U32 R2, R27, R21, RZ ;  /* 0x000000151b027227 */ /* 0x000fc800078e00ff */
[----:B------:R-:W-:Y:S01]  /*d160*/  @!P5 IMAD.MOV R11, RZ, RZ, -R11 ;  /* 0x000000ffff0bd224 */ /* 0x000fe200078e0a0b */
[C---:B------:R-:W-:Y:S01]  /*d170*/  ISETP.GT.U32.AND P5, PT, R5.reuse, R20, PT ;  /* 0x000000140500720c */ /* 0x040fe20003fa4070 */
[----:B------:R-:W-:Y:S02]  /*d180*/  IMAD R22, R5, R0, R22 ;  /* 0x0000000005167224 */ /* 0x000fe400078e0216 */
[----:B------:R-:W-:-:S04]  /*d190*/  IMAD.HI.U32 R0, R27, R3, RZ ;  /* 0x000000031b007227 */ /* 0x000fc800078e00ff */
[----:B------:R-:W-:Y:S02]  /*d1a0*/  IMAD.MOV R28, RZ, RZ, -R28 ;  /* 0x000000ffff1c7224 */ /* 0x000fe400078e0a1c */
[----:B------:R-:W-:Y:S02]  /*d1b0*/  IMAD.MOV R2, RZ, RZ, -R2 ;  /* 0x000000ffff027224 */ /* 0x000fe400078e0a02 */
[----:B------:R-:W-:Y:S02]  /*d1c0*/  IMAD.MOV R0, RZ, RZ, -R0 ;  /* 0x000000ffff007224 */ /* 0x000fe400078e0a00 */
[C---:B------:R-:W-:Y:S02]  /*d1d0*/  IMAD R23, R5.reuse, R28, R23 ;  /* 0x0000001c05177224 */ /* 0x040fe400078e0217 */
[C---:B------:R-:W-:Y:S02]  /*d1e0*/  IMAD R21, R5.reuse, R2, R21 ;  /* 0x0000000205157224 */ /* 0x040fe400078e0215 */
[----:B------:R-:W-:-:S02]  /*d1f0*/  IMAD R3, R5, R0, R3 ;  /* 0x0000000005037224 */ /* 0x000fc400078e0203 */
[----:B------:R-:W-:Y:S01]  /*d200*/  @!P2 IMAD.MOV R13, RZ, RZ, -R13 ;  /* 0x000000ffff0da224 */ /* 0x000fe200078e0a0d */
[C---:B------:R-:W-:Y:S01]  /*d210*/  ISETP.GT.U32.AND P2, PT, R5.reuse, R23, PT ;  /* 0x000000170500720c */ /* 0x040fe20003f44070 */
[----:B------:R-:W-:Y:S01]  /*d220*/  @!P5 IMAD.IADD R20, R20, 0x1, -R5 ;  /* 0x000000011414d824 */ /* 0x000fe200078e0a05 */
[C---:B------:R-:W-:Y:S02]  /*d230*/  ISETP.GT.U32.AND P0, PT, R5.reuse, R12, PT ;  /* 0x0000000c0500720c */ /* 0x040fe40003f04070 */
[C---:B------:R-:W-:Y:S02]  /*d240*/  ISETP.GT.U32.AND P6, PT, R5.reuse, R21, PT ;  /* 0x000000150500720c */ /* 0x040fe40003fc4070 */
[----:B------:R-:W-:Y:S02]  /*d250*/  ISETP.GT.U32.AND P5, PT, R5, R3, PT ;  /* 0x000000030500720c */ /* 0x000fe40003fa4070 */
[C---:B------:R-:W-:Y:S02]  /*d260*/  IADD3 R16, R6.reuse, 0x3, RZ ;  /* 0x0000000306107810 */ /* 0x040fe40007ffe0ff */
[----:B------:R-:W-:-:S03]  /*d270*/  IADD3 R10, R6, 0x5, RZ ;  /* 0x00000005060a7810 */ /* 0x000fc60007ffe0ff */
[--C-:B------:R-:W-:Y:S01]  /*d280*/  @!P2 IMAD.IADD R23, R23, 0x1, -R5.reuse ;  /* 0x000000011717a824 */ /* 0x100fe200078e0a05 */
[----:B------:R-:W-:Y:S01]  /*d290*/  IABS R2, R16 ;  /* 0x0000001000027213 */ /* 0x000fe20000000000 */
[--C-:B------:R-:W-:Y:S01]  /*d2a0*/  @!P0 IMAD.IADD R12, R12, 0x1, -R5.reuse ;  /* 0x000000010c0c8824 */ /* 0x100fe200078e0a05 */
[----:B------:R-:W-:Y:S01]  /*d2b0*/  IADD3 R15, R6, 0x2, RZ ;  /* 0x00000002060f7810 */ /* 0x000fe20007ffe0ff */
[--C-:B------:R-:W-:Y:S01]  /*d2c0*/  @!P6 IMAD.IADD R21, R21, 0x1, -R5.reuse ;  /* 0x000000011515e824 */ /* 0x100fe200078e0a05 */
[----:B------:R-:W-:Y:S01]  /*d2d0*/  ISETP.GT.U32.AND P6, PT, R5, R22, PT ;  /* 0x000000160500720c */ /* 0x000fe20003fc4070 */
[----:B------:R-:W-:Y:S01]  /*d2e0*/  @!P5 IMAD.IADD R3, R3, 0x1, -R5 ;  /* 0x000000010303d824 */ /* 0x000fe200078e0a05 */
[----:B------:R-:W-:Y:S01]  /*d2f0*/  ISETP.GT.U32.AND P5, PT, R5, R23, PT ;  /* 0x000000170500720c */ /* 0x000fe20003fa4070 */
[----:B------:R-:W-:Y:S01]  /*d300*/  @!P1 IMAD.MOV R12, RZ, RZ, -R12 ;  /* 0x000000ffff0c9224 */ /* 0x000fe200078e0a0c */
[----:B------:R-:W-:Y:S01]  /*d310*/  ISETP.GE.AND P0, PT, R8, RZ, PT ;  /* 0x000000ff0800720c */ /* 0x000fe20003f06270 */
[----:B------:R-:W-:Y:S01]  /*d320*/  IMAD.HI.U32 R29, R27, R2, RZ ;  /* 0x000000021b1d7227 */ /* 0x000fe200078e00ff */
[----:B------:R-:W-:-:S02]  /*d330*/  IABS R8, R10 ;  /* 0x0000000a00087213 */ /* 0x000fc40000000000 */
[----:B------:R-:W-:Y:S02]  /*d340*/  IABS R0, R15 ;  /* 0x0000000f00007213 */ /* 0x000fe40000000000 */
[----:B------:R-:W-:Y:S01]  /*d350*/  ISETP.GT.U32.AND P1, PT, R5, R21, PT ;  /* 0x000000150500720c */ /* 0x000fe20003f24070 */
[----:B------:R-:W-:-:S04]  /*d360*/  IMAD.HI.U32 R24, R27, R8, RZ ;  /* 0x000000081b187227 */ /* 0x000fc800078e00ff */
[----:B------:R-:W-:Y:S02]  /*d370*/  IMAD.MOV R29, RZ, RZ, -R29 ;  /* 0x000000ffff1d7224 */ /* 0x000fe400078e0a1d */
[----:B------:R-:W-:-:S04]  /*d380*/  IMAD.HI.U32 R28, R27, R0, RZ ;  /* 0x000000001b1c7227 */ /* 0x000fc800078e00ff */
[----:B------:R-:W-:Y:S02]  /*d390*/  IMAD.MOV R24, RZ, RZ, -R24 ;  /* 0x000000ffff187224 */ /* 0x000fe400078e0a18 */
[----:B------:R-:W-:Y:S02]  /*d3a0*/  IMAD R2, R5, R29, R2 ;  /* 0x0000001d05027224 */ /* 0x000fe400078e0202 */
[--C-:B------:R-:W-:Y:S02]  /*d3b0*/  @!P6 IMAD.IADD R22, R22, 0x1, -R5.reuse ;  /* 0x000000011616e824 */ /* 0x100fe400078e0a05 */
[----:B------:R-:W-:Y:S02]  /*d3c0*/  IMAD.MOV R28, RZ, RZ, -R28 ;  /* 0x000000ffff1c7224 */ /* 0x000fe400078e0a1c */
[--C-:B------:R-:W-:Y:S01]  /*d3d0*/  @!P5 IMAD.IADD R23, R23, 0x1, -R5.reuse ;  /* 0x000000011717d824 */ /* 0x100fe200078e0a05 */
[----:B------:R-:W-:Y:S01]  /*d3e0*/  ISETP.GE.AND P5, PT, R9, RZ, PT ;  /* 0x000000ff0900720c */ /* 0x000fe20003fa6270 */
[----:B------:R-:W-:Y:S01]  /*d3f0*/  IMAD R8, R5, R24, R8 ;  /* 0x0000001805087224 */ /* 0x000fe200078e0208 */
[----:B------:R-:W0:Y:S01]  /*d400*/  S2R R9, SR_TID.X ;  /* 0x0000000000097919 */ /* 0x000e220000002100 */
[----:B------:R-:W-:Y:S01]  /*d410*/  @!P1 IMAD.IADD R21, R21, 0x1, -R5 ;  /* 0x0000000115159824 */ /* 0x000fe200078e0a05 */
[C---:B------:R-:W-:Y:S01]  /*d420*/  ISETP.GT.U32.AND P6, PT, R5.reuse, R22, PT ;  /* 0x000000160500720c */ /* 0x040fe20003fc4070 */
[C---:B------:R-:W-:Y:S01]  /*d430*/  IMAD R0, R5.reuse, R28, R0 ;  /* 0x0000001c05007224 */ /* 0x040fe200078e0200 */
[C---:B------:R-:W-:Y:S01]  /*d440*/  ISETP.GT.U32.AND P1, PT, R5.reuse, R2, PT ;  /* 0x000000020500720c */ /* 0x040fe20003f24070 */
[----:B------:R-:W-:Y:S01]  /*d450*/  @!P4 IMAD.MOV R14, RZ, RZ, -R14 ;  /* 0x000000ffff0ec224 */ /* 0x000fe200078e0a0e */
[C---:B------:R-:W-:Y:S01]  /*d460*/  ISETP.GT.U32.AND P4, PT, R5.reuse, R8, PT ;  /* 0x000000080500720c */ /* 0x040fe20003f84070 */
[----:B------:R-:W1:Y:S01]  /*d470*/  S2R R17, SR_TID.X ;  /* 0x0000000000117919 */ /* 0x000e620000002100 */
[----:B------:R-:W-:-:S02]  /*d480*/  ISETP.GT.U32.AND P2, PT, R5, R0, PT ;  /* 0x000000000500720c */ /* 0x000fc40003f44070 */
[----:B------:R-:W-:Y:S01]  /*d490*/  IADD3 R24, R6, 0x1, RZ ;  /* 0x0000000106187810 */ /* 0x000fe20007ffe0ff */
[----:B------:R-:W-:Y:S01]  /*d4a0*/  @!P3 IMAD.MOV R21, RZ, RZ, -R21 ;  /* 0x000000ffff15b224 */ /* 0x000fe200078e0a15 */
[----:B------:R-:W2:Y:S02]  /*d4b0*/  LDL.LU R6, [R1+0xc68] ;  /* 0x000c680001067983 */ /* 0x000ea40000300800 */
[----:B------:R-:W-:Y:S01]  /*d4c0*/  IABS R29, R24 ;  /* 0x00000018001d7213 */ /* 0x000fe20000000000 */
[--C-:B------:R-:W-:Y:S01]  /*d4d0*/  @!P6 IMAD.IADD R22, R22, 0x1, -R5.reuse ;  /* 0x000000011616e824 */ /* 0x100fe200078e0a05 */
[----:B------:R-:W-:Y:S01]  /*d4e0*/  ISETP.GE.AND P6, PT, R25, RZ, PT ;  /* 0x000000ff1900720c */ /* 0x000fe20003fc6270 */
[----:B------:R-:W-:Y:S02]  /*d4f0*/  @!P1 IMAD.IADD R2, R2, 0x1, -R5 ;  /* 0x0000000102029824 */ /* 0x000fe400078e0a05 */
[----:B------:R-:W-:Y:S02]  /*d500*/  IMAD.MOV.U32 R25, RZ, RZ, R29 ;  /* 0x000000ffff197224 */ /* 0x000fe400078e001d */
[--C-:B------:R-:W-:Y:S01]  /*d510*/  @!P4 IMAD.IADD R8, R8, 0x1, -R5.reuse ;  /* 0x000000010808c824 */ /* 0x100fe200078e0a05 */
[----:B------:R-:W-:Y:S01]  /*d520*/  ISETP.GE.AND P4, PT, R26, RZ, PT ;  /* 0x000000ff1a00720c */ /* 0x000fe20003f86270 */
[----:B------:R-:W-:Y:S01]  /*d530*/  @!P2 IMAD.IADD R0, R0, 0x1, -R5 ;  /* 0x000000010000a824 */ /* 0x000fe200078e0a05 */
[----:B------:R-:W-:Y:S01]  /*d540*/  ISETP.GT.U32.AND P2, PT, R5, R2, PT ;  /* 0x000000020500720c */ /* 0x000fe20003f44070 */
[----:B------:R-:W-:Y:S01]  /*d550*/  IMAD.HI.U32 R26, R27, R25, RZ ;  /* 0x000000191b1a7227 */ /* 0x000fe200078e00ff */
[----:B------:R-:W-:-:S02]  /*d560*/  ISETP.GE.AND P3, PT, R10, RZ, PT ;  /* 0x000000ff0a00720c */ /* 0x000fc40003f66270 */
[----:B0-----:R-:W-:Y:S01]  /*d570*/  SHF.R.U32.HI R9, RZ, 0x4, R9 ;  /* 0x00000004ff097819 */ /* 0x001fe20000011609 */
[----:B------:R-:W-:Y:S02]  /*d580*/  IMAD.MOV R26, RZ, RZ, -R26 ;  /* 0x000000ffff1a7224 */ /* 0x000fe400078e0a1a */
[----:B------:R-:W-:Y:S01]  /*d590*/  IMAD.MOV.U32 R10, RZ, RZ, 0x7f ;  /* 0x0000007fff0a7424 */ /* 0x000fe200078e00ff */
[----:B------:R-:W-:Y:S01]  /*d5a0*/  SGXT.U32 R9, R9, 0x3 ;  /* 0x000000030909781a */ /* 0x000fe20000000000 */
[----:B------:R-:W-:Y:S02]  /*d5b0*/  IMAD R25, R5, R26, R25 ;  /* 0x0000001a05197224 */ /* 0x000fe400078e0219 */
[----:B-1----:R-:W-:Y:S01]  /*d5c0*/  IMAD.SHL.U32 R26, R17, 0x40, RZ ;  /* 0x00000040111a7824 */ /* 0x002fe200078e00ff */
[----:B------:R-:W-:Y:S01]  /*d5d0*/  IADD3 R10, R10, c[0x0][0x180], RZ ;  /* 0x000060000a0a7a10 */ /* 0x000fe20007ffe0ff */
[----:B------:R-:W-:Y:S01]  /*d5e0*/  @!P2 IMAD.IADD R2, R2, 0x1, -R5 ;  /* 0x000000010202a824 */ /* 0x000fe200078e0a05 */
[----:B------:R-:W-:Y:S01]  /*d5f0*/  LOP3.LUT R9, R9, 0x70, RZ, 0xfc, !PT ;  /* 0x0000007009097812 */ /* 0x000fe200078efcff */
[----:B------:R0:W-:Y:S01]  /*d600*/  STL [R1+0xc24], R11 ;  /* 0x000c240b01007387 */ /* 0x0001e20000100800 */
[----:B------:R-:W-:-:S02]  /*d610*/  ISETP.GE.AND P2, PT, R24, RZ, PT ;  /* 0x000000ff1800720c */ /* 0x000fc40003f46270 */
[----:B------:R-:W-:Y:S01]  /*d620*/  SHF.R.S32.HI R27, RZ, 0x1f, R10 ;  /* 0x0000001fff1b7819 */ /* 0x000fe2000001140a */
[----:B------:R1:W-:Y:S01]  /*d630*/  STL [R1+0xc28], R12 ;  /* 0x000c280c01007387 */ /* 0x0003e20000100800 */
[C---:B------:R-:W-:Y:S02]  /*d640*/  LOP3.LUT R24, R17.reuse, 0x7, RZ, 0xc0, !PT ;  /* 0x0000000711187812 */ /* 0x040fe400078ec0ff */
[----:B------:R-:W-:Y:S01]  /*d650*/  LOP3.LUT R26, R26, 0x1800, RZ, 0xc0, !PT ;  /* 0x000018001a1a7812 */ /* 0x000fe200078ec0ff */
[----:B------:R3:W-:Y:S01]  /*d660*/  STL [R1+0xc3c], R13 ;  /* 0x000c3c0d01007387 */ /* 0x0007e20000100800 */
[----:B------:R-:W-:Y:S01]  /*d670*/  SHF.R.S32.HI R28, RZ, 0x6, R17 ;  /* 0x00000006ff1c7819 */ /* 0x000fe20000011411 */
[----:B0-----:R-:W-:Y:S01]  /*d680*/  IMAD.SHL.U32 R11, R17, 0x20, RZ ;  /* 0x00000020110b7824 */ /* 0x001fe200078e00ff */
[----:B------:R-:W-:Y:S01]  /*d690*/  LEA.HI R10, R27, R10, RZ, 0x7 ;  /* 0x0000000a1b0a7211 */ /* 0x000fe200078f38ff */
[----:B------:R-:W-:Y:S02]  /*d6a0*/  @!P0 IMAD.MOV R20, RZ, RZ, -R20 ;  /* 0x000000ffff148224 */ /* 0x000fe400078e0a14 */
[----:B------:R-:W-:-:S02]  /*d6b0*/  IMAD R9, R9, c[0x0][0x188], RZ ;  /* 0x0000620009097a24 */ /* 0x000fc400078e02ff */
[----:B-1----:R-:W-:Y:S01]  /*d6c0*/  IMAD.MOV R12, RZ, RZ, -c[0x0][0x188] ;  /* 0x80006200ff0c7624 */ /* 0x002fe200078e02ff */
[----:B---3--:R-:W-:Y:S01]  /*d6d0*/  SHF.R.S32.HI R13, RZ, 0x2, R17 ;  /* 0x00000002ff0d7819 */ /* 0x008fe20000011411 */
[----:B------:R-:W-:Y:S01]  /*d6e0*/  @!P6 IMAD.MOV R22, RZ, RZ, -R22 ;  /* 0x000000ffff16e224 */ /* 0x000fe200078e0a16 */
[----:B------:R-:W-:Y:S01]  /*d6f0*/  SGXT R28, R28, 0x1 ;  /* 0x000000011c1c781a */ /* 0x000fe20000000200 */
[C---:B------:R-:W-:Y:S01]  /*d700*/  IMAD R26, R24.reuse, 0x100, R26 ;  /* 0x00000100181a7824 */ /* 0x040fe200078e021a */
[----:B------:R-:W-:Y:S01]  /*d710*/  LOP3.LUT R11, R11, 0x60, RZ, 0xc0, !PT ;  /* 0x000000600b0b7812 */ /* 0x000fe200078ec0ff */
[----:B------:R-:W-:Y:S01]  /*d720*/  IMAD.SHL.U32 R27, R24, 0x10, RZ ;  /* 0x00000010181b7824 */ /* 0x000fe200078e00ff */
[----:B------:R-:W-:Y:S01]  /*d730*/  SGXT R24, R13, 0x1 ;  /* 0x000000010d18781a */ /* 0x000fe20000000200 */
[C---:B------:R-:W-:Y:S01]  /*d740*/  IMAD.SHL.U32 R29, R17.reuse, 0x2, RZ ;  /* 0x00000002111d7824 */ /* 0x040fe200078e00ff */
[----:B------:R-:W-:Y:S01]  /*d750*/  STL [R1+0xc40], R14 ;  /* 0x000c400e01007387 */ /* 0x000fe20000100800 */
[----:B------:R-:W-:-:S02]  /*d760*/  IMAD.SHL.U32 R10, R17, 0x10, RZ ;  /* 0x00000010110a7824 */ /* 0x000fc400078e00ff */
[----:B------:R-:W-:Y:S01]  /*d770*/  IMAD R9, R12, 0x8, R9 ;  /* 0x000000080c097824 */ /* 0x000fe200078e0209 */
[----:B------:R-:W-:Y:S01]  /*d780*/  STL [R1+0xc44], R20 ;  /* 0x000c441401007387 */ /* 0x000fe20000100800 */
[----:B------:R-:W-:Y:S02]  /*d790*/  LOP3.LUT R28, R28, 0x90, RZ, 0xc0, !PT ;  /* 0x000000901c1c7812 */ /* 0x000fe400078ec0ff */
[----:B------:R-:W-:Y:S01]  /*d7a0*/  LOP3.LUT R24, R11, 0x90, R24, 0xf8, !PT ;  /* 0x000000900b187812 */ /* 0x000fe200078ef818 */
[----:B------:R-:W-:Y:S01]  /*d7b0*/  STL [R1+0xc48], R21 ;  /* 0x000c481501007387 */ /* 0x000fe20000100800 */
[----:B------:R-:W-:Y:S01]  /*d7c0*/  IMAD R9, R12, 0x8, R9 ;  /* 0x000000080c097824 */ /* 0x000fe200078e0209 */
[----:B------:R-:W-:Y:S02]  /*d7d0*/  LOP3.LUT R27, R27, 0x30, R29, 0x78, !PT ;  /* 0x000000301b1b7812 */ /* 0x000fe400078e781d */
[----:B------:R-:W-:Y:S01]  /*d7e0*/  STL [R1+0xc50], R22 ;  /* 0x000c501601007387 */ /* 0x000fe20000100800 */
[----:B------:R-:W-:-:S03]  /*d7f0*/  ISETP.GT.U32.AND P1, PT, R5, R8, PT ;  /* 0x000000080500720c */ /* 0x000fc60003f24070 */
[----:B------:R-:W-:Y:S01]  /*d800*/  STL [R1+0xac4], R10 ;  /* 0x000ac40a01007387 */ /* 0x000fe20000100800 */
[----:B------:R-:W-:-:S03]  /*d810*/  IMAD R9, R12, 0x8, R9 ;  /* 0x000000080c097824 */ /* 0x000fc600078e0209 */
[----:B------:R0:W-:Y:S01]  /*d820*/  STL [R1+0xac8], R11 ;  /* 0x000ac80b01007387 */ /* 0x0001e20000100800 */
[----:B------:R-:W-:Y:S02]  /*d830*/  ISETP.GT.U32.AND P0, PT, R5, R3, PT ;  /* 0x000000030500720c */ /* 0x000fe40003f04070 */
[--C-:B0-----:R-:W-:Y:S02]  /*d840*/  LOP3.LUT R11, R28, 0x7e, R29.reuse, 0x78, !PT ;  /* 0x0000007e1c0b7812 */ /* 0x101fe400078e781d */
[----:B------:R-:W-:Y:S02]  /*d850*/  LOP3.LUT R28, R24, 0x10, R29, 0x78, !PT ;  /* 0x00000010181c7812 */ /* 0x000fe400078e781d */
[----:B------:R-:W-:Y:S01]  /*d860*/  LOP3.LUT R24, R10, 0x100, RZ, 0xc0, !PT ;  /* 0x000001000a187812 */ /* 0x000fe200078ec0ff */
[----:B------:R-:W-:Y:S01]  /*d870*/  IMAD.IADD R10, R26, 0x1, R27 ;  /* 0x000000011a0a7824 */ /* 0x000fe200078e021b */
[----:B------:R-:W-:Y:S04]  /*d880*/  STL [R1+0x138], R11 ;  /* 0x0001380b01007387 */ /* 0x000fe80000100800 */
[----:B------:R0:W-:Y:S04]  /*d890*/  STL [R1+0xab4], R9 ;  /* 0x000ab40901007387 */ /* 0x0001e80000100800 */
[----:B------:R1:W-:Y:S01]  /*d8a0*/  STL [R1+0x130], R10 ;  /* 0x0001300a01007387 */ /* 0x0003e20000100800 */
[----:B------:R-:W-:-:S02]  /*d8b0*/  @!P1 IMAD.IADD R8, R8, 0x1, -R5 ;  /* 0x0000000108089824 */ /* 0x000fc400078e0a05 */
[----:B0-----:R-:W-:Y:S02]  /*d8c0*/  IMAD R9, R12, 0x8, R9 ;  /* 0x000000080c097824 */ /* 0x001fe400078e0209 */
[----:B-1----:R-:W-:-:S03]  /*d8d0*/  IMAD.IADD R10, R24, 0x1, R28 ;  /* 0x00000001180a7824 */ /* 0x002fc600078e021c */
[----:B------:R-:W-:Y:S01]  /*d8e0*/  STL [R1+0xac0], R9 ;  /* 0x000ac00901007387 */ /* 0x000fe20000100800 */
[----:B------:R-:W-:Y:S01]  /*d8f0*/  ISETP.GE.AND P1, PT, R16, RZ, PT ;  /* 0x000000ff1000720c */ /* 0x000fe20003f26270 */
[----:B------:R-:W-:Y:S02]  /*d900*/  @!P0 IMAD.IADD R3, R3, 0x1, -R5 ;  /* 0x0000000103038824 */ /* 0x000fe400078e0a05 */
[----:B------:R0:W-:Y:S01]  /*d910*/  STL [R1+0x194], R10 ;  /* 0x0001940a01007387 */ /* 0x0001e20000100800 */
[----:B------:R-:W-:-:S03]  /*d920*/  ISETP.GE.AND P0, PT, R15, RZ, PT ;  /* 0x000000ff0f00720c */ /* 0x000fc60003f06270 */
[----:B------:R-:W3:Y:S01]  /*d930*/  LDL.LU R16, [R1+0x84] ;  /* 0x0000840001107983 */ /* 0x000ee20000300800 */
[----:B------:R-:W-:-:S03]  /*d940*/  IMAD R11, R12, 0x8, R9 ;  /* 0x000000080c0b7824 */ /* 0x000fc600078e0209 */
[----:B------:R-:W4:Y:S04]  /*d950*/  LDL.LU R15, [R1+0x50] ;  /* 0x00005000010f7983 */ /* 0x000f280000300800 */
[----:B0-----:R-:W5:Y:S01]  /*d960*/  LDL.LU R10, [R1+0x38] ;  /* 0x00003800010a7983 */ /* 0x001f620000300800 */
[----:B------:R-:W-:-:S03]  /*d970*/  @!P4 IMAD.MOV R23, RZ, RZ, -R23 ;  /* 0x000000ffff17c224 */ /* 0x000fc600078e0a17 */
[----:B------:R0:W-:Y:S01]  /*d980*/  STL [R1+0xaa4], R11 ;  /* 0x000aa40b01007387 */ /* 0x0001e20000100800 */
[----:B------:R-:W-:-:S03]  /*d990*/  @!P3 IMAD.MOV R8, RZ, RZ, -R8 ;  /* 0x000000ffff08b224 */ /* 0x000fc600078e0a08 */
[----:B------:R-:W2:Y:S01]  /*d9a0*/  LDL.LU R9, [R1+0x24] ;  /* 0x0000240001097983 */ /* 0x000ea20000300800 */
[----:B0-----:R-:W-:-:S03]  /*d9b0*/  IMAD R11, R12, 0x8, R11 ;  /* 0x000000080c0b7824 */ /* 0x001fc600078e020b */
[----:B------:R-:W-:Y:S04]  /*d9c0*/  STL [R1+0xc54], R23 ;  /* 0x000c541701007387 */ /* 0x000fe80000100800 */
[----:B------:R0:W-:Y:S01]  /*d9d0*/  STL [R1+0xc60], R8 ;  /* 0x000c600801007387 */ /* 0x0001e20000100800 */
[----:B------:R-:W-:-:S03]  /*d9e0*/  ISETP.GE.AND P3, PT, R19, RZ, PT ;  /* 0x000000ff1300720c */ /* 0x000fc60003f66270 */
[----:B------:R1:W-:Y:S01]  /*d9f0*/  STL [R1+0xaa8], R11 ;  /* 0x000aa80b01007387 */ /* 0x0003e20000100800 */
[----:B0-----:R-:W-:-:S03]  /*da00*/  IMAD R8, R12, 0x10, R11 ;  /* 0x000000100c087824 */ /* 0x001fc600078e020b */
[----:B-1----:R-:W2:Y:S04]  /*da10*/  LDL.LU R11, [R1+0x8] ;  /* 0x00000800010b7983 */ /* 0x002ea80000300800 */
[----:B------:R-:W2:Y:S01]  /*da20*/  LDL.LU R19, [R1+0x4] ;  /* 0x0000040001137983 */ /* 0x000ea20000300800 */
[----:B------:R-:W-:-:S13]  /*da30*/  ISETP.GT.U32.AND P6, PT, R5, R0, PT ;  /* 0x000000000500720c */ /* 0x000fda0003fc4070 */
[----:B------:R-:W-:Y:S01]  /*da40*/  @!P6 IMAD.IADD R0, R0, 0x1, -R5 ;  /* 0x000000010000e824 */ /* 0x000fe200078e0a05 */
[----:B------:R-:W-:-:S13]  /*da50*/  ISETP.GT.U32.AND P6, PT, R5, R25, PT ;  /* 0x000000190500720c */ /* 0x000fda0003fc4070 */
[----:B------:R-:W-:-:S05]  /*da60*/  @!P6 IMAD.IADD R25, R25, 0x1, -R5 ;  /* 0x000000011919e824 */ /* 0x000fca00078e0a05 */
[----:B------:R-:W-:Y:S02]  /*da70*/  ISETP.GT.U32.AND P6, PT, R5, R25, PT ;  /* 0x000000190500720c */ /* 0x000fe40003fc4070 */
[----:B------:R-:W-:Y:S01]  /*da80*/  LOP3.LUT R13, R17, 0x7f, RZ, 0xc0, !PT ;  /* 0x0000007f110d7812 */ /* 0x000fe200078ec0ff */
[----:B------:R-:W-:Y:S10]  /*da90*/  STL [R1+0xaac], R8 ;  /* 0x000aac0801007387 */ /* 0x000ff40000100800 */
[----:B------:R-:W-:-:S02]  /*daa0*/  @!P6 IMAD.IADD R25, R25, 0x1, -R5 ;  /* 0x000000011919e824 */ /* 0x000fc400078e0a05 */
[----:B------:R-:W-:Y:S02]  /*dab0*/  IMAD.MOV.U32 R5, RZ, RZ, R3 ;  /* 0x000000ffff057224 */ /* 0x000fe400078e0003 */
[----:B------:R-:W-:Y:S02]  /*dac0*/  IMAD R3, R13, c[0x0][0x18c], RZ ;  /* 0x000063000d037a24 */ /* 0x000fe400078e02ff */
[----:B------:R-:W-:-:S03]  /*dad0*/  @!P5 IMAD.MOV R5, RZ, RZ, -R5 ;  /* 0x000000ffff05d224 */ /* 0x000fc600078e0a05 */
[----:B------:R-:W-:Y:S02]  /*dae0*/  LEA R3, P6, R3, c[0x0][0x168], 0x1 ;  /* 0x00005a0003037a11 */ /* 0x000fe400078c08ff */
[----:B------:R-:W-:Y:S04]  /*daf0*/  STL [R1+0xc64], R5 ;  /* 0x000c640501007387 */ /* 0x000fe80000100800 */
[----:B------:R0:W-:Y:S01]  /*db00*/  STL [R1+0xb74], R3 ;  /* 0x000b740301007387 */ /* 0x0001e20000100800 */
[----:B------:R-:W-:Y:S01]  /*db10*/  ISETP.NE.AND P4, PT, RZ, c[0x0][0x17c], PT ;  /* 0x00005f00ff007a0c */ /* 0x000fe20003f85270 */
[----:B0-----:R-:W-:Y:S01]  /*db20*/  IMAD R3, R12, 0x8, R8 ;  /* 0x000000080c037824 */ /* 0x001fe200078e0208 */
[----:B------:R-:W-:-:S04]  /*db30*/  LOP3.LUT R24, RZ, c[0x0][0x17c], RZ, 0x33, !PT ;  /* 0x00005f00ff187a12 */ /* 0x000fc800078e33ff */
[----:B------:R0:W-:Y:S02]  /*db40*/  STL [R1+0xab0], R3 ;  /* 0x000ab00301007387 */ /* 0x0001e40000100800 */
[----:B0-----:R-:W-:-:S04]  /*db50*/  IMAD.MOV.U32 R3, RZ, RZ, R4 ;  /* 0x000000ffff037224 */ /* 0x001fc800078e0004 */
[----:B------:R-:W-:-:S05]  /*db60*/  @!P3 IMAD.MOV R3, RZ, RZ, -R3 ;  /* 0x000000ffff03b224 */ /* 0x000fca00078e0a03 */
[----:B------:R4:W-:Y:S04]  /*db70*/  STL [R1+0xa9c], R3 ;  /* 0x000a9c0301007387 */ /* 0x0009e80000100800 */
[----:B------:R-:W2:Y:S01]  /*db80*/  LDL.LU R18, [R1+0x360] ;  /* 0x0003600001127983 */ /* 0x000ea20000300800 */
[C---:B---3--:R-:W-:Y:S02]  /*db90*/  SEL R4, R24.reuse, R16, !P4 ;  /* 0x0000001018047207 */ /* 0x048fe40006000000 */
[----:B----4-:R-:W-:-:S03]  /*dba0*/  SEL R3, R24, R15, !P4 ;  /* 0x0000000f18037207 */ /* 0x010fc60006000000 */
[----:B------:R5:W-:Y:S04]  /*dbb0*/  STL [R1+0x404], R4 ;  /* 0x0004040401007387 */ /* 0x000be80000100800 */
[----:B------:R2:W-:Y:S04]  /*dbc0*/  STL [R1+0x400], R3 ;  /* 0x0004000301007387 */ /* 0x0005e80000100800 */
[----:B------:R-:W3:Y:S01]  /*dbd0*/  LDL.LU R17, [R1+0x364] ;  /* 0x0003640001117983 */ /* 0x000ee20000300800 */
[C---:B-----5:R-:W-:Y:S02]  /*dbe0*/  SEL R4, R24.reuse, R10, !P4 ;  /* 0x0000000a18047207 */ /* 0x060fe40006000000 */
[----:B--2---:R-:W-:-:S03]  /*dbf0*/  SEL R3, R24, R9, !P4 ;  /* 0x0000000918037207 */ /* 0x004fc60006000000 */
[----:B------:R0:W-:Y:S04]  /*dc00*/  STL [R1+0x3fc], R4 ;  /* 0x0003fc0401007387 */ /* 0x0001e80000100800 */
[----:B------:R-:W2:Y:S04]  /*dc10*/  LDL.LU R5, [R1+0x374] ;  /* 0x0003740001057983 */ /* 0x000ea80000300800 */
[----:B------:R-:W4:Y:S04]  /*dc20*/  LDL.LU R8, [R1+0x378] ;  /* 0x0003780001087983 */ /* 0x000f280000300800 */
[----:B------:R1:W-:Y:S04]  /*dc30*/  STL [R1+0x3f8], R3 ;  /* 0x0003f80301007387 */ /* 0x0003e80000100800 */
[----:B------:R-:W5:Y:S04]  /*dc40*/  LDL.LU R10, [R1+0x398] ;  /* 0x00039800010a7983 */ /* 0x000f680000300800 */
[----:B------:R-:W5:Y:S01]  /*dc50*/  LDL.LU R9, [R1+0x3a4] ;  /* 0x0003a40001097983 */ /* 0x000f620000300800 */
[----:B------:R-:W-:-:S03]  /*dc60*/  SEL R11, R24, R11, !P4 ;  /* 0x0000000b180b7207 */ /* 0x000fc60006000000 */
[----:B0-----:R-:W5:Y:S04]  /*dc70*/  LDL.LU R4, [R1+0x3bc] ;  /* 0x0003bc0001047983 */ /* 0x001f680000300800 */
[----:B-1----:R-:W5:Y:S01]  /*dc80*/  LDL.LU R3, [R1+0x3b8] ;  /* 0x0003b80001037983 */ /* 0x002f620000300800 */
[----:B------:R-:W-:-:S03]  /*dc90*/  SEL R12, R24, R19, !P4 ;  /* 0x00000013180c7207 */ /* 0x000fc60006000000 */
[----:B------:R-:W5:Y:S04]  /*dca0*/  LDL.LU R23, [R1+0x3b0] ;  /* 0x0003b00001177983 */ /* 0x000f680000300800 */
[----:B------:R-:W5:Y:S04]  /*dcb0*/  LDL.LU R28, [R1+0x3b4] ;  /* 0x0003b400011c7983 */ /* 0x000f680000300800 */
[----:B------:R-:W5:Y:S04]  /*dcc0*/  LDL.LU R16, [R1+0x3ac] ;  /* 0x0003ac0001107983 */ /* 0x000f680000300800 */
[----:B------:R-:W5:Y:S04]  /*dcd0*/  LDL.LU R15, [R1+0x3a0] ;  /* 0x0003a000010f7983 */ /* 0x000f680000300800 */
[----:B------:R-:W5:Y:S04]  /*dce0*/  LDL.LU R19, [R1+0x39c] ;  /* 0x00039c0001137983 */ /* 0x000f680000300800 */
[----:B------:R0:W-:Y:S04]  /*dcf0*/  STL [R1+0x3f4], R11 ;  /* 0x0003f40b01007387 */ /* 0x0001e80000100800 */
[----:B------:R-:W-:Y:S01]  /*dd00*/  STL [R1+0x3f0], R12 ;  /* 0x0003f00c01007387 */ /* 0x000fe20000100800 */
[----:B0-----:R-:W-:-:S03]  /*dd10*/  SEL R11, R24, R6, !P4 ;  /* 0x00000006180b7207 */ /* 0x001fc60006000000 */
[----:B------:R-:W5:Y:S04]  /*dd20*/  LDL.LU R6, [R1+0x3c0] ;  /* 0x0003c00001067983 */ /* 0x000f680000300800 */
[----:B------:R-:W5:Y:S04]  /*dd30*/  LDL.LU R26, [R1+0x37c] ;  /* 0x00037c00011a7983 */ /* 0x000f680000300800 */
[----:B------:R0:W-:Y:S04]  /*dd40*/  STL [R1+0x3ec], R11 ;  /* 0x0003ec0b01007387 */ /* 0x0001e80000100800 */
[----:B------:R-:W5:Y:S04]  /*dd50*/  LDL.LU R27, [R1+0x380] ;  /* 0x00038000011b7983 */ /* 0x000f680000300800 */
[----:B------:R-:W5:Y:S04]  /*dd60*/  LDL.LU R29, [R1+0x38c] ;  /* 0x00038c00011d7983 */ /* 0x000f680000300800 */
[----:B------:R-:W5:Y:S01]  /*dd70*/  LDL.LU R22, [R1+0x390] ;  /* 0x0003900001167983 */ /* 0x000f620000300800 */
[----:B0-----:R-:W-:-:S03]  /*dd80*/  SEL R11, R24, R7, !P4 ;  /* 0x00000007180b7207 */ /* 0x001fc60006000000 */
[----:B------:R-:W5:Y:S04]  /*dd90*/  LDL.LU R21, [R1+0x394] ;  /* 0x0003940001157983 */ /* 0x000f680000300800 */
[----:B------:R-:W5:Y:S04]  /*dda0*/  LDL.LU R20, [R1+0x384] ;  /* 0x0003840001147983 */ /* 0x000f680000300800 */
[----:B------:R-:W5:Y:S04]  /*ddb0*/  LDL.LU R13, [R1+0x388] ;  /* 0x00038800010d7983 */ /* 0x000f680000300800 */
[----:B------:R-:W5:Y:S04]  /*ddc0*/  LDL.LU R7, [R1+0x3a8] ;  /* 0x0003a80001077983 */ /* 0x000f680000300800 */
[----:B------:R-:W5:Y:S04]  /*ddd0*/  LDL.LU R14, [R1+0x370] ;  /* 0x00037000010e7983 */ /* 0x000f680000300800 */
[----:B------:R0:W-:Y:S04]  /*dde0*/  STL [R1+0x3e8], R11 ;  /* 0x0003e80b01007387 */ /* 0x0001e80000100800 */
[----:B------:R-:W5:Y:S04]  /*ddf0*/  LDL.LU R12, [R1+0x36c] ;  /* 0x00036c00010c7983 */ /* 0x000f680000300800 */
[----:B0-----:R-:W5:Y:S01]  /*de00*/  LDL.LU R11, [R1+0x368] ;  /* 0x00036800010b7983 */ /* 0x001f620000300800 */
[----:B------:R-:W-:-:S05]  /*de10*/  SEL R18, R24, R18, !P4 ;  /* 0x0000001218127207 */ /* 0x000fca0006000000 */
[----:B------:R0:W-:Y:S04]  /*de20*/  STL [R1+0x3e4], R18 ;  /* 0x0003e41201007387 */ /* 0x0001e80000100800 */
[----:B0-----:R-:W5:Y:S01]  /*de30*/  LDL.LU R18, [R1+0x35c] ;  /* 0x00035c0001127983 */ /* 0x001f620000300800 */
[----:B---3--:R-:W-:-:S05]  /*de40*/  SEL R17, R24, R17, !P4 ;  /* 0x0000001118117207 */ /* 0x008fca0006000000 */
[----:B------:R0:W-:Y:S01]  /*de50*/  STL [R1+0x3e0], R17 ;  /* 0x0003e01101007387 */ /* 0x0001e20000100800 */
[C---:B--2---:R-:W-:Y:S02]  /*de60*/  SEL R5, R24.reuse, R5, !P4 ;  /* 0x0000000518057207 */ /* 0x044fe40006000000 */
[C---:B----4-:R-:W-:Y:S01]  /*de70*/  SEL R8, R24.reuse, R8, !P4 ;  /* 0x0000000818087207 */ /* 0x050fe20006000000 */
[----:B0-----:R-:W2:Y:S04]  /*de80*/  LDL.LU R17, [R1+0x358] ;  /* 0x0003580001117983 */ /* 0x001ea80000300800 */
[----:B------:R0:W-:Y:S01]  /*de90*/  STL [R1+0x3dc], R5 ;  /* 0x0003dc0501007387 */ /* 0x0001e20000100800 */
[C---:B-----5:R-:W-:Y:S02]  /*dea0*/  SEL R10, R24.reuse, R10, !P4 ;  /* 0x0000000a180a7207 */ /* 0x060fe40006000000 */
[C---:B------:R-:W-:Y:S01]  /*deb0*/  SEL R9, R24.reuse, R9, !P4 ;  /* 0x0000000918097207 */ /* 0x040fe20006000000 */
[----:B0-----:R-:W3:Y:S04]  /*dec0*/  LDL.LU R5, [R1+0xc64] ;  /* 0x000c640001057983 */ /* 0x001ee80000300800 */
[----:B------:R0:W-:Y:S04]  /*ded0*/  STL [R1+0x3d8], R8 ;  /* 0x0003d80801007387 */ /* 0x0001e80000100800 */
[----:B0-----:R-:W4:Y:S04]  /*dee0*/  LDL.LU R8, [R1+0xc60] ;  /* 0x000c600001087983 */ /* 0x001f280000300800 */
[----:B------:R0:W-:Y:S04]  /*def0*/  STL [R1+0x3d4], R10 ;  /* 0x0003d40a01007387 */ /* 0x0001e80000100800 */
[----:B0-----:R-:W5:Y:S04]  /*df00*/  LDL.LU R10, [R1+0xc5c] ;  /* 0x000c5c00010a7983 */ /* 0x001f680000300800 */
[----:B------:R0:W-:Y:S04]  /*df10*/  STL [R1+0x3d0], R9 ;  /* 0x0003d00901007387 */ /* 0x0001e80000100800 */
[----:B0-----:R-:W3:Y:S01]  /*df20*/  LDL.LU R9, [R1+0xc58] ;  /* 0x000c580001097983 */ /* 0x001ee20000300800 */
[----:B------:R-:W-:-:S05]  /*df30*/  SEL R7, R24, R7, !P4 ;  /* 0x0000000718077207 */ /* 0x000fca0006000000 */
[----:B------:R0:W-:Y:S02]  /*df40*/  STL [R1+0x3cc], R7 ;  /* 0x0003cc0701007387 */ /* 0x0001e40000100800 */
[C---:B0-----:R-:W-:Y:S02]  /*df50*/  SEL R7, R24.reuse, R6, !P4 ;  /* 0x0000000618077207 */ /* 0x041fe40006000000 */
[C---:B------:R-:W-:Y:S02]  /*df60*/  SEL R6, R24.reuse, R4, !P4 ;  /* 0x0000000418067207 */ /* 0x040fe40006000000 */
[C---:B------:R-:W-:Y:S01]  /*df70*/  SEL R4, R24.reuse, R3, !P4 ;  /* 0x0000000318047207 */ /* 0x040fe20006000000 */
[----:B------:R-:W-:Y:S01]  /*df80*/  STL [R1+0x3c8], R7 ;  /* 0x0003c80701007387 */ /* 0x000fe20000100800 */
[----:B------:R-:W-:-:S03]  /*df90*/  SEL R3, R24, R23, !P4 ;  /* 0x0000001718037207 */ /* 0x000fc60006000000 */
[----:B------:R0:W-:Y:S04]  /*dfa0*/  STL [R1+0x3c4], R6 ;  /* 0x0003c40601007387 */ /* 0x0001e80000100800 */
[----:B------:R1:W-:Y:S01]  /*dfb0*/  STL [R1+0x3c0], R4 ;  /* 0x0003c00401007387 */ /* 0x0003e20000100800 */
[----:B0-----:R-:W-:-:S03]  /*dfc0*/  SEL R6, R24, R28, !P4 ;  /* 0x0000001c18067207 */ /* 0x001fc60006000000 */
[----:B------:R0:W-:Y:S01]  /*dfd0*/  STL [R1+0x3bc], R3 ;  /* 0x0003bc0301007387 */ /* 0x0001e20000100800 */
[----:B-1----:R-:W-:-:S03]  /*dfe0*/  SEL R4, R24, R16, !P4 ;  /* 0x0000001018047207 */ /* 0x002fc60006000000 */
[----:B------:R-:W-:Y:S04]  /*dff0*/  STL [R1+0x3b8], R6 ;  /* 0x0003b80601007387 */ /* 0x000fe80000100800 */
[----:B------:R-:W3:Y:S01]  /*e000*/  LDL.LU R16, [R1+0x354] ;  /* 0x0003540001107983 */ /* 0x000ee20000300800 */
[----:B0-----:R-:W-:-:S03]  /*e010*/  SEL R3, R24, R15, !P4 ;  /* 0x0000000f18037207 */ /* 0x001fc60006000000 */
[----:B------:R0:W-:Y:S04]  /*e020*/  STL [R1+0x3b4], R4 ;  /* 0x0003b40401007387 */ /* 0x0001e80000100800 */
[----:B------:R-:W4:Y:S04]  /*e030*/  LDL.LU R15, [R1+0x350] ;  /* 0x00035000010f7983 */ /* 0x000f280000300800 */
[----:B------:R1:W-:Y:S01]  /*e040*/  STL [R1+0x3b0], R3 ;  /* 0x0003b00301007387 */ /* 0x0003e20000100800 */
[----:B0-----:R-:W-:-:S03]  /*e050*/  SEL R4, R24, R19, !P4 ;  /* 0x0000001318047207 */ /* 0x001fc60006000000 */
[----:B------:R-:W5:Y:S01]  /*e060*/  LDL.LU R19, [R1+0x2fc] ;  /* 0x0002fc0001137983 */ /* 0x000f620000300800 */
[----:B------:R-:W-:-:S03]  /*e070*/  SEL R6, R24, R27, !P4 ;  /* 0x0000001b18067207 */ /* 0x000fc60006000000 */
[----:B------:R0:W-:Y:S01]  /*e080*/  STL [R1+0x3ac], R4 ;  /* 0x0003ac0401007387 */ /* 0x0001e20000100800 */
[----:B-1----:R-:W-:-:S05]  /*e090*/  SEL R3, R24, R26, !P4 ;  /* 0x0000001a18037207 */ /* 0x002fca0006000000 */
[----:B------:R1:W-:Y:S01]  /*e0a0*/  STL [R1+0x3a8], R3 ;  /* 0x0003a80301007387 */ /* 0x0003e20000100800 */
[----:B0-----:R-:W-:-:S03]  /*e0b0*/  SEL R4, R24, R29, !P4 ;  /* 0x0000001d18047207 */ /* 0x001fc60006000000 */
[----:B------:R0:W-:Y:S04]  /*e0c0*/  STL [R1+0x3a4], R6 ;  /* 0x0003a40601007387 */ /* 0x0001e80000100800 */
[----:B------:R0:W-:Y:S01]  /*e0d0*/  STL [R1+0x3a0], R4 ;  /* 0x0003a00401007387 */ /* 0x0001e20000100800 */
[C---:B-1----:R-:W-:Y:S02]  /*e0e0*/  SEL R3, R24.reuse, R22, !P4 ;  /* 0x0000001618037207 */ /* 0x042fe40006000000 */
[----:B0-----:R-:W-:-:S03]  /*e0f0*/  SEL R6, R24, R21, !P4 ;  /* 0x0000001518067207 */ /* 0x001fc60006000000 */
[----:B------:R0:W-:Y:S01]  /*e100*/  STL [R1+0x39c], R3 ;  /* 0x00039c0301007387 */ /* 0x0001e20000100800 */
[----:B------:R-:W-:-:S03]  /*e110*/  SEL R4, R24, R20, !P4 ;  /* 0x0000001418047207 */ /* 0x000fc60006000000 */
[----:B------:R1:W-:Y:S01]  /*e120*/  STL [R1+0x398], R6 ;  /* 0x0003980601007387 */ /* 0x0003e20000100800 */
[----:B0-----:R-:W-:-:S03]  /*e130*/  SEL R3, R24, R13, !P4 ;  /* 0x0000000d18037207 */ /* 0x001fc60006000000 */
[----:B------:R-:W5:Y:S01]  /*e140*/  LDL.LU R13, [R1+0x310] ;  /* 0x00031000010d7983 */ /* 0x000f620000300800 */
[----:B-1----:R-:W-:-:S03]  /*e150*/  SEL R6, R24, R14, !P4 ;  /* 0x0000000e18067207 */ /* 0x002fc60006000000 */
[----:B------:R0:W-:Y:S04]  /*e160*/  STL [R1+0x394], R4 ;  /* 0x0003940401007387 */ /* 0x0001e80000100800 */
[----:B------:R1:W-:Y:S01]  /*e170*/  STL [R1+0x390], R3 ;  /* 0x0003900301007387 */ /* 0x0003e20000100800 */
[----:B0-----:R-:W-:-:S03]  /*e180*/  SEL R4, R24, R12, !P4 ;  /* 0x0000000c18047207 */ /* 0x001fc60006000000 */
[----:B------:R-:W-:Y:S01]  /*e190*/  STL [R1+0x38c], R6 ;  /* 0x00038c0601007387 */ /* 0x000fe20000100800 */
[----:B-1----:R-:W-:-:S03]  /*e1a0*/  SEL R3, R24, R11, !P4 ;  /* 0x0000000b18037207 */ /* 0x002fc60006000000 */
[----:B------:R-:W5:Y:S04]  /*e1b0*/  LDL.LU R12, [R1+0x34c] ;  /* 0x00034c00010c7983 */ /* 0x000f680000300800 */
[----:B------:R0:W-:Y:S04]  /*e1c0*/  STL [R1+0x388], R4 ;  /* 0x0003880401007387 */ /* 0x0001e80000100800 */
[----:B------:R2:W-:Y:S04]  /*e1d0*/  STL [R1+0x384], R3 ;  /* 0x0003840301007387 */ /* 0x0005e80000100800 */
[----:B------:R-:W5:Y:S01]  /*e1e0*/  LDL.LU R11, [R1+0x348] ;  /* 0x00034800010b7983 */ /* 0x000f620000300800 */
[----:B0-----:R-:W-:-:S05]  /*e1f0*/  SEL R4, R24, R18, !P4 ;  /* 0x0000001218047207 */ /* 0x001fca0006000000 */
[----:B------:R0:W-:Y:S04]  /*e200*/  STL [R1+0x380], R4 ;  /* 0x0003800401007387 */ /* 0x0001e80000100800 */
[----:B------:R-:W5:Y:S04]  /*e210*/  LDL.LU R7, [R1+0x338] ;  /* 0x0003380001077983 */ /* 0x000f680000300800 */
[----:B------:R-:W5:Y:S01]  /*e220*/  LDL.LU R6, [R1+0x33c] ;  /* 0x00033c0001067983 */ /* 0x000f620000300800 */
[----:B--2---:R-:W-:-:S05]  /*e230*/  SEL R3, R24, R17, !P4 ;  /* 0x0000001118037207 */ /* 0x004fca0006000000 */
[----:B------:R1:W-:Y:S04]  /*e240*/  STL [R1+0x37c], R3 ;  /* 0x00037c0301007387 */ /* 0x0003e80000100800 */
[----:B0-----:R-:W2:Y:S04]  /*e250*/  LDL.LU R4, [R1+0x340] ;  /* 0x0003400001047983 */ /* 0x001ea80000300800 */
[----:B-1----:R-:W2:Y:S04]  /*e260*/  LDL.LU R3, [R1+0x334] ;  /* 0x0003340001037983 */ /* 0x002ea80000300800 */
[----:B------:R-:W2:Y:S04]  /*e270*/  LDL.LU R23, [R1+0x324] ;  /* 0x0003240001177983 */ /* 0x000ea80000300800 */
[----:B------:R-:W2:Y:S04]  /*e280*/  LDL.LU R28, [R1+0x328] ;  /* 0x00032800011c7983 */ /* 0x000ea80000300800 */
[----:B------:R-:W2:Y:S04]  /*e290*/  LDL.LU R26, [R1+0x32c] ;  /* 0x00032c00011a7983 */ /* 0x000ea80000300800 */
[----:B------:R-:W2:Y:S04]  /*e2a0*/  LDL.LU R27, [R1+0x320] ;  /* 0x00032000011b7983 */ /* 0x000ea80000300800 */
[----:B------:R-:W2:Y:S04]  /*e2b0*/  LDL.LU R29, [R1+0x31c] ;  /* 0x00031c00011d7983 */ /* 0x000ea80000300800 */
[----:B------:R-:W2:Y:S04]  /*e2c0*/  LDL.LU R22, [R1+0x318] ;  /* 0x0003180001167983 */ /* 0x000ea80000300800 */
[----:B------:R-:W2:Y:S04]  /*e2d0*/  LDL.LU R20, [R1+0x314] ;  /* 0x0003140001147983 */ /* 0x000ea80000300800 */
[----:B------:R-:W2:Y:S04]  /*e2e0*/  LDL.LU R18, [R1+0x30c] ;  /* 0x00030c0001127983 */ /* 0x000ea80000300800 */
[----:B------:R-:W2:Y:S01]  /*e2f0*/  LDL.LU R17, [R1+0x308] ;  /* 0x0003080001117983 */ /* 0x000ea20000300800 */
[----:B---3--:R-:W-:-:S02]  /*e300*/  SEL R16, R24, R16, !P4 ;  /* 0x0000001018107207 */ /* 0x008fc40006000000 */
[----:B----4-:R-:W-:-:S03]  /*e310*/  SEL R14, R24, R15, !P4 ;  /* 0x0000000f180e7207 */ /* 0x010fc60006000000 */
[----:B------:R0:W-:Y:S04]  /*e320*/  STL [R1+0x378], R16 ;  /* 0x0003781001007387 */ /* 0x0001e80000100800 */
[----:B------:R1:W-:Y:S01]  /*e330*/  STL [R1+0x374], R14 ;  /* 0x0003740e01007387 */ /* 0x0003e20000100800 */
[----:B-----5:R-:W-:-:S03]  /*e340*/  SEL R15, R24, R19, !P4 ;  /* 0x00000013180f7207 */ /* 0x020fc60006000000 */
[----:B0-----:R-:W3:Y:S01]  /*e350*/  LDL.LU R16, [R1+0x300] ;  /* 0x0003000001107983 */ /* 0x001ee20000300800 */
[----:B-1----:R-:W-:-:S03]  /*e360*/  SEL R14, R24, R9, !P4 ;  /* 0x00000009180e7207 */ /* 0x002fc60006000000 */
[----:B------:R0:W-:Y:S04]  /*e370*/  STL [R1+0x370], R15 ;  /* 0x0003700f01007387 */ /* 0x0001e80000100800 */
[----:B------:R-:W4:Y:S04]  /*e380*/  LDL.LU R9, [R1+0x330] ;  /* 0x0003300001097983 */ /* 0x000f280000300800 */
[----:B0-----:R-:W5:Y:S04]  /*e390*/  LDL.LU R15, [R1+0x304] ;  /* 0x00030400010f7983 */ /* 0x001f680000300800 */
[----:B------:R0:W-:Y:S02]  /*e3a0*/  STL [R1+0x36c], R14 ;  /* 0x00036c0e01007387 */ /* 0x0001e40000100800 */
[----:B0-----:R-:W-:-:S02]  /*e3b0*/  SEL R14, R24, R10, !P4 ;  /* 0x0000000a180e7207 */ /* 0x001fc40006000000 */
[----:B------:R-:W2:Y:S04]  /*e3c0*/  LDL.LU R10, [R1+0x344] ;  /* 0x00034400010a7983 */ /* 0x000ea80000300800 */
[----:B------:R-:W3:Y:S01]  /*e3d0*/  LDL.LU R19, [R1+0x2c4] ;  /* 0x0002c40001137983 */ /* 0x000ee20000300800 */
[----:B------:R-:W-:-:S03]  /*e3e0*/  SEL R13, R24, R13, !P4 ;  /* 0x0000000d180d7207 */ /* 0x000fc60006000000 */
[----:B------:R0:W-:Y:S04]  /*e3f0*/  STL [R1+0x368], R14 ;  /* 0x0003680e01007387 */ /* 0x0001e80000100800 */
[----:B------:R-:W3:Y:S04]  /*e400*/  LDL.LU R21, [R1+0x2d4] ;  /* 0x0002d40001157983 */ /* 0x000ee80000300800 */
[----:B0-----:R-:W3:Y:S01]  /*e410*/  LDL.LU R14, [R1+0x2f8] ;  /* 0x0002f800010e7983 */ /* 0x001ee20000300800 */
[----:B------:R-:W-:-:S03]  /*e420*/  SEL R12, R24, R12, !P4 ;  /* 0x0000000c180c7207 */ /* 0x000fc60006000000 */
[----:B------:R0:W-:Y:S04]  /*e430*/  STL [R1+0x364], R13 ;  /* 0x0003640d01007387 */ /* 0x0001e80000100800 */
[----:B0-----:R-:W3:Y:S01]  /*e440*/  LDL.LU R13, [R1+0x2dc] ;  /* 0x0002dc00010d7983 */ /* 0x001ee20000300800 */
[----:B------:R-:W-:-:S03]  /*e450*/  SEL R11, R24, R11, !P4 ;  /* 0x0000000b180b7207 */ /* 0x000fc60006000000 */
[----:B------:R0:W-:Y:S04]  /*e460*/  STL [R1+0x360], R12 ;  /* 0x0003600c01007387 */ /* 0x0001e80000100800 */
[----:B0-----:R-:W3:Y:S04]  /*e470*/  LDL.LU R12, [R1+0x2e0] ;  /* 0x0002e000010c7983 */ /* 0x001ee80000300800 */
[----:B------:R0:W-:Y:S04]  /*e480*/  STL [R1+0x35c], R11 ;  /* 0x00035c0b01007387 */ /* 0x0001e80000100800 */
[----:B0-----:R-:W3:Y:S01]  /*e490*/  LDL.LU R11, [R1+0x2e4] ;  /* 0x0002e400010b7983 */ /* 0x001ee20000300800 */
[----:B----4-:R-:W-:-:S02]  /*e4a0*/  SEL R9, R24, R9, !P4 ;  /* 0x0000000918097207 */ /* 0x010fc40006000000 */
[----:B--2---:R-:W-:-:S05]  /*e4b0*/  SEL R10, R24, R10, !P4 ;  /* 0x0000000a180a7207 */ /* 0x004fca0006000000 */
[----:B------:R0:W-:Y:S04]  /*e4c0*/  STL [R1+0x358], R10 ;  /* 0x0003580a01007387 */ /* 0x0001e80000100800 */
[----:B------:R1:W-:Y:S01]  /*e4d0*/  STL [R1+0x354], R9 ;  /* 0x0003540901007387 */ /* 0x0003e20000100800 */
[C---:B0-----:R-:W-:Y:S02]  /*e4e0*/  SEL R10, R24.reuse, R7, !P4 ;  /* 0x00000007180a7207 */ /* 0x041fe40006000000 */
[C---:B------:R-:W-:Y:S02]  /*e4f0*/  SEL R7, R24.reuse, R4, !P4 ;  /* 0x0000000418077207 */ /* 0x040fe40006000000 */
[C---:B-1----:R-:W-:Y:S02]  /*e500*/  SEL R9, R24.reuse, R6, !P4 ;  /* 0x0000000618097207 */ /* 0x042fe40006000000 */
[C---:B------:R-:W-:Y:S01]  /*e510*/  SEL R6, R24.reuse, R3, !P4 ;  /* 0x0000000318067207 */ /* 0x040fe20006000000 */
[----:B------:R-:W-:Y:S01]  /*e520*/  STL [R1+0x350], R10 ;  /* 0x0003500a01007387 */ /* 0x000fe20000100800 */
[----:B------:R-:W-:-:S03]  /*e530*/  SEL R4, R24, R23, !P4 ;  /* 0x0000001718047207 */ /* 0x000fc60006000000 */
[----:B------:R-:W-:Y:S01]  /*e540*/  STL [R1+0x34c], R9 ;  /* 0x00034c0901007387 */ /* 0x000fe20000100800 */
[----:B------:R-:W-:-:S03]  /*e550*/  SEL R3, R24, R28, !P4 ;  /* 0x0000001c18037207 */ /* 0x000fc60006000000 */
[----:B------:R-:W-:Y:S04]  /*e560*/  STL [R1+0x348], R7 ;  /* 0x0003480701007387 */ /* 0x000fe80000100800 */
[----:B------:R0:W-:Y:S04]  /*e570*/  STL [R1+0x344], R6 ;  /* 0x0003440601007387 */ /* 0x0001e80000100800 */
[----:B------:R1:W-:Y:S01]  /*e580*/  STL [R1+0x340], R4 ;  /* 0x0003400401007387 */ /* 0x0003e20000100800 */
[----:B0-----:R-:W-:-:S03]  /*e590*/  SEL R6, R24, R26, !P4 ;  /* 0x0000001a18067207 */ /* 0x001fc60006000000 */
[----:B------:R0:W-:Y:S01]  /*e5a0*/  STL [R1+0x33c], R3 ;  /* 0x00033c0301007387 */ /* 0x0001e20000100800 */
[----:B-1----:R-:W-:-:S03]  /*e5b0*/  SEL R4, R24, R27, !P4 ;  /* 0x0000001b18047207 */ /* 0x002fc60006000000 */
[----:B------:R1:W-:Y:S01]  /*e5c0*/  STL [R1+0x338], R6 ;  /* 0x0003380601007387 */ /* 0x0003e20000100800 */
[----:B0-----:R-:W-:-:S03]  /*e5d0*/  SEL R3, R24, R29, !P4 ;  /* 0x0000001d18037207 */ /* 0x001fc60006000000 */
[----:B------:R0:W-:Y:S01]  /*e5e0*/  STL [R1+0x334], R4 ;  /* 0x0003340401007387 */ /* 0x0001e20000100800 */
[----:B-1----:R-:W-:-:S03]  /*e5f0*/  SEL R6, R24, R22, !P4 ;  /* 0x0000001618067207 */ /* 0x002fc60006000000 */
[----:B------:R1:W-:Y:S04]  /*e600*/  STL [R1+0x330], R3 ;  /* 0x0003300301007387 */ /* 0x0003e80000100800 */
[----:B------:R-:W-:Y:S01]  /*e610*/  STL [R1+0x32c], R6 ;  /* 0x00032c0601007387 */ /* 0x000fe20000100800 */
[----:B0-----:R-:W-:-:S03]  /*e620*/  SEL R4, R24, R20, !P4 ;  /* 0x0000001418047207 */ /* 0x001fc60006000000 */
[----:B------:R-:W2:Y:S01]  /*e630*/  LDL.LU R20, [R1+0x2e8] ;  /* 0x0002e80001147983 */ /* 0x000ea20000300800 */
[----:B-1----:R-:W-:-:S03]  /*e640*/  SEL R3, R24, R18, !P4 ;  /* 0x0000001218037207 */ /* 0x002fc60006000000 */
[----:B------:R0:W-:Y:S04]  /*e650*/  STL [R1+0x328], R4 ;  /* 0x0003280401007387 */ /* 0x0001e80000100800 */
[----:B------:R-:W4:Y:S04]  /*e660*/  LDL.LU R18, [R1+0x2f0] ;  /* 0x0002f00001127983 */ /* 0x000f280000300800 */
[----:B------:R3:W-:Y:S01]  /*e670*/  STL [R1+0x324], R3 ;  /* 0x0003240301007387 */ /* 0x0007e20000100800 */
[----:B0-----:R-:W-:-:S03]  /*e680*/  SEL R4, R24, R17, !P4 ;  /* 0x0000001118047207 */ /* 0x001fc60006000000 */
[----:B------:R-:W4:Y:S01]  /*e690*/  LDL.LU R17, [R1+0x2f4] ;  /* 0x0002f40001117983 */ /* 0x000f220000300800 */
[----:B---3--:R-:W-:-:S03]  /*e6a0*/  SEL R3, R24, R16, !P4 ;  /* 0x0000001018037207 */ /* 0x008fc60006000000 */
[----:B------:R5:W-:Y:S04]  /*e6b0*/  STL [R1+0x320], R4 ;  /* 0x0003200401007387 */ /* 0x000be80000100800 */
[----:B------:R-:W3:Y:S04]  /*e6c0*/  LDL.LU R16, [R1+0x2ec] ;  /* 0x0002ec0001107983 */ /* 0x000ee80000300800 */
[----:B------:R0:W-:Y:S01]  /*e6d0*/  STL [R1+0x31c], R3 ;  /* 0x00031c0301007387 */ /* 0x0001e20000100800 */
[----:B-----5:R-:W-:-:S03]  /*e6e0*/  SEL R4, R24, R15, !P4 ;  /* 0x0000000f18047207 */ /* 0x020fc60006000000 */
[----:B------:R-:W5:Y:S04]  /*e6f0*/  LDL.LU R15, [R1+0x408] ;  /* 0x00040800010f7983 */ /* 0x000f680000300800 */
[----:B------:R1:W-:Y:S01]  /*e700*/  STL [R1+0x318], R4 ;  /* 0x0003180401007387 */ /* 0x0003e20000100800 */
[----:B0-----:R-:W-:-:S03]  /*e710*/  SEL R3, R24, R19, !P4 ;  /* 0x0000001318037207 */ /* 0x001fc60006000000 */
[----:B------:R-:W5:Y:S01]  /*e720*/  LDL.LU R19, [R1+0x2d8] ;  /* 0x0002d80001137983 */ /* 0x000f620000300800 */
[----:B------:R-:W-:-:S03]  /*e730*/  SEL R6, R24, R21, !P4 ;  /* 0x0000001518067207 */ /* 0x000fc60006000000 */
[----:B------:R0:W-:Y:S01]  /*e740*/  STL [R1+0x314], R3 ;  /* 0x0003140301007387 */ /* 0x0001e20000100800 */
[----:B-1----:R-:W-:-:S03]  /*e750*/  SEL R4, R24, R14, !P4 ;  /* 0x0000000e18047207 */ /* 0x002fc60006000000 */
[----:B------:R-:W-:Y:S01]  /*e760*/  STL [R1+0x310], R6 ;  /* 0x0003100601007387 */ /* 0x000fe20000100800 */
[----:B0-----:R-:W-:-:S03]  /*e770*/  SEL R3, R24, R13, !P4 ;  /* 0x0000000d18037207 */ /* 0x001fc60006000000 */
[----:B------:R-:W5:Y:S04]  /*e780*/  LDL.LU R13, [R1+0x2d0] ;  /* 0x0002d000010d7983 */ /* 0x000f680000300800 */
[----:B------:R0:W-:Y:S04]  /*e790*/  STL [R1+0x30c], R4 ;  /* 0x00030c0401007387 */ /* 0x0001e80000100800 */
[----:B------:R1:W-:Y:S01]  /*e7a0*/  STL [R1+0x308], R3 ;  /* 0x0003080301007387 */ /* 0x0003e20000100800 */
[----:B0-----:R-:W-:-:S03]  /*e7b0*/  SEL R4, R24, R12, !P4 ;  /* 0x0000000c18047207 */ /* 0x001fc60006000000 */
[----:B------:R-:W5:Y:S01]  /*e7c0*/  LDL.LU R12, [R1+0x2cc] ;  /* 0x0002cc00010c7983 */ /* 0x000f620000300800 */
[----:B-1----:R-:W-:-:S03]  /*e7d0*/  SEL R3, R24, R11, !P4 ;  /* 0x0000000b18037207 */ /* 0x002fc60006000000 */
[----:B------:R0:W-:Y:S04]  /*e7e0*/  STL [R1+0x304], R4 ;  /* 0x0003040401007387 */ /* 0x0001e80000100800 */
[----:B------:R-:W5:Y:S04]  /*e7f0*/  LDL.LU R10, [R1+0x2c8] ;  /* 0x0002c800010a7983 */ /* 0x000f680000300800 */
[----:B------:R-:W5:Y:S04]  /*e800*/  LDL.LU R9, [R1+0x29c] ;  /* 0x00029c0001097983 */ /* 0x000f680000300800 */
[----:B------:R1:W-:Y:S04]  /*e810*/  STL [R1+0x300], R3 ;  /* 0x0003000301007387 */ /* 0x0003e80000100800 */
[----:B------:R-:W5:Y:S04]  /*e820*/  LDL.LU R7, [R1+0x2a0] ;  /* 0x0002a00001077983 */ /* 0x000f680000300800 */
[----:B------:R-:W5:Y:S04]  /*e830*/  LDL.LU R6, [R1+0x2c0] ;  /* 0x0002c00001067983 */ /* 0x000f680000300800 */
[----:B0-----:R-:W5:Y:S04]  /*e840*/  LDL.LU R4, [R1+0x2ac] ;  /* 0x0002ac0001047983 */ /* 0x001f680000300800 */
[----:B-1----:R-:W5:Y:S04]  /*e850*/  LDL.LU R3, [R1+0x2bc] ;  /* 0x0002bc0001037983 */ /* 0x002f680000300800 */
[----:B------:R-:W5:Y:S04]  /*e860*/  LDL.LU R23, [R1+0x2b0] ;  /* 0x0002b00001177983 */ /* 0x000f680000300800 */
[----:B------:R-:W5:Y:S04]  /*e870*/  LDL.LU R28, [R1+0x2b8] ;  /* 0x0002b800011c7983 */ /* 0x000f680000300800 */
[----:B------:R-:W5:Y:S04]  /*e880*/  LDL.LU R26, [R1+0x2b4] ;  /* 0x0002b400011a7983 */ /* 0x000f680000300800 */
[----:B------:R-:W5:Y:S04]  /*e890*/  LDL.LU R27, [R1+0x2a4] ;  /* 0x0002a400011b7983 */ /* 0x000f680000300800 */
[----:B------:R-:W5:Y:S04]  /*e8a0*/  LDL.LU R29, [R1+0x298] ;  /* 0x00029800011d7983 */ /* 0x000f680000300800 */
[----:B------:R-:W5:Y:S04]  /*e8b0*/  LDL.LU R22, [R1+0x294] ;  /* 0x0002940001167983 */ /* 0x000f680000300800 */
[----:B------:R-:W5:Y:S04]  /*e8c0*/  LDL.LU R14, [R1+0x290] ;  /* 0x00029000010e7983 */ /* 0x000f680000300800 */
[----:B------:R-:W5:Y:S01]  /*e8d0*/  LDL.LU R11, [R1+0x28c] ;  /* 0x00028c00010b7983 */ /* 0x000f620000300800 */
[----:B--2---:R-:W-:-:S02]  /*e8e0*/  SEL R20, R24, R20, !P4 ;  /* 0x0000001418147207 */ /* 0x004fc40006000000 */
[C---:B----4-:R-:W-:Y:S02]  /*e8f0*/  SEL R21, R24.reuse, R18, !P4 ;  /* 0x0000001218157207 */ /* 0x050fe40006000000 */
[----:B------:R-:W2:Y:S04]  /*e900*/  LDL.LU R18, [R1+0x288] ;  /* 0x0002880001127983 */ /* 0x000ea80000300800 */
[----:B------:R0:W-:Y:S04]  /*e910*/  STL [R1+0x2fc], R20 ;  /* 0x0002fc1401007387 */ /* 0x0001e80000100800 */
[----:B------:R3:W-:Y:S01]  /*e920*/  STL [R1+0x2f8], R21 ;  /* 0x0002f81501007387 */ /* 0x0007e20000100800 */
[----:B0-----:R-:W-:-:S03]  /*e930*/  SEL R20, R24, R17, !P4 ;  /* 0x0000001118147207 */ /* 0x001fc60006000000 */
[----:B------:R-:W4:Y:S01]  /*e940*/  LDL.LU R17, [R1+0x284] ;  /* 0x0002840001117983 */ /* 0x000f220000300800 */
[----:B---3--:R-:W-:-:S03]  /*e950*/  SEL R21, R24, R16, !P4 ;  /* 0x0000001018157207 */ /* 0x008fc60006000000 */
[----:B------:R5:W-:Y:S04]  /*e960*/  STL [R1+0x2f4], R20 ;  /* 0x0002f41401007387 */ /* 0x000be80000100800 */
[----:B------:R-:W3:Y:S01]  /*e970*/  LDL.LU R16, [R1+0x280] ;  /* 0x0002800001107983 */ /* 0x000ee20000300800 */
[----:B-----5:R-:W-:-:S03]  /*e980*/  SEL R20, R24, R15, !P4 ;  /* 0x0000000f18147207 */ /* 0x020fc60006000000 */
[----:B------:R0:W-:Y:S01]  /*e990*/  STL [R1+0x2f0], R21 ;  /* 0x0002f01501007387 */ /* 0x0001e20000100800 */
[----:B------:R-:W-:-:S03]  /*e9a0*/  SEL R19, R24, R19, !P4 ;  /* 0x0000001318137207 */ /* 0x000fc60006000000 */
[----:B------:R-:W5:Y:S04]  /*e9b0*/  LDL.LU R15, [R1+0x27c] ;  /* 0x00027c00010f7983 */ /* 0x000f680000300800 */
[----:B------:R1:W-:Y:S04]  /*e9c0*/  STL [R1+0x2ec], R20 ;  /* 0x0002ec1401007387 */ /* 0x0003e80000100800 */
[----:B0-----:R-:W5:Y:S04]  /*e9d0*/  LDL.LU R21, [R1+0x278] ;  /* 0x0002780001157983 */ /* 0x001f680000300800 */
[----:B-1----:R-:W5:Y:S04]  /*e9e0*/  LDL.LU R20, [R1+0x274] ;  /* 0x0002740001147983 */ /* 0x002f680000300800 */
[----:B------:R0:W-:Y:S04]  /*e9f0*/  STL [R1+0x2e8], R19 ;  /* 0x0002e81301007387 */ /* 0x0001e80000100800 */
[----:B0-----:R-:W5:Y:S01]  /*ea00*/  LDL.LU R19, [R1+0x270] ;  /* 0x0002700001137983 */ /* 0x001f620000300800 */
[----:B------:R-:W-:-:S02]  /*ea10*/  SEL R13, R24, R13, !P4 ;  /* 0x0000000d180d7207 */ /* 0x000fc40006000000 */
[----:B------:R-:W-:-:S03]  /*ea20*/  SEL R12, R24, R12, !P4 ;  /* 0x0000000c180c7207 */ /* 0x000fc60006000000 */
[----:B------:R0:W-:Y:S01]  /*ea30*/  STL [R1+0x2e4], R13 ;  /* 0x0002e40d01007387 */ /* 0x0001e20000100800 */
[----:B------:R-:W-:-:S03]  /*ea40*/  SEL R10, R24, R10, !P4 ;  /* 0x0000000a180a7207 */ /* 0x000fc60006000000 */
[----:B0-----:R-:W5:Y:S01]  /*ea50*/  LDL.LU R13, [R1+0x248] ;  /* 0x00024800010d7983 */ /* 0x001f620000300800 */
[----:B------:R-:W-:-:S03]  /*ea60*/  SEL R9, R24, R9, !P4 ;  /* 0x0000000918097207 */ /* 0x000fc60006000000 */
[----:B------:R0:W-:Y:S04]  /*ea70*/  STL [R1+0x2e0], R12 ;  /* 0x0002e00c01007387 */ /* 0x0001e80000100800 */
[----:B0-----:R-:W5:Y:S04]  /*ea80*/  LDL.LU R12, [R1+0x24c] ;  /* 0x00024c00010c7983 */ /* 0x001f680000300800 */
[----:B------:R0:W-:Y:S04]  /*ea90*/  STL [R1+0x2dc], R10 ;  /* 0x0002dc0a01007387 */ /* 0x0001e80000100800 */
[----:B------:R1:W-:Y:S01]  /*eaa0*/  STL [R1+0x2d8], R9 ;  /* 0x0002d80901007387 */ /* 0x0003e20000100800 */
[----:B0-----:R-:W-:-:S02]  /*eab0*/  SEL R10, R24, R7, !P4 ;  /* 0x00000007180a7207 */ /* 0x001fc40006000000 */
        /* <DEDUP_REMOVED lines=20> */
[----:B------:R-:W5:Y:S01]  /*ec00*/  LDL.LU R14, [R1+0x250] ;  /* 0x00025000010e7983 */ /* 0x000f620000300800 */
[----:B-1----:R-:W-:-:S03]  /*ec10*/  SEL R3, R24, R11, !P4 ;  /* 0x0000000b18037207 */ /* 0x002fc60006000000 */
[----:B------:R2:W-:Y:S04]  /*ec20*/  STL [R1+0x2ac], R4 ;  /* 0x0002ac0401007387 */ /* 0x0005e80000100800 */
[----:B------:R-:W5:Y:S04]  /*ec30*/  LDL.LU R11, [R1+0x25c] ;  /* 0x00025c00010b7983 */ /* 0x000f680000300800 */
[----:B------:R4:W-:Y:S01]  /*ec40*/  STL [R1+0x2a4], R3 ;  /* 0x0002a40301007387 */ /* 0x0009e20000100800 */
[----:B--2---:R-:W-:-:S03]  /*ec50*/  SEL R4, R24, R18, !P4 ;  /* 0x0000001218047207 */ /* 0x004fc60006000000 */
[----:B------:R-:W2:Y:S04]  /*ec60*/  LDL.LU R18, [R1+0x260] ;  /* 0x0002600001127983 */ /* 0x000ea80000300800 */
[----:B------:R3:W-:Y:S01]  /*ec70*/  STL [R1+0x2a0], R4 ;  /* 0x0002a00401007387 */ /* 0x0007e20000100800 */
[----:B----4-:R-:W-:-:S03]  /*ec80*/  SEL R3, R24, R17, !P4 ;  /* 0x0000001118037207 */ /* 0x010fc60006000000 */
[----:B------:R-:W4:Y:S04]  /*ec90*/  LDL.LU R17, [R1+0x264] ;  /* 0x0002640001117983 */ /* 0x000f280000300800 */
[----:B------:R5:W-:Y:S01]  /*eca0*/  STL [R1+0x29c], R3 ;  /* 0x00029c0301007387 */ /* 0x000be20000100800 */
[----:B---3--:R-:W-:-:S03]  /*ecb0*/  SEL R4, R24, R16, !P4 ;  /* 0x0000001018047207 */ /* 0x008fc60006000000 */
[----:B------:R-:W3:Y:S04]  /*ecc0*/  LDL.LU R16, [R1+0x254] ;  /* 0x0002540001107983 */ /* 0x000ee80000300800 */
[----:B------:R-:W-:Y:S01]  /*ecd0*/  STL [R1+0x298], R4 ;  /* 0x0002980401007387 */ /* 0x000fe20000100800 */
[----:B-----5:R-:W-:-:S03]  /*ece0*/  SEL R3, R24, R15, !P4 ;  /* 0x0000000f18037207 */ /* 0x020fc60006000000 */
[----:B------:R-:W5:Y:S01]  /*ecf0*/  LDL.LU R15, [R1+0x244] ;  /* 0x00024400010f7983 */ /* 0x000f620000300800 */
[----:B------:R-:W-:-:S03]  /*ed00*/  SEL R6, R24, R21, !P4 ;  /* 0x0000001518067207 */ /* 0x000fc60006000000 */
[----:B------:R0:W-:Y:S04]  /*ed10*/  STL [R1+0x294], R3 ;  /* 0x0002940301007387 */ /* 0x0001e80000100800 */
[----:B------:R-:W-:Y:S01]  /*ed20*/  STL [R1+0x290], R6 ;  /* 0x0002900601007387 */ /* 0x000fe20000100800 */
[----:B0-----:R-:W-:-:S03]  /*ed30*/  SEL R3, R24, R19, !P4 ;  /* 0x0000001318037207 */ /* 0x001fc60006000000 */
[----:B------:R-:W5:Y:S01]  /*ed40*/  LDL.LU R19, [R1+0x240] ;  /* 0x0002400001137983 */ /* 0x000f620000300800 */
[----:B------:R-:W-:-:S05]  /*ed50*/  SEL R4, R24, R20, !P4 ;  /* 0x0000001418047207 */ /* 0x000fca0006000000 */
[----:B------:R0:W-:Y:S04]  /*ed60*/  STL [R1+0x28c], R4 ;  /* 0x00028c0401007387 */ /* 0x0001e80000100800 */
[----:B------:R1:W-:Y:S01]  /*ed70*/  STL [R1+0x288], R3 ;  /* 0x0002880301007387 */ /* 0x0003e20000100800 */
[----:B0-----:R-:W-:-:S03]  /*ed80*/  SEL R4, R24, R13, !P4 ;  /* 0x0000000d18047207 */ /* 0x001fc60006000000 */
[----:B------:R-:W5:Y:S04]  /*ed90*/  LDL.LU R13, [R1+0x23c] ;  /* 0x00023c00010d7983 */ /* 0x000f680000300800 */
[----:B------:R0:W-:Y:S04]  /*eda0*/  STL [R1+0x284], R4 ;  /* 0x0002840401007387 */ /* 0x0001e80000100800 */
[----:B------:R-:W5:Y:S01]  /*edb0*/  LDL.LU R10, [R1+0x238] ;  /* 0x00023800010a7983 */ /* 0x000f620000300800 */
[----:B-1----:R-:W-:-:S03]  /*edc0*/  SEL R3, R24, R12, !P4 ;  /* 0x0000000c18037207 */ /* 0x002fc60006000000 */
        /* <DEDUP_REMOVED lines=14> */
[----:B------:R-:W-:-:S02]  /*eeb0*/  SEL R14, R24, R14, !P4 ;  /* 0x0000000e180e7207 */ /* 0x000fc40006000000 */
[C---:B------:R-:W-:Y:S02]  /*eec0*/  SEL R21, R24.reuse, R11, !P4 ;  /* 0x0000000b18157207 */ /* 0x040fe40006000000 */
[----:B------:R-:W5:Y:S04]  /*eed0*/  LDL.LU R11, [R1+0x1f4] ;  /* 0x0001f400010b7983 */ /* 0x000f680000300800 */
[----:B------:R2:W-:Y:S04]  /*eee0*/  STL [R1+0x27c], R14 ;  /* 0x00027c0e01007387 */ /* 0x0005e80000100800 */
[----:B------:R4:W-:Y:S01]  /*eef0*/  STL [R1+0x278], R21 ;  /* 0x0002781501007387 */ /* 0x0009e20000100800 */
[----:B--2---:R-:W-:-:S03]  /*ef00*/  SEL R14, R24, R18, !P4 ;  /* 0x00000012180e7207 */ /* 0x004fc60006000000 */
[----:B------:R-:W2:Y:S04]  /*ef10*/  LDL.LU R18, [R1+0x1f8] ;  /* 0x0001f80001127983 */ /* 0x000ea80000300800 */
[----:B------:R3:W-:Y:S01]  /*ef20*/  STL [R1+0x274], R14 ;  /* 0x0002740e01007387 */ /* 0x0007e20000100800 */
[----:B----4-:R-:W-:-:S03]  /*ef30*/  SEL R21, R24, R17, !P4 ;  /* 0x0000001118157207 */ /* 0x010fc60006000000 */
[----:B------:R-:W4:Y:S01]  /*ef40*/  LDL.LU R17, [R1+0x200] ;  /* 0x0002000001117983 */ /* 0x000f220000300800 */
[----:B---3--:R-:W-:-:S03]  /*ef50*/  SEL R14, R24, R16, !P4 ;  /* 0x00000010180e7207 */ /* 0x008fc60006000000 */
[----:B------:R0:W-:Y:S04]  /*ef60*/  STL [R1+0x270], R21 ;  /* 0x0002701501007387 */ /* 0x0001e80000100800 */
[----:B------:R-:W3:Y:S04]  /*ef70*/  LDL.LU R16, [R1+0x17c] ;  /* 0x00017c0001107983 */ /* 0x000ee80000300800 */
[----:B------:R1:W-:Y:S01]  /*ef80*/  STL [R1+0x264], R14 ;  /* 0x0002640e01007387 */ /* 0x0003e20000100800 */
[----:B-----5:R-:W-:-:S03]  /*ef90*/  SEL R15, R24, R15, !P4 ;  /* 0x0000000f180f7207 */ /* 0x020fc60006000000 */
[----:B0-----:R-:W5:Y:S04]  /*efa0*/  LDL.LU R21, [R1+0x180] ;  /* 0x0001800001157983 */ /* 0x001f680000300800 */
[----:B-1----:R-:W5:Y:S04]  /*efb0*/  LDL.LU R14, [R1+0x190] ;  /* 0x00019000010e7983 */ /* 0x002f680000300800 */
[----:B------:R0:W-:Y:S04]  /*efc0*/  STL [R1+0x260], R15 ;  /* 0x0002600f01007387 */ /* 0x0001e80000100800 */
[----:B0-----:R-:W5:Y:S01]  /*efd0*/  LDL.LU R15, [R1+0x1dc] ;  /* 0x0001dc00010f7983 */ /* 0x001f620000300800 */
[----:B------:R-:W-:-:S05]  /*efe0*/  SEL R19, R24, R19, !P4 ;  /* 0x0000001318137207 */ /* 0x000fca0006000000 */
[----:B------:R0:W-:Y:S04]  /*eff0*/  STL [R1+0x25c], R19 ;  /* 0x00025c1301007387 */ /* 0x0001e80000100800 */
[----:B0-----:R-:W5:Y:S01]  /*f000*/  LDL.LU R19, [R1+0x1e0] ;  /* 0x0001e00001137983 */ /* 0x001f620000300800 */
[----:B------:R-:W-:-:S05]  /*f010*/  SEL R13, R24, R13, !P4 ;  /* 0x0000000d180d7207 */ /* 0x000fca0006000000 */
[----:B------:R0:W-:Y:S01]  /*f020*/  STL [R1+0x254], R13 ;  /* 0x0002540d01007387 */ /* 0x0001e20000100800 */
[C---:B------:R-:W-:Y:S02]  /*f030*/  SEL R10, R24.reuse, R10, !P4 ;  /* 0x0000000a180a7207 */ /* 0x040fe40006000000 */
[C---:B------:R-:W-:Y:S01]  /*f040*/  SEL R9, R24.reuse, R9, !P4 ;  /* 0x0000000918097207 */ /* 0x040fe20006000000 */
        /* <DEDUP_REMOVED lines=29> */
[----:B0-----:R-:W-:-:S03]  /*f220*/  SEL R4, R24, R11, !P4 ;  /* 0x0000000b18047207 */ /* 0x001fc60006000000 */
        /* <DEDUP_REMOVED lines=9> */
[----:B------:R-:W3:Y:S01]  /*f2c0*/  LDL.LU R16, [R1+0x1cc] ;  /* 0x0001cc0001107983 */ /* 0x000ee20000300800 */
[----:B-----5:R-:W-:-:S03]  /*f2d0*/  SEL R6, R24, R21, !P4 ;  /* 0x0000001518067207 */ /* 0x020fc60006000000 */
[----:B------:R1:W-:Y:S01]  /*f2e0*/  STL [R1+0x204], R3 ;  /* 0x0002040301007387 */ /* 0x0003e20000100800 */
[----:B0-----:R-:W-:-:S03]  /*f2f0*/  SEL R4, R24, R14, !P4 ;  /* 0x0000000e18047207 */ /* 0x001fc60006000000 */
[----:B------:R-:W-:Y:S01]  /*f300*/  STL [R1+0x200], R6 ;  /* 0x0002000601007387 */ /* 0x000fe20000100800 */
[----:B-1----:R-:W-:-:S03]  /*f310*/  SEL R3, R24, R15, !P4 ;  /* 0x0000000f18037207 */ /* 0x002fc60006000000 */
[----:B------:R-:W5:Y:S04]  /*f320*/  LDL.LU R15, [R1+0x1d0] ;  /* 0x0001d000010f7983 */ /* 0x000f680000300800 */
[----:B------:R0:W-:Y:S04]  /*f330*/  STL [R1+0x1f8], R4 ;  /* 0x0001f80401007387 */ /* 0x0001e80000100800 */
[----:B------:R1:W-:Y:S01]  /*f340*/  STL [R1+0x1f4], R3 ;  /* 0x0001f40301007387 */ /* 0x0003e20000100800 */
[----:B0-----:R-:W-:-:S03]  /*f350*/  SEL R4, R24, R19, !P4 ;  /* 0x0000001318047207 */ /* 0x001fc60006000000 */
[----:B------:R-:W5:Y:S04]  /*f360*/  LDL.LU R19, [R1+0x1c8] ;  /* 0x0001c80001137983 */ /* 0x000f680000300800 */
[----:B------:R0:W-:Y:S04]  /*f370*/  STL [R1+0x1f0], R4 ;  /* 0x0001f00401007387 */ /* 0x0001e80000100800 */
[----:B------:R-:W5:Y:S04]  /*f380*/  LDL.LU R10, [R1+0x1bc] ;  /* 0x0001bc00010a7983 */ /* 0x000f680000300800 */
[----:B------:R-:W5:Y:S01]  /*f390*/  LDL.LU R9, [R1+0x1b8] ;  /* 0x0001b80001097983 */ /* 0x000f620000300800 */
[----:B-1----:R-:W-:-:S05]  /*f3a0*/  SEL R3, R24, R13, !P4 ;  /* 0x0000000d18037207 */ /* 0x002fca0006000000 */
        /* <DEDUP_REMOVED lines=26> */
[----:B------:R1:W-:Y:S04]  /*f550*/  STL [R1+0x1d8], R20 ;  /* 0x0001d81401007387 */ /* 0x0003e80000100800 */
[----:B0-----:R-:W4:Y:S01]  /*f560*/  LDL.LU R21, [R1+0x160] ;  /* 0x0001600001157983 */ /* 0x001f220000300800 */
[----:B---3--:R-:W-:-:S03]  /*f570*/  SEL R16, R24, R16, !P4 ;  /* 0x0000001018107207 */ /* 0x008fc60006000000 */
[----:B-1----:R-:W3:Y:S04]  /*f580*/  LDL.LU R20, [R1+0xd0] ;  /* 0x0000d00001147983 */ /* 0x002ee80000300800 */
[----:B------:R0:W-:Y:S04]  /*f590*/  STL [R1+0x1d4], R16 ;  /* 0x0001d41001007387 */ /* 0x0001e80000100800 */
[----:B0-----:R-:W3:Y:S01]  /*f5a0*/  LDL.LU R16, [R1+0x15c] ;  /* 0x00015c0001107983 */ /* 0x001ee20000300800 */
[----:B-----5:R-:W-:-:S05]  /*f5b0*/  SEL R15, R24, R15, !P4 ;  /* 0x0000000f180f7207 */ /* 0x020fca0006000000 */
[----:B------:R0:W-:Y:S04]  /*f5c0*/  STL [R1+0x1d0], R15 ;  /* 0x0001d00f01007387 */ /* 0x0001e80000100800 */
[----:B0-----:R-:W5:Y:S01]  /*f5d0*/  LDL.LU R15, [R1+0x10c] ;  /* 0x00010c00010f7983 */ /* 0x001f620000300800 */
[----:B------:R-:W-:-:S05]  /*f5e0*/  SEL R19, R24, R19, !P4 ;  /* 0x0000001318137207 */ /* 0x000fca0006000000 */
[----:B------:R0:W-:Y:S04]  /*f5f0*/  STL [R1+0x1cc], R19 ;  /* 0x0001cc1301007387 */ /* 0x0001e80000100800 */
[----:B0-----:R-:W5:Y:S01]  /*f600*/  LDL.LU R19, [R1+0x154] ;  /* 0x0001540001137983 */ /* 0x001f620000300800 */
[C---:B------:R-:W-:Y:S02]  /*f610*/  SEL R10, R24.reuse, R10, !P4 ;  /* 0x0000000a180a7207 */ /* 0x040fe40006000000 */
[----:B------:R-:W-:-:S03]  /*f620*/  SEL R9, R24, R9, !P4 ;  /* 0x0000000918097207 */ /* 0x000fc60006000000 */
        /* <DEDUP_REMOVED lines=16> */
[----:B------:R1:W-:Y:S04]  /*f730*/  STL [R1+0x1a4], R6 ;  /* 0x0001a40601007387 */ /* 0x0003e80000100800 */
[----:B------:R1:W-:Y:S01]  /*f740*/  STL [R1+0x1a0], R4 ;  /* 0x0001a00401007387 */ /* 0x0003e20000100800 */
[C---:B0-----:R-:W-:Y:S02]  /*f750*/  SEL R3, R24.reuse, R29, !P4 ;  /* 0x0000001d18037207 */ /* 0x041fe40006000000 */
[----:B-1----:R-:W-:-:S03]  /*f760*/  SEL R6, R24, R22, !P4 ;  /* 0x0000001618067207 */ /* 0x002fc60006000000 */
[----:B------:R0:W-:Y:S01]  /*f770*/  STL [R1+0x19c], R3 ;  /* 0x00019c0301007387 */ /* 0x0001e20000100800 */
[----:B------:R-:W-:-:S03]  /*f780*/  SEL R4, R24, R14, !P4 ;  /* 0x0000000e18047207 */ /* 0x000fc60006000000 */
[----:B------:R-:W-:Y:S04]  /*f790*/  STL [R1+0x198], R6 ;  /* 0x0001980601007387 */ /* 0x000fe80000100800 */
[----:B------:R-:W5:Y:S01]  /*f7a0*/  LDL.LU R14, [R1+0x12c] ;  /* 0x00012c00010e7983 */ /* 0x000f620000300800 */
[----:B0-----:R-:W-:-:S03]  /*f7b0*/  SEL R3, R24, R13, !P4 ;  /* 0x0000000d18037207 */ /* 0x001fc60006000000 */
[----:B------:R0:W-:Y:S04]  /*f7c0*/  STL [R1+0x190], R4 ;  /* 0x0001900401007387 */ /* 0x0001e80000100800 */
[----:B------:R-:W5:Y:S04]  /*f7d0*/  LDL.LU R13, [R1+0x148] ;  /* 0x00014800010d7983 */ /* 0x000f680000300800 */
[----:B------:R1:W-:Y:S01]  /*f7e0*/  STL [R1+0x18c], R3 ;  /* 0x00018c0301007387 */ /* 0x0003e20000100800 */
[----:B0-----:R-:W-:-:S03]  /*f7f0*/  SEL R4, R24, R12, !P4 ;  /* 0x0000000c18047207 */ /* 0x001fc60006000000 */
[----:B------:R-:W5:Y:S04]  /*f800*/  LDL.LU R12, [R1+0x14c] ;  /* 0x00014c00010c7983 */ /* 0x000f680000300800 */
[----:B------:R2:W-:Y:S01]  /*f810*/  STL [R1+0x188], R4 ;  /* 0x0001880401007387 */ /* 0x0005e20000100800 */
[----:B-1----:R-:W-:-:S03]  /*f820*/  SEL R3, R24, R11, !P4 ;  /* 0x0000000b18037207 */ /* 0x002fc60006000000 */
[----:B------:R-:W5:Y:S04]  /*f830*/  LDL.LU R11, [R1+0x150] ;  /* 0x00015000010b7983 */ /* 0x000f680000300800 */
[----:B------:R4:W-:Y:S01]  /*f840*/  STL [R1+0x184], R3 ;  /* 0x0001840301007387 */ /* 0x0009e20000100800 */
[----:B--2---:R-:W-:-:S03]  /*f850*/  SEL R4, R24, R18, !P4 ;  /* 0x0000001218047207 */ /* 0x004fc60006000000 */
[----:B------:R-:W2:Y:S04]  /*f860*/  LDL.LU R18, [R1+0x144] ;  /* 0x0001440001127983 */ /* 0x000ea80000300800 */
[----:B------:R3:W-:Y:S01]  /*f870*/  STL [R1+0x180], R4 ;  /* 0x0001800401007387 */ /* 0x0007e20000100800 */
[----:B----4-:R-:W-:-:S03]  /*f880*/  SEL R3, R24, R17, !P4 ;  /* 0x0000001118037207 */ /* 0x010fc60006000000 */
[----:B------:R-:W4:Y:S01]  /*f890*/  LDL.LU R17, [R1+0x120] ;  /* 0x0001200001117983 */ /* 0x000f220000300800 */
[----:B------:R-:W-:-:S03]  /*f8a0*/  SEL R6, R24, R21, !P4 ;  /* 0x0000001518067207 */ /* 0x000fc60006000000 */
[----:B------:R0:W-:Y:S01]  /*f8b0*/  STL [R1+0x17c], R3 ;  /* 0x00017c0301007387 */ /* 0x0001e20000100800 */
[----:B---3--:R-:W-:-:S03]  /*f8c0*/  SEL R4, R24, R20, !P4 ;  /* 0x0000001418047207 */ /* 0x008fc60006000000 */
[----:B------:R-:W-:Y:S01]  /*f8d0*/  STL [R1+0x178], R6 ;  /* 0x0001780601007387 */ /* 0x000fe20000100800 */
[----:B0-----:R-:W-:-:S03]  /*f8e0*/  SEL R3, R24, R16, !P4 ;  /* 0x0000001018037207 */ /* 0x001fc60006000000 */
[----:B------:R-:W3:Y:S04]  /*f8f0*/  LDL.LU R16, [R1+0x124] ;  /* 0x0001240001107983 */ /* 0x000ee80000300800 */
[----:B------:R5:W-:Y:S04]  /*f900*/  STL [R1+0x174], R4 ;  /* 0x0001740401007387 */ /* 0x000be80000100800 */
[----:B------:R0:W-:Y:S01]  /*f910*/  STL [R1+0x170], R3 ;  /* 0x0001700301007387 */ /* 0x0001e20000100800 */
[----:B-----5:R-:W-:-:S03]  /*f920*/  SEL R4, R24, R15, !P4 ;  /* 0x0000000f18047207 */ /* 0x020fc60006000000 */
[----:B------:R-:W5:Y:S04]  /*f930*/  LDL.LU R15, [R1+0x128] ;  /* 0x00012800010f7983 */ /* 0x000f680000300800 */
[----:B------:R1:W-:Y:S04]  /*f940*/  STL [R1+0x16c], R4 ;  /* 0x00016c0401007387 */ /* 0x0003e80000100800 */
[----:B------:R-:W5:Y:S04]  /*f950*/  LDL.LU R23, [R1+0x11c] ;  /* 0x00011c0001177983 */ /* 0x000f680000300800 */
[----:B------:R-:W5:Y:S01]  /*f960*/  LDL.LU R22, [R1+0x118] ;  /* 0x0001180001167983 */ /* 0x000f620000300800 */
[----:B0-----:R-:W-:-:S05]  /*f970*/  SEL R3, R24, R19, !P4 ;  /* 0x0000001318037207 */ /* 0x001fca0006000000 */
[----:B------:R0:W-:Y:S04]  /*f980*/  STL [R1+0x168], R3 ;  /* 0x0001680301007387 */ /* 0x0001e80000100800 */
[----:B------:R-:W5:Y:S04]  /*f990*/  LDL.LU R19, [R1+0x114] ;  /* 0x0001140001137983 */ /* 0x000f680000300800 */
[----:B------:R-:W5:Y:S04]  /*f9a0*/  LDL.LU R10, [R1+0x110] ;  /* 0x00011000010a7983 */ /* 0x000f680000300800 */
[----:B------:R-:W5:Y:S04]  /*f9b0*/  LDL.LU R9, [R1+0xf8] ;  /* 0x0000f80001097983 */ /* 0x000f680000300800 */
[----:B------:R-:W5:Y:S04]  /*f9c0*/  LDL.LU R7, [R1+0xf4] ;  /* 0x0000f40001077983 */ /* 0x000f680000300800 */
[----:B------:R-:W5:Y:S04]  /*f9d0*/  LDL.LU R6, [R1+0xd8] ;  /* 0x0000d80001067983 */ /* 0x000f680000300800 */
[----:B-1----:R-:W5:Y:S04]  /*f9e0*/  LDL.LU R4, [R1+0x100] ;  /* 0x0001000001047983 */ /* 0x002f680000300800 */
[----:B0-----:R-:W5:Y:S04]  /*f9f0*/  LDL.LU R3, [R1+0x104] ;  /* 0x0001040001037983 */ /* 0x001f680000300800 */
[----:B------:R-:W5:Y:S04]  /*fa00*/  LDL.LU R28, [R1+0xfc] ;  /* 0x0000fc00011c7983 */ /* 0x000f680000300800 */
[----:B------:R-:W5:Y:S04]  /*fa10*/  LDL.LU R26, [R1+0xe0] ;  /* 0x0000e000011a7983 */ /* 0x000f680000300800 */
[----:B------:R-:W5:Y:S04]  /*fa20*/  LDL.LU R27, [R1+0xe4] ;  /* 0x0000e400011b7983 */ /* 0x000f680000300800 */
[----:B------:R-:W5:Y:S04]  /*fa30*/  LDL.LU R29, [R1+0xec] ;  /* 0x0000ec00011d7983 */ /* 0x000f680000300800 */
[----:B------:R-:W5:Y:S01]  /*fa40*/  LDL.LU R21, [R1+0xf0] ;  /* 0x0000f00001157983 */ /* 0x000f620000300800 */
[----:B------:R-:W-:-:S05]  /*fa50*/  SEL R20, R24, R14, !P4 ;  /* 0x0000000e18147207 */ /* 0x000fca0006000000 */
[----:B------:R0:W-:Y:S01]  /*fa60*/  STL [R1+0x164], R20 ;  /* 0x0001641401007387 */ /* 0x0001e20000100800 */
[----:B------:R-:W-:-:S03]  /*fa70*/  SEL R14, R24, R13, !P4 ;  /* 0x0000000d180e7207 */ /* 0x000fc60006000000 */
[----:B0-----:R-:W5:Y:S01]  /*fa80*/  LDL.LU R20, [R1+0xdc] ;  /* 0x0000dc0001147983 */ /* 0x001f620000300800 */
[----:B------:R-:W-:-:S03]  /*fa90*/  SEL R13, R24, R12, !P4 ;  /* 0x0000000c180d7207 */ /* 0x000fc60006000000 */
[----:B------:R0:W-:Y:S01]  /*faa0*/  STL [R1+0x160], R14 ;  /* 0x0001600e01007387 */ /* 0x0001e20000100800 */
[----:B------:R-:W-:-:S03]  /*fab0*/  SEL R12, R24, R11, !P4 ;  /* 0x0000000b180c7207 */ /* 0x000fc60006000000 */
[----:B0-----:R-:W5:Y:S04]  /*fac0*/  LDL.LU R14, [R1+0xd4] ;  /* 0x0000d400010e7983 */ /* 0x001f680000300800 */
[----:B------:R0:W-:Y:S04]  /*fad0*/  STL [R1+0x15c], R13 ;  /* 0x00015c0d01007387 */ /* 0x0001e80000100800 */
[----:B0-----:R-:W5:Y:S04]  /*fae0*/  LDL.LU R13, [R1+0xcc] ;  /* 0x0000cc00010d7983 */ /* 0x001f680000300800 */
[----:B------:R0:W-:Y:S04]  /*faf0*/  STL [R1+0x154], R12 ;  /* 0x0001540c01007387 */ /* 0x0001e80000100800 */
[----:B0-----:R-:W5:Y:S01]  /*fb00*/  LDL.LU R12, [R1+0xc8] ;  /* 0x0000c800010c7983 */ /* 0x001f620000300800 */
[----:B--2---:R-:W-:-:S05]  /*fb10*/  SEL R11, R24, R18, !P4 ;  /* 0x00000012180b7207 */ /* 0x004fca0006000000 */
[----:B------:R0:W-:Y:S04]  /*fb20*/  STL [R1+0x150], R11 ;  /* 0x0001500b01007387 */ /* 0x0001e80000100800 */
[----:B0-----:R-:W2:Y:S01]  /*fb30*/  LDL.LU R11, [R1+0xc0] ;  /* 0x0000c000010b7983 */ /* 0x001ea20000300800 */
[----:B----4-:R-:W-:-:S03]  /*fb40*/  SEL R17, R24, R17, !P4 ;  /* 0x0000001118117207 */ /* 0x010fc60006000000 */
[----:B------:R-:W4:Y:S04]  /*fb50*/  LDL.LU R18, [R1+0xbc] ;  /* 0x0000bc0001127983 */ /* 0x000f280000300800 */
[----:B------:R0:W-:Y:S04]  /*fb60*/  STL [R1+0x14c], R17 ;  /* 0x00014c1101007387 */ /* 0x0001e80000100800 */
[----:B0-----:R-:W4:Y:S01]  /*fb70*/  LDL.LU R17, [R1+0xb8] ;  /* 0x0000b80001117983 */ /* 0x001f220000300800 */
[----:B---3--:R-:W-:-:S05]  /*fb80*/  SEL R16, R24, R16, !P4 ;  /* 0x0000001018107207 */ /* 0x008fca0006000000 */
[----:B------:R0:W-:Y:S04]  /*fb90*/  STL [R1+0x148], R16 ;  /* 0x0001481001007387 */ /* 0x0001e80000100800 */
[----:B0-----:R-:W3:Y:S01]  /*fba0*/  LDL.LU R16, [R1+0xb0] ;  /* 0x0000b00001107983 */ /* 0x001ee20000300800 */
[----:B-----5:R-:W-:-:S05]  /*fbb0*/  SEL R15, R24, R15, !P4 ;  /* 0x0000000f180f7207 */ /* 0x020fca0006000000 */
[----:B------:R0:W-:Y:S01]  /*fbc0*/  STL [R1+0x144], R15 ;  /* 0x0001440f01007387 */ /* 0x0001e20000100800 */
[C---:B------:R-:W-:Y:S02]  /*fbd0*/  SEL R23, R24.reuse, R23, !P4 ;  /* 0x0000001718177207 */ /* 0x040fe40006000000 */
[C---:B------:R-:W-:Y:S01]  /*fbe0*/  SEL R22, R24.reuse, R22, !P4 ;  /* 0x0000001618167207 */ /* 0x040fe20006000000 */
[----:B0-----:R-:W5:Y:S04]  /*fbf0*/  LDL.LU R15, [R1+0xa8] ;  /* 0x0000a800010f7983 */ /* 0x001f680000300800 */
[----:B------:R0:W-:Y:S01]  /*fc00*/  STL [R1+0x12c], R23 ;  /* 0x00012c1701007387 */ /* 0x0001e20000100800 */
[----:B------:R-:W-:-:S03]  /*fc10*/  SEL R19, R24, R19, !P4 ;  /* 0x0000001318137207 */ /* 0x000fc60006000000 */
[----:B0-----:R-:W5:Y:S04]  /*fc20*/  LDL.LU R23, [R1+0xc54] ;  /* 0x000c540001177983 */ /* 0x001f680000300800 */
[----:B------:R0:W-:Y:S04]  /*fc30*/  STL [R1+0x128], R22 ;  /* 0x0001281601007387 */ /* 0x0001e80000100800 */
[----:B0-----:R-:W5:Y:S04]  /*fc40*/  LDL.LU R22, [R1+0xc50] ;  /* 0x000c500001167983 */ /* 0x001f680000300800 */
[----:B------:R0:W-:Y:S04]  /*fc50*/  STL [R1+0x124], R19 ;  /* 0x0001241301007387 */ /* 0x0001e80000100800 */
[----:B0-----:R-:W5:Y:S01]  /*fc60*/  LDL.LU R19, [R1+0xc4c] ;  /* 0x000c4c0001137983 */ /* 0x001f620000300800 */
[----:B------:R-:W-:-:S02]  /*fc70*/  SEL R10, R24, R10, !P4 ;  /* 0x0000000a180a7207 */ /* 0x000fc40006000000 */
        /* <DEDUP_REMOVED lines=8> */
[----:B------:R-:W-:-:S02]  /*fd00*/  SEL R4, R24, R28, !P4 ;  /* 0x0000001c18047207 */ /* 0x000fc40006000000 */
[C---:B------:R-:W-:Y:S01]  /*fd10*/  SEL R3, R24.reuse, R26, !P4 ;  /* 0x0000001a18037207 */ /* 0x040fe20006000000 */
[----:B------:R-:W-:Y:S04]  /*fd20*/  STL [R1+0x114], R9 ;  /* 0x0001140901007387 */ /* 0x000fe80000100800 */
[----:B------:R-:W-:Y:S04]  /*fd30*/  STL [R1+0x110], R7 ;  /* 0x0001100701007387 */ /* 0x000fe80000100800 */
[----:B------:R0:W-:Y:S04]  /*fd40*/  STL [R1+0x10c], R6 ;  /* 0x00010c0601007387 */ /* 0x0001e80000100800 */
[----:B------:R1:W-:Y:S01]  /*fd50*/  STL [R1+0x104], R4 ;  /* 0x0001040401007387 */ /* 0x0003e20000100800 */
[----:B0-----:R-:W-:-:S03]  /*fd60*/  SEL R6, R24, R27, !P4 ;  /* 0x0000001b18067207 */ /* 0x001fc60006000000 */
[----:B------:R0:W-:Y:S01]  /*fd70*/  STL [R1+0x100], R3 ;  /* 0x0001000301007387 */ /* 0x0001e20000100800 */
[----:B-1----:R-:W-:-:S03]  /*fd80*/  SEL R4, R24, R29, !P4 ;  /* 0x0000001d18047207 */ /* 0x002fc60006000000 */
[----:B------:R-:W-:Y:S04]  /*fd90*/  STL [R1+0xfc], R6 ;  /* 0x0000fc0601007387 */ /* 0x000fe80000100800 */
[----:B------:R-:W5:Y:S01]  /*fda0*/  LDL.LU R10, [R1+0xa0] ;  /* 0x0000a000010a7983 */ /* 0x000f620000300800 */
[----:B0-----:R-:W-:-:S03]  /*fdb0*/  SEL R3, R24, R21, !P4 ;  /* 0x0000001518037207 */ /* 0x001fc60006000000 */
[----:B------:R0:W-:Y:S04]  /*fdc0*/  STL [R1+0xf8], R4 ;  /* 0x0000f80401007387 */ /* 0x0001e80000100800 */
[----:B------:R-:W5:Y:S04]  /*fdd0*/  LDL.LU R29, [R1+0xa4] ;  /* 0x0000a400011d7983 */ /* 0x000f680000300800 */
[----:B------:R1:W-:Y:S01]  /*fde0*/  STL [R1+0xf4], R3 ;  /* 0x0000f40301007387 */ /* 0x0003e20000100800 */
[----:B0-----:R-:W-:-:S03]  /*fdf0*/  SEL R4, R24, R20, !P4 ;  /* 0x0000001418047207 */ /* 0x001fc60006000000 */
[----:B------:R-:W5:Y:S01]  /*fe00*/  LDL.LU R28, [R1+0x8c] ;  /* 0x00008c00011c7983 */ /* 0x000f620000300800 */
[----:B-1----:R-:W-:-:S03]  /*fe10*/  SEL R3, R24, R14, !P4 ;  /* 0x0000000e18037207 */ /* 0x002fc60006000000 */
        /* <DEDUP_REMOVED lines=9> */
[C---:B--2---:R-:W-:Y:S02]  /*feb0*/  SEL R4, R24.reuse, R11, !P4 ;  /* 0x0000000b18047207 */ /* 0x044fe40006000000 */
[----:B----4-:R-:W-:-:S03]  /*fec0*/  SEL R3, R24, R18, !P4 ;  /* 0x0000001218037207 */ /* 0x010fc60006000000 */
[----:B------:R0:W-:Y:S04]  /*fed0*/  STL [R1+0xdc], R4 ;  /* 0x0000dc0401007387 */ /* 0x0001e80000100800 */
[----:B0-----:R-:W2:Y:S01]  /*fee0*/  LDL.LU R4, [R1+0x98] ;  /* 0x0000980001047983 */ /* 0x001ea20000300800 */
[----:B------:R-:W-:-:S03]  /*fef0*/  SEL R6, R24, R17, !P4 ;  /* 0x0000001118067207 */ /* 0x000fc60006000000 */
[----:B------:R-:W-:Y:S04]  /*ff00*/  STL [R1+0xd8], R3 ;  /* 0x0000d80301007387 */ /* 0x000fe80000100800 */
[----:B------:R0:W-:Y:S04]  /*ff10*/  STL [R1+0xd4], R6 ;  /* 0x0000d40601007387 */ /* 0x0001e80000100800 */
[----:B0-----:R-:W4:Y:S01]  /*ff20*/  LDL.LU R6, [R1+0x88] ;  /* 0x0000880001067983 */ /* 0x001f220000300800 */
[----:B---3--:R-:W-:-:S05]  /*ff30*/  SEL R3, R24, R16, !P4 ;  /* 0x0000001018037207 */ /* 0x008fca0006000000 */
[----:B------:R0:W-:Y:S04]  /*ff40*/  STL [R1+0xd0], R3 ;  /* 0x0000d00301007387 */ /* 0x0001e80000100800 */
[----:B------:R-:W3:Y:S01]  /*ff50*/  LDL.LU R7, [R1+0x48] ;  /* 0x0000480001077983 */ /* 0x000ee20000300800 */
[----:B-----5:R-:W-:-:S05]  /*ff60*/  SEL R11, R24, R15, !P4 ;  /* 0x0000000f180b7207 */ /* 0x020fca0006000000 */
[----:B------:R-:W-:Y:S01]  /*ff70*/  STL [R1+0xcc], R11 ;  /* 0x0000cc0b01007387 */ /* 0x000fe20000100800 */
[----:B0-----:R-:W-:-:S03]  /*ff80*/  SEL R3, R24, R19, !P4 ;  /* 0x0000001318037207 */ /* 0x001fc60006000000 */
[----:B------:R-:W5:Y:S04]  /*ff90*/  LDL.LU R19, [R1+0x3c] ;  /* 0x00003c0001137983 */ /* 0x000f680000300800 */
[----:B------:R-:W5:Y:S04]  /*ffa0*/  LDL.LU R21, [R1+0x78] ;  /* 0x0000780001157983 */ /* 0x000f680000300800 */
[----:B------:R0:W-:Y:S04]  /*ffb0*/  STL [R1+0xc8], R3 ;  /* 0x0000c80301007387 */ /* 0x0001e80000100800 */
[----:B------:R-:W5:Y:S04]  /*ffc0*/  LDL.LU R20, [R1+0x80] ;  /* 0x0000800001147983 */ /* 0x000f680000300800 */
[----:B------:R-:W5:Y:S04]  /*ffd0*/  LDL.LU R14, [R1+0x7c] ;  /* 0x00007c00010e7983 */ /* 0x000f680000300800 */
[----:B------:R-:W5:Y:S04]  /*ffe0*/  LDL.LU R13, [R1+0x68] ;  /* 0x00006800010d7983 */ /* 0x000f680000300800 */
[----:B------:R-:W5:Y:S04]  /*fff0*/  LDL.LU R18, [R1+0x74] ;  /* 0x0000740001127983 */ /* 0x000f680000300800 */
[----:B------:R-:W5:Y:S04]  /*10000*/  LDL.LU R17, [R1+0x70] ;  /* 0x0000700001117983 */ /* 0x000f680000300800 */
[----:B------:R-:W5:Y:S04]  /*10010*/  LDL.LU R16, [R1+0x54] ;  /* 0x0000540001107983 */ /* 0x000f680000300800 */
[----:B------:R-:W5:Y:S04]  /*10020*/  LDL.LU R15, [R1+0x58] ;  /* 0x00005800010f7983 */ /* 0x000f680000300800 */
[----:B0-----:R-:W5:Y:S04]  /*10030*/  LDL.LU R3, [R1+0x5c] ;  /* 0x00005c0001037983 */ /* 0x001f680000300800 */
[----:B------:R-:W5:Y:S04]  /*10040*/  LDL.LU R12, [R1+0x60] ;  /* 0x00006000010c7983 */ /* 0x000f680000300800 */
[----:B------:R-:W5:Y:S01]  /*10050*/  LDL.LU R11, [R1+0x2a8] ;  /* 0x0002a800010b7983 */ /* 0x000f620000300800 */
[----:B------:R-:W-:-:S02]  /*10060*/  SEL R10, R24, R10, !P4 ;  /* 0x0000000a180a7207 */ /* 0x000fc40006000000 */
[C---:B------:R-:W-:Y:S02]  /*10070*/  SEL R9, R24.reuse, R9, !P4 ;  /* 0x0000000918097207 */ /* 0x040fe40006000000 */
[C---:B--2---:R-:W-:Y:S02]  /*10080*/  SEL R4, R24.reuse, R4, !P4 ;  /* 0x0000000418047207 */ /* 0x044fe40006000000 */
[C---:B----4-:R-:W-:Y:S02]  /*10090*/  SEL R6, R24.reuse, R6, !P4 ;  /* 0x0000000618067207 */ /* 0x050fe40006000000 */
[C---:B---3--:R-:W-:Y:S02]  /*100a0*/  SEL R7, R24.reuse, R7, !P4 ;  /* 0x0000000718077207 */ /* 0x048fe40006000000 */
[----:B-----5:R-:W-:-:S05]  /*100b0*/  SEL R19, R24, R19, !P4 ;  /* 0x0000001318137207 */ /* 0x020fca0006000000 */
[----:B------:R0:W-:Y:S02]  /*100c0*/  STL [R1+0xc0], R19 ;  /* 0x0000c01301007387 */ /* 0x0001e40000100800 */
[C---:B0-----:R-:W-:Y:S02]  /*100d0*/  SEL R19, R24.reuse, R29, !P4 ;  /* 0x0000001d18137207 */ /* 0x041fe40006000000 */
[----:B------:R-:W2:Y:S04]  /*100e0*/  LDL.LU R29, [R1+0x268] ;  /* 0x00026800011d7983 */ /* 0x000ea80000300800 */
[----:B------:R0:W-:Y:S04]  /*100f0*/  STL [R1+0xbc], R10 ;  /* 0x0000bc0a01007387 */ /* 0x0001e80000100800 */
[----:B------:R1:W-:Y:S01]  /*10100*/  STL [R1+0xb8], R19 ;  /* 0x0000b81301007387 */ /* 0x0003e20000100800 */
[----:B0-----:R-:W-:-:S03]  /*10110*/  SEL R10, R24, R28, !P4 ;  /* 0x0000001c180a7207 */ /* 0x001fc60006000000 */
[----:B------:R-:W3:Y:S01]  /*10120*/  LDL.LU R28, [R1+0x26c] ;  /* 0x00026c00011c7983 */ /* 0x000ee20000300800 */
[----:B-1----:R-:W-:-:S03]  /*10130*/  SEL R19, R24, R27, !P4 ;  /* 0x0000001b18137207 */ /* 0x002fc60006000000 */
[----:B------:R0:W-:Y:S04]  /*10140*/  STL [R1+0xb0], R10 ;  /* 0x0000b00a01007387 */ /* 0x0001e80000100800 */
[----:B------:R-:W4:Y:S01]  /*10150*/  LDL.LU R27, [R1+0x258] ;  /* 0x00025800011b7983 */ /* 0x000f220000300800 */
[----:B0-----:R-:W-:-:S03]  /*10160*/  SEL R10, R24, R26, !P4 ;  /* 0x0000001a180a7207 */ /* 0x001fc60006000000 */
[----:B------:R0:W-:Y:S04]  /*10170*/  STL [R1+0xa8], R19 ;  /* 0x0000a81301007387 */ /* 0x0001e80000100800 */
[----:B------:R-:W5:Y:S04]  /*10180*/  LDL.LU R26, [R1+0x22c] ;  /* 0x00022c00011a7983 */ /* 0x000f680000300800 */
[----:B------:R1:W-:Y:S04]  /*10190*/  STL [R1+0xa4], R10 ;  /* 0x0000a40a01007387 */ /* 0x0003e80000100800 */
[----:B0-----:R-:W5:Y:S01]  /*101a0*/  LDL.LU R19, [R1+0x21c] ;  /* 0x00021c0001137983 */ /* 0x001f620000300800 */
[----:B------:R-:W-:-:S03]  /*101b0*/  SEL R21, R24, R21, !P4 ;  /* 0x0000001518157207 */ /* 0x000fc60006000000 */
[----:B-1----:R-:W5:Y:S04]  /*101c0*/  LDL.LU R10, [R1+0x40] ;  /* 0x00004000010a7983 */ /* 0x002f680000300800 */
[----:B------:R0:W-:Y:S01]  /*101d0*/  STL [R1+0xa0], R9 ;  /* 0x0000a00901007387 */ /* 0x0001e20000100800 */
[C---:B------:R-:W-:Y:S02]  /*101e0*/  SEL R20, R24.reuse, R20, !P4 ;  /* 0x0000001418147207 */ /* 0x040fe40006000000 */
[C---:B------:R-:W-:Y:S01]  /*101f0*/  SEL R14, R24.reuse, R14, !P4 ;  /* 0x0000000e180e7207 */ /* 0x040fe20006000000 */
[----:B0-----:R-:W5:Y:S04]  /*10200*/  LDL.LU R9, [R1+0x1fc] ;  /* 0x0001fc0001097983 */ /* 0x001f680000300800 */
[----:B------:R0:W-:Y:S01]  /*10210*/  STL [R1+0x9c], R4 ;  /* 0x00009c0401007387 */ /* 0x0001e20000100800 */
[----:B------:R-:W-:-:S03]  /*10220*/  SEL R13, R24, R13, !P4 ;  /* 0x0000000d180d7207 */ /* 0x000fc60006000000 */
        /* <DEDUP_REMOVED lines=13> */
[----:B------:R0:W-:Y:S04]  /*10300*/  STL [R1+0x88], R14 ;  /* 0x0000880e01007387 */ /* 0x0001e80000100800 */
        /* <DEDUP_REMOVED lines=15> */
[----:B0-----:R-:W-:-:S03]  /*10400*/  SEL R3, R24, R11, !P4 ;  /* 0x0000000b18037207 */ /* 0x001fc60006000000 */
[----:B-1----:R-:W5:Y:S04]  /*10410*/  LDL.LU R12, [R1+0x34] ;  /* 0x00003400010c7983 */ /* 0x002f680000300800 */
[----:B------:R-:W5:Y:S04]  /*10420*/  LDL.LU R11, [R1+0x13c] ;  /* 0x00013c00010b7983 */ /* 0x000f680000300800 */
[----:B------:R0:W-:Y:S04]  /*10430*/  STL [R1+0x60], R3 ;  /* 0x0000600301007387 */ /* 0x0001e80000100800 */
[----:B0-----:R-:W5:Y:S01]  /*10440*/  LDL.LU R3, [R1+0x158] ;  /* 0x0001580001037983 */ /* 0x001f620000300800 */
[----:B--2---:R-:W-:-:S05]  /*10450*/  SEL R29, R24, R29, !P4 ;  /* 0x0000001d181d7207 */ /* 0x004fca0006000000 */
[----:B------:R0:W-:Y:S04]  /*10460*/  STL [R1+0x5c], R29 ;  /* 0x00005c1d01007387 */ /* 0x0001e80000100800 */
[----:B0-----:R-:W2:Y:S01]  /*10470*/  LDL.LU R29, [R1+0x140] ;  /* 0x00014000011d7983 */ /* 0x001ea20000300800 */
[----:B---3--:R-:W-:-:S05]  /*10480*/  SEL R28, R24, R28, !P4 ;  /* 0x0000001c181c7207 */ /* 0x008fca0006000000 */
[----:B------:R0:W-:Y:S01]  /*10490*/  STL [R1+0x58], R28 ;  /* 0x0000581c01007387 */ /* 0x0001e20000100800 */
[----:B----4-:R-:W-:-:S03]  /*104a0*/  SEL R27, R24, R27, !P4 ;  /* 0x0000001b181b7207 */ /* 0x010fc60006000000 */
[----:B0-----:R-:W3:Y:S01]  /*104b0*/  LDL.LU R28, [R1+0x4c] ;  /* 0x00004c00011c7983 */ /* 0x001ee20000300800 */
[----:B-----5:R-:W-:-:S03]  /*104c0*/  SEL R26, R24, R26, !P4 ;  /* 0x0000001a181a7207 */ /* 0x020fc60006000000 */
[----:B------:R0:W-:Y:S01]  /*104d0*/  STL [R1+0x54], R27 ;  /* 0x0000541b01007387 */ /* 0x0001e20000100800 */
[----:B------:R-:W-:-:S03]  /*104e0*/  SEL R19, R24, R19, !P4 ;  /* 0x0000001318137207 */ /* 0x000fc60006000000 */
[----:B0-----:R-:W4:Y:S04]  /*104f0*/  LDL.LU R27, [R1+0xe8] ;  /* 0x0000e800011b7983 */ /* 0x001f280000300800 */
[----:B------:R0:W-:Y:S04]  /*10500*/  STL [R1+0x50], R26 ;  /* 0x0000501a01007387 */ /* 0x0001e80000100800 */
[----:B0-----:R-:W4:Y:S04]  /*10510*/  LDL.LU R26, [R1+0x108] ;  /* 0x00010800011a7983 */ /* 0x001f280000300800 */
[----:B------:R0:W-:Y:S02]  /*10520*/  STL [R1+0x48], R19 ;  /* 0x0000481301007387 */ /* 0x0001e40000100800 */
[----:B0-----:R-:W-:-:S02]  /*10530*/  SEL R19, R24, R10, !P4 ;  /* 0x0000000a18137207 */ /* 0x001fc40006000000 */
[C---:B------:R-:W-:Y:S02]  /*10540*/  SEL R10, R24.reuse, R9, !P4 ;  /* 0x00000009180a7207 */ /* 0x040fe40006000000 */
[C---:B------:R-:W-:Y:S01]  /*10550*/  SEL R9, R24.reuse, R4, !P4 ;  /* 0x0000000418097207 */ /* 0x040fe20006000000 */
[----:B------:R0:W-:Y:S04]  /*10560*/  STL [R1+0x40], R19 ;  /* 0x0000401301007387 */ /* 0x0001e80000100800 */
[----:B0-----:R-:W4:Y:S04]  /*10570*/  LDL.LU R19, [R1+0xb4] ;  /* 0x0000b40001137983 */ /* 0x001f280000300800 */
[----:B------:R0:W-:Y:S04]  /*10580*/  STL [R1+0x3c], R10 ;  /* 0x00003c0a01007387 */ /* 0x0001e80000100800 */
[----:B------:R-:W4:Y:S04]  /*10590*/  LDL.LU R4, [R1+0x64] ;  /* 0x0000640001047983 */ /* 0x000f280000300800 */
[----:B------:R1:W-:Y:S01]  /*105a0*/  STL [R1+0x38], R9 ;  /* 0x0000380901007387 */ /* 0x0003e20000100800 */
[----:B0-----:R-:W-:-:S03]  /*105b0*/  SEL R10, R24, R6, !P4 ;  /* 0x00000006180a7207 */ /* 0x001fc60006000000 */
[----:B------:R-:W4:Y:S01]  /*105c0*/  LDL.LU R6, [R1+0x6c] ;  /* 0x00006c0001067983 */ /* 0x000f220000300800 */
[----:B-1----:R-:W-:-:S03]  /*105d0*/  SEL R9, R24, R7, !P4 ;  /* 0x0000000718097207 */ /* 0x002fc60006000000 */
[----:B------:R-:W-:Y:S04]  /*105e0*/  STL [R1+0x30], R10 ;  /* 0x0000300a01007387 */ /* 0x000fe80000100800 */
[----:B------:R-:W4:Y:S04]  /*105f0*/  LDL.LU R7, [R1+0x44] ;  /* 0x0000440001077983 */ /* 0x000f280000300800 */
[----:B------:R0:W-:Y:S04]  /*10600*/  STL [R1+0x2c], R9 ;  /* 0x00002c0901007387 */ /* 0x0001e80000100800 */
[----:B0-----:R-:W4:Y:S01]  /*10610*/  LDL.LU R9, [R1+0x28] ;  /* 0x0000280001097983 */ /* 0x001f220000300800 */
[----:B------:R-:W-:-:S02]  /*10620*/  SEL R10, R24, R16, !P4 ;  /* 0x00000010180a7207 */ /* 0x000fc40006000000 */
[C---:B------:R-:W-:Y:S02]  /*10630*/  SEL R16, R24.reuse, R17, !P4 ;  /* 0x0000001118107207 */ /* 0x040fe40006000000 */
[----:B------:R-:W-:-:S05]  /*10640*/  SEL R15, R24, R15, !P4 ;  /* 0x0000000f180f7207 */ /* 0x000fca0006000000 */
[----:B------:R0:W-:Y:S04]  /*10650*/  STL [R1+0x24], R15 ;  /* 0x0000240f01007387 */ /* 0x0001e80000100800 */
[----:B0-----:R-:W5:Y:S04]  /*10660*/  LDL.LU R15, [R1+0x18] ;  /* 0x00001800010f7983 */ /* 0x001f680000300800 */
[----:B------:R0:W-:Y:S04]  /*10670*/  STL [R1+0x14], R10 ;  /* 0x0000140a01007387 */ /* 0x0001e80000100800 */
[----:B------:R-:W5:Y:S04]  /*10680*/  LDL.LU R17, [R1+0xc4] ;  /* 0x0000c40001117983 */ /* 0x000f680000300800 */
[----:B0-----:R-:W5:Y:S04]  /*10690*/  LDL.LU R10, [R1+0x1c] ;  /* 0x00001c00010a7983 */ /* 0x001f680000300800 */
[----:B------:R0:W-:Y:S02]  /*106a0*/  STL [R1+0x10], R16 ;  /* 0x0000101001007387 */ /* 0x0001e40000100800 */
[----:B0-----:R-:W-:-:S02]  /*106b0*/  SEL R16, R24, R18, !P4 ;  /* 0x0000001218107207 */ /* 0x001fc40006000000 */
[----:B------:R-:W5:Y:S01]  /*106c0*/  LDL.LU R18, [R1+0xac] ;  /* 0x0000ac0001127983 */ /* 0x000f620000300800 */
[C---:B------:R-:W-:Y:S02]  /*106d0*/  SEL R12, R24.reuse, R12, !P4 ;  /* 0x0000000c180c7207 */ /* 0x040fe40006000000 */
[C---:B------:R-:W-:Y:S01]  /*106e0*/  SEL R11, R24.reuse, R11, !P4 ;  /* 0x0000000b180b7207 */ /* 0x040fe20006000000 */
[----:B------:R0:W-:Y:S01]  /*106f0*/  STL [R1+0xc], R16 ;  /* 0x00000c1001007387 */ /* 0x0001e20000100800 */
[----:B------:R-:W-:-:S03]  /*10700*/  SEL R3, R24, R3, !P4 ;  /* 0x0000000318037207 */ /* 0x000fc60006000000 */
[----:B0-----:R-:W5:Y:S04]  /*10710*/  LDL.LU R16, [R1+0x20] ;  /* 0x0000200001107983 */ /* 0x001f680000300800 */
[----:B------:R0:W-:Y:S04]  /*10720*/  STL [R1+0x8], R12 ;  /* 0x0000080c01007387 */ /* 0x0001e80000100800 */
[----:B0-----:R-:W5:Y:S04]  /*10730*/  LDL.LU R12, [R1+0xc28] ;  /* 0x000c2800010c7983 */ /* 0x001f680000300800 */
[----:B------:R0:W-:Y:S04]  /*10740*/  STL [R1+0x4], R11 ;  /* 0x0000040b01007387 */ /* 0x0001e80000100800 */
[----:B0-----:R-:W5:Y:S04]  /*10750*/  LDL.LU R11, [R1+0xc24] ;  /* 0x000c2400010b7983 */ /* 0x001f680000300800 */
[----:B------:R-:W-:Y:S01]  /*10760*/  STL [R1+0xb78], R3 ;  /* 0x000b780301007387 */ /* 0x000fe20000100800 */
[----:B--2---:R-:W-:-:S05]  /*10770*/  SEL R29, R24, R29, !P4 ;  /* 0x0000001d181d7207 */ /* 0x004fca0006000000 */
[----:B------:R-:W-:Y:S01]  /*10780*/  STL [R1+0xb7c], R29 ;  /* 0x000b7c1d01007387 */ /* 0x000fe20000100800 */
[----:B---3--:R-:W-:-:S05]  /*10790*/  SEL R28, R24, R28, !P4 ;  /* 0x0000001c181c7207 */ /* 0x008fca0006000000 */
[----:B------:R-:W-:Y:S01]  /*107a0*/  STL [R1+0xb80], R28 ;  /* 0x000b801c01007387 */ /* 0x000fe20000100800 */
[----:B----4-:R-:W-:-:S05]  /*107b0*/  SEL R27, R24, R27, !P4 ;  /* 0x0000001b181b7207 */ /* 0x010fca0006000000 */
[----:B------:R-:W-:Y:S01]  /*107c0*/  STL [R1+0xb84], R27 ;  /* 0x000b841b01007387 */ /* 0x000fe20000100800 */
[----:B------:R-:W-:-:S05]  /*107d0*/  SEL R26, R24, R26, !P4 ;  /* 0x0000001a181a7207 */ /* 0x000fca0006000000 */
[----:B------:R-:W-:Y:S01]  /*107e0*/  STL [R1+0xb88], R26 ;  /* 0x000b881a01007387 */ /* 0x000fe20000100800 */
[C---:B------:R-:W-:Y:S02]  /*107f0*/  SEL R19, R24.reuse, R19, !P4 ;  /* 0x0000001318137207 */ /* 0x040fe40006000000 */
[C---:B------:R-:W-:Y:S02]  /*10800*/  SEL R4, R24.reuse, R4, !P4 ;  /* 0x0000000418047207 */ /* 0x040fe40006000000 */
[C---:B------:R-:W-:Y:S02]  /*10810*/  SEL R6, R24.reuse, R6, !P4 ;  /* 0x0000000618067207 */ /* 0x040fe40006000000 */
[C---:B------:R-:W-:Y:S02]  /*10820*/  SEL R7, R24.reuse, R7, !P4 ;  /* 0x0000000718077207 */ /* 0x040fe40006000000 */
[C---:B------:R-:W-:Y:S02]  /*10830*/  SEL R9, R24.reuse, R9, !P4 ;  /* 0x0000000918097207 */ /* 0x040fe40006000000 */
[----:B-----5:R-:W-:-:S02]  /*10840*/  SEL R15, R24, R15, !P4 ;  /* 0x0000000f180f7207 */ /* 0x020fc40006000000 */
[----:B------:R-:W-:-:S05]  /*10850*/  SEL R17, R24, R17, !P4 ;  /* 0x0000001118117207 */ /* 0x000fca0006000000 */
[----:B------:R-:W-:Y:S01]  /*10860*/  STL [R1+0xb8c], R17 ;  /* 0x000b8c1101007387 */ /* 0x000fe20000100800 */
[C---:B------:R-:W-:Y:S02]  /*10870*/  SEL R10, R24.reuse, R10, !P4 ;  /* 0x0000000a180a7207 */ /* 0x040fe40006000000 */
[----:B------:R-:W-:-:S05]  /*10880*/  SEL R18, R24, R18, !P4 ;  /* 0x0000001218127207 */ /* 0x000fca0006000000 */
[----:B------:R-:W-:Y:S04]  /*10890*/  STL [R1+0xb90], R18 ;  /* 0x000b901201007387 */ /* 0x000fe80000100800 */
[----:B------:R-:W-:Y:S04]  /*108a0*/  STL [R1+0xb94], R19 ;  /* 0x000b941301007387 */ /* 0x000fe80000100800 */
[----:B------:R-:W-:Y:S04]  /*108b0*/  STL [R1+0xb98], R4 ;  /* 0x000b980401007387 */ /* 0x000fe80000100800 */
[----:B------:R-:W-:Y:S04]  /*108c0*/  STL [R1+0xb9c], R6 ;  /* 0x000b9c0601007387 */ /* 0x000fe80000100800 */
[----:B------:R-:W-:Y:S04]  /*108d0*/  STL [R1+0xba0], R7 ;  /* 0x000ba00701007387 */ /* 0x000fe80000100800 */
[----:B------:R0:W-:Y:S04]  /*108e0*/  STL [R1+0xba4], R9 ;  /* 0x000ba40901007387 */ /* 0x0001e80000100800 */
[----:B------:R-:W-:Y:S04]  /*108f0*/  STL [R1+0xba8], R15 ;  /* 0x000ba80f01007387 */ /* 0x000fe80000100800 */
[----:B------:R1:W-:Y:S04]  /*10900*/  STL [R1+0xbac], R10 ;  /* 0x000bac0a01007387 */ /* 0x0003e80000100800 */
[----:B0-----:R0:W2:Y:S04]  /*10910*/  LDL R9, [R1+0xa9c] ;  /* 0x000a9c0001097983 */ /* 0x0010a80000100800 */
[----:B-1----:R-:W3:Y:S04]  /*10920*/  LDL R10, [R1+0xab0] ;  /* 0x000ab000010a7983 */ /* 0x002ee80000100800 */
[----:B------:R-:W4:Y:S04]  /*10930*/  LDL.LU R7, [R1+0x404] ;  /* 0x0004040001077983 */ /* 0x000f280000300800 */
[----:B------:R-:W5:Y:S04]  /*10940*/  LDL.LU R6, [R1+0x400] ;  /* 0x0004000001067983 */ /* 0x000f680000300800 */
[----:B------:R-:W5:Y:S04]  /*10950*/  LDL.LU R4, [R1+0x3fc] ;  /* 0x0003fc0001047983 */ /* 0x000f680000300800 */
[----:B------:R-:W5:Y:S04]  /*10960*/  LDL.LU R19, [R1+0x3f8] ;  /* 0x0003f80001137983 */ /* 0x000f680000300800 */
[----:B------:R-:W5:Y:S04]  /*10970*/  LDL.LU R18, [R1+0x3f4] ;  /* 0x0003f40001127983 */ /* 0x000f680000300800 */
[----:B------:R-:W5:Y:S04]  /*10980*/  LDL.LU R17, [R1+0x3f0] ;  /* 0x0003f00001117983 */ /* 0x000f680000300800 */
[----:B------:R-:W5:Y:S04]  /*10990*/  LDL.LU R26, [R1+0x3ec] ;  /* 0x0003ec00011a7983 */ /* 0x000f680000300800 */
[----:B------:R-:W5:Y:S04]  /*109a0*/  LDL.LU R27, [R1+0x3e8] ;  /* 0x0003e800011b7983 */ /* 0x000f680000300800 */
[----:B------:R-:W5:Y:S04]  /*109b0*/  LDL.LU R28, [R1+0x3e4] ;  /* 0x0003e400011c7983 */ /* 0x000f680000300800 */
[----:B------:R-:W1:Y:S01]  /*109c0*/  S2R R15, SR_TID.X ;  /* 0x00000000000f7919 */ /* 0x000e620000002100 */
[----:B------:R-:W-:-:S02]  /*109d0*/  SEL R16, R24, R16, !P4 ;  /* 0x0000001018107207 */ /* 0x000fc40006000000 */
[C---:B------:R-:W-:Y:S01]  /*109e0*/  SEL R11, R24.reuse, R11, !P4 ;  /* 0x0000000b180b7207 */ /* 0x040fe20006000000 */
[----:B------:R-:W5:Y:S01]  /*109f0*/  LDL.LU R29, [R1+0x3e0] ;  /* 0x0003e000011d7983 */ /* 0x000f620000300800 */
[C---:B------:R-:W-:Y:S02]  /*10a00*/  SEL R12, R24.reuse, R12, !P4 ;  /* 0x0000000c180c7207 */ /* 0x040fe40006000000 */
[C---:B------:R-:W-:Y:S01]  /*10a10*/  SEL R13, R24.reuse, R13, !P4 ;  /* 0x0000000d180d7207 */ /* 0x040fe20006000000 */
[----:B------:R-:W5:Y:S01]  /*10a20*/  LDL.LU R3, [R1+0x3dc] ;  /* 0x0003dc0001037983 */ /* 0x000f620000300800 */
[C---:B------:R-:W-:Y:S01]  /*10a30*/  SEL R14, R24.reuse, R14, !P4 ;  /* 0x0000000e180e7207 */ /* 0x040fe20006000000 */
[----:B------:R-:W-:Y:S01]  /*10a40*/  @!P1 IMAD.MOV R2, RZ, RZ, -R2 ;  /* 0x000000ffff029224 */ /* 0x000fe200078e0a02 */
[C---:B------:R-:W-:Y:S01]  /*10a50*/  SEL R20, R24.reuse, R20, !P4 ;  /* 0x0000001418147207 */ /* 0x040fe20006000000 */
[----:B------:R0:W-:Y:S01]  /*10a60*/  STL [R1+0xbb0], R16 ;  /* 0x000bb01001007387 */ /* 0x0001e20000100800 */
[C---:B------:R-:W-:Y:S01]  /*10a70*/  SEL R21, R24.reuse, R21, !P4 ;  /* 0x0000001518157207 */ /* 0x040fe20006000000 */
[----:B------:R-:W-:Y:S01]  /*10a80*/  @!P0 IMAD.MOV R0, RZ, RZ, -R0 ;  /* 0x000000ffff008224 */ /* 0x000fe200078e0a00 */
[C---:B------:R-:W-:Y:S01]  /*10a90*/  SEL R22, R24.reuse, R22, !P4 ;  /* 0x0000001618167207 */ /* 0x040fe20006000000 */
[----:B------:R-:W-:Y:S01]  /*10aa0*/  STL [R1+0xbb4], R11 ;  /* 0x000bb40b01007387 */ /* 0x000fe20000100800 */
[----:B------:R-:W-:-:S03]  /*10ab0*/  SEL R23, R24, R23, !P4 ;  /* 0x0000001718177207 */ /* 0x000fc60006000000 */
[----:B------:R-:W-:Y:S01]  /*10ac0*/  STL [R1+0xbb8], R12 ;  /* 0x000bb80c01007387 */ /* 0x000fe20000100800 */
[----:B------:R-:W-:Y:S02]  /*10ad0*/  ISETP.NE.AND P5, PT, RZ, c[0x0][0x178], PT ;  /* 0x00005e00ff007a0c */ /* 0x000fe40003fa5270 */
[----:B-1----:R-:W-:Y:S01]  /*10ae0*/  LOP3.LUT R15, R15, 0x7f, RZ, 0xc0, !PT ;  /* 0x0000007f0f0f7812 */ /* 0x002fe200078ec0ff */
[----:B------:R-:W-:Y:S01]  /*10af0*/  STL [R1+0xbbc], R13 ;  /* 0x000bbc0d01007387 */ /* 0x000fe20000100800 */
[C---:B------:R-:W-:Y:S01]  /*10b00*/  SEL R8, R24.reuse, R8, !P4 ;  /* 0x0000000818087207 */ /* 0x040fe20006000000 */
[----:B------:R-:W-:Y:S01]  /*10b10*/  @!P2 IMAD.MOV R25, RZ, RZ, -R25 ;  /* 0x000000ffff19a224 */ /* 0x000fe200078e0a19 */
[C---:B------:R-:W-:Y:S01]  /*10b20*/  SEL R5, R24.reuse, R5, !P4 ;  /* 0x0000000518057207 */ /* 0x040fe20006000000 */
[----:B------:R-:W-:Y:S01]  /*10b30*/  STL [R1+0xbc0], R14 ;  /* 0x000bc00e01007387 */ /* 0x000fe20000100800 */
[----:B------:R-:W-:Y:S01]  /*10b40*/  SEL R2, R24, R2, !P4 ;  /* 0x0000000218027207 */ /* 0x000fe20006000000 */
[----:B0-----:R-:W-:-:S02]  /*10b50*/  IMAD R16, R15, c[0x0][0x18c], RZ ;  /* 0x000063000f107a24 */ /* 0x001fc400078e02ff */
[----:B------:R-:W-:Y:S01]  /*10b60*/  STL [R1+0xbc4], R20 ;  /* 0x000bc41401007387 */ /* 0x000fe20000100800 */
[----:B------:R-:W-:-:S03]  /*10b70*/  SEL R0, R24, R0, !P4 ;  /* 0x0000000018007207 */ /* 0x000fc60006000000 */
[----:B------:R-:W-:Y:S01]  /*10b80*/  STL [R1+0xbc8], R21 ;  /* 0x000bc81501007387 */ /* 0x000fe20000100800 */
[----:B------:R-:W-:-:S03]  /*10b90*/  IMAD.MOV R15, RZ, RZ, -c[0x0][0x188] ;  /* 0x80006200ff0f7624 */ /* 0x000fc600078e02ff */
[----:B------:R-:W-:Y:S01]  /*10ba0*/  STL [R1+0xbcc], R22 ;  /* 0x000bcc1601007387 */ /* 0x000fe20000100800 */
[----:B------:R-:W-:-:S03]  /*10bb0*/  SEL R24, R24, R25, !P4 ;  /* 0x0000001918187207 */ /* 0x000fc60006000000 */
[----:B------:R-:W-:Y:S01]  /*10bc0*/  STL [R1+0xbd0], R23 ;  /* 0x000bd01701007387 */ /* 0x000fe20000100800 */
[----:B------:R-:W-:-:S03]  /*10bd0*/  LEA.HI.X.SX32 R25, R16, c[0x0][0x16c], 0x1, P6 ;  /* 0x00005b0010197a11 */ /* 0x000fc600030f0eff */
[----:B------:R-:W-:Y:S04]  /*10be0*/  STL [R1+0xbd4], R8 ;  /* 0x000bd40801007387 */ /* 0x000fe80000100800 */
[----:B------:R-:W-:Y:S04]  /*10bf0*/  STL [R1+0xbd8], R5 ;  /* 0x000bd80501007387 */ /* 0x000fe80000100800 */
[----:B------:R-:W-:Y:S04]  /*10c00*/  STL [R1+0xbdc], R2 ;  /* 0x000bdc0201007387 */ /* 0x000fe80000100800 */
[----:B------:R3:W-:Y:S04]  /*10c10*/  STL [R1+0xbe0], R0 ;  /* 0x000be00001007387 */ /* 0x0007e80000100800 */
[----:B------:R-:W-:Y:S04]  /*10c20*/  STL [R1+0xbe4], R24 ;  /* 0x000be41801007387 */ /* 0x000fe80000100800 */
[----:B------:R-:W-:Y:S01]  /*10c30*/  STL [R1+0xbe8], R25 ;  /* 0x000be81901007387 */ /* 0x000fe20000100800 */
[----:B--2---:R-:W-:Y:S01]  /*10c40*/  @!P5 LOP3.LUT R9, RZ, c[0x0][0x178], RZ, 0x33, !PT ;  /* 0x00005e00ff09da12 */ /* 0x004fe200078e33ff */
[----:B---3--:R-:W-:-:S02]  /*10c50*/  IMAD R0, R15, 0x8, R10 ;  /* 0x000000080f007824 */ /* 0x008fc400078e020a */
[----:B----4-:R-:W-:-:S03]  /*10c60*/  IMAD R2, R7, c[0x0][0x190], RZ ;  /* 0x0000640007027a24 */ /* 0x010fc600078e02ff */
[----:B------:R0:W-:Y:S04]  /*10c70*/  STL [R1+0xaa0], R0 ;  /* 0x000aa00001007387 */ /* 0x0001e80000100800 */
[----:B------:R-:W-:Y:S01]  /*10c80*/  @!P5 STL [R1+0xa9c], R9 ;  /* 0x000a9c090100d387 */ /* 0x000fe20000100800 */
[----:B-----5:R-:W-:Y:S02]  /*10c90*/  IMAD R4, R4, c[0x0][0x190], RZ ;  /* 0x0000640004047a24 */ /* 0x020fe400078e02ff */
[----:B0-----:R-:W-:Y:S01]  /*10ca0*/  IMAD R0, R6, c[0x0][0x190], RZ ;  /* 0x0000640006007a24 */ /* 0x001fe200078e02ff */
[----:B------:R0:W-:Y:S04]  /*10cb0*/  STL [R1+0x18], R2 ;  /* 0x0000180201007387 */ /* 0x0001e80000100800 */
[----:B------:R1:W-:Y:S04]  /*10cc0*/  STL [R1+0x1c], R0 ;  /* 0x00001c0001007387 */ /* 0x0003e80000100800 */
[----:B------:R2:W-:Y:S01]  /*10cd0*/  STL [R1+0x20], R4 ;  /* 0x0000200401007387 */ /* 0x0005e20000100800 */
[----:B0-----:R-:W-:-:S02]  /*10ce0*/  IMAD R2, R19, c[0x0][0x190], RZ ;  /* 0x0000640013027a24 */ /* 0x001fc400078e02ff */
[----:B-1----:R-:W-:-:S03]  /*10cf0*/  IMAD R0, R18, c[0x0][0x190], RZ ;  /* 0x0000640012007a24 */ /* 0x002fc600078e02ff */
[----:B------:R0:W-:Y:S01]  /*10d00*/  STL [R1+0x28], R2 ;  /* 0x0000280201007387 */ /* 0x0001e20000100800 */
[----:B--2---:R-:W-:-:S03]  /*10d10*/  IMAD R4, R17, c[0x0][0x190], RZ ;  /* 0x0000640011047a24 */ /* 0x004fc600078e02ff */
[----:B------:R1:W-:Y:S04]  /*10d20*/  STL [R1+0x34], R0 ;  /* 0x0000340001007387 */ /* 0x0003e80000100800 */
[----:B------:R2:W-:Y:S01]  /*10d30*/  STL [R1+0x44], R4 ;  /* 0x0000440401007387 */ /* 0x0005e20000100800 */
[----:B0-----:R-:W-:Y:S02]  /*10d40*/  IMAD R2, R26, c[0x0][0x190], RZ ;  /* 0x000064001a027a24 */ /* 0x001fe400078e02ff */
[----:B-1----:R-:W-:-:S03]  /*10d50*/  IMAD R0, R27, c[0x0][0x190], RZ ;  /* 0x000064001b007a24 */ /* 0x002fc600078e02ff */
[----:B------:R0:W-:Y:S01]  /*10d60*/  STL [R1+0x4c], R2 ;  /* 0x00004c0201007387 */ /* 0x0001e20000100800 */
[----:B--2---:R-:W-:-:S03]  /*10d70*/  IMAD R4, R28, c[0x0][0x190], RZ ;  /* 0x000064001c047a24 */ /* 0x004fc600078e02ff */
[----:B------:R1:W-:Y:S04]  /*10d80*/  STL [R1+0x64], R0 ;  /* 0x0000640001007387 */ /* 0x0003e80000100800 */
[----:B------:R-:W-:Y:S04]  /*10d90*/  STL [R1+0x6c], R4 ;  /* 0x00006c0401007387 */ /* 0x000fe80000100800 */
[----:B------:R-:W2:Y:S01]  /*10da0*/  LDL.LU R25, [R1+0x3d0] ;  /* 0x0003d00001197983 */ /* 0x000ea20000300800 */
[----:B0-----:R-:W-:Y:S02]  /*10db0*/  IMAD R2, R29, c[0x0][0x190], RZ ;  /* 0x000064001d027a24 */ /* 0x001fe400078e02ff */
[----:B-1----:R-:W-:-:S03]  /*10dc0*/  IMAD R0, R3, c[0x0][0x190], RZ ;  /* 0x0000640003007a24 */ /* 0x002fc600078e02ff */
[----:B------:R-:W-:Y:S04]  /*10dd0*/  STL [R1+0xac], R2 ;  /* 0x0000ac0201007387 */ /* 0x000fe80000100800 */
[----:B--2---:R0:W-:Y:S04]  /*10de0*/  STL [R1+0xc1c], R25 ;  /* 0x000c1c1901007387 */ /* 0x0041e80000100800 */
[----:B------:R-:W-:Y:S04]  /*10df0*/  STL [R1+0xb4], R0 ;  /* 0x0000b40001007387 */ /* 0x000fe80000100800 */
[----:B0-----:R-:W2:Y:S04]  /*10e00*/  LDL.LU R25, [R1+0x3d4] ;  /* 0x0003d40001197983 */ /* 0x001ea80000300800 */
[----:B--2---:R0:W-:Y:S04]  /*10e10*/  STL [R1+0xc20], R25 ;  /* 0x000c201901007387 */ /* 0x0041e80000100800 */
[----:B0-----:R-:W2:Y:S04]  /*10e20*/  LDL.LU R25, [R1+0x3d8] ;  /* 0x0003d80001197983 */ /* 0x001ea80000300800 */
[----:B------:R-:W3:Y:S04]  /*10e30*/  LDL.LU R24, [R1+0x3cc] ;  /* 0x0003cc0001187983 */ /* 0x000ee80000300800 */
[----:B------:R-:W4:Y:S04]  /*10e40*/  LDL.LU R0, [R1+0x3c8] ;  /* 0x0003c80001007983 */ /* 0x000f280000300800 */
[----:B------:R-:W5:Y:S04]  /*10e50*/  LDL.LU R2, [R1+0x3c4] ;  /* 0x0003c40001027983 */ /* 0x000f680000300800 */
[----:B------:R-:W3:Y:S04]  /*10e60*/  LDL.LU R5, [R1+0x3c0] ;  /* 0x0003c00001057983 */ /* 0x000ee80000300800 */
        /* <DEDUP_REMOVED lines=23> */
[----:B------:R-:W3:Y:S01]  /*10fe0*/  LDL.LU R3, [R1+0x360] ;  /* 0x0003600001037983 */ /* 0x000ee20000300800 */
[----:B--2---:R-:W-:-:S05]  /*10ff0*/  IMAD R25, R25, c[0x0][0x190], RZ ;  /* 0x0000640019197a24 */ /* 0x004fca00078e02ff */
[----:B------:R0:W-:Y:S04]  /*11000*/  STL [R1+0xc4], R25 ;  /* 0x0000c41901007387 */ /* 0x0001e80000100800 */
[----:B0-----:R-:W2:Y:S02]  /*11010*/  LDL.LU R25, [R1+0xc20] ;  /* 0x000c200001197983 */ /* 0x001ea40000300800 */
[----:B--2---:R-:W-:-:S05]  /*11020*/  IMAD R25, R25, c[0x0][0x190], RZ ;  /* 0x0000640019197a24 */ /* 0x004fca00078e02ff */
[----:B------:R0:W-:Y:S04]  /*11030*/  STL [R1+0xe8], R25 ;  /* 0x0000e81901007387 */ /* 0x0001e80000100800 */
[----:B0-----:R-:W2:Y:S01]  /*11040*/  LDL.LU R25, [R1+0xc1c] ;  /* 0x000c1c0001197983 */ /* 0x001ea20000300800 */
[----:B-----5:R-:W-:Y:S02]  /*11050*/  IMAD R2, R2, c[0x0][0x190], RZ ;  /* 0x0000640002027a24 */ /* 0x020fe400078e02ff */
[----:B---3--:R-:W-:Y:S02]  /*11060*/  IMAD R4, R4, c[0x0][0x190], RZ ;  /* 0x0000640004047a24 */ /* 0x008fe400078e02ff */
[----:B--2---:R-:W-:-:S05]  /*11070*/  IMAD R25, R25, c[0x0][0x190], RZ ;  /* 0x0000640019197a24 */ /* 0x004fca00078e02ff */
[----:B------:R0:W-:Y:S02]  /*11080*/  STL [R1+0x108], R25 ;  /* 0x0001081901007387 */ /* 0x0001e40000100800 */
[----:B0-----:R-:W-:Y:S02]  /*11090*/  IMAD R25, R24, c[0x0][0x190], RZ ;  /* 0x0000640018197a24 */ /* 0x001fe400078e02ff */
[----:B----4-:R-:W-:Y:S02]  /*110a0*/  IMAD R24, R0, c[0x0][0x190], RZ ;  /* 0x0000640000187a24 */ /* 0x010fe400078e02ff */
[----:B------:R-:W-:Y:S01]  /*110b0*/  IMAD R0, R5, c[0x0][0x190], RZ ;  /* 0x0000640005007a24 */ /* 0x000fe200078e02ff */
[----:B------:R-:W-:Y:S01]  /*110c0*/  STL [R1+0x13c], R25 ;  /* 0x00013c1901007387 */ /* 0x000fe20000100800 */
[----:B------:R-:W-:-:S03]  /*110d0*/  IMAD R5, R8, c[0x0][0x190], RZ ;  /* 0x0000640008057a24 */ /* 0x000fc600078e02ff */
[----:B------:R-:W-:Y:S04]  /*110e0*/  STL [R1+0x140], R24 ;  /* 0x0001401801007387 */ /* 0x000fe80000100800 */
[----:B------:R0:W-:Y:S04]  /*110f0*/  STL [R1+0x158], R2 ;  /* 0x0001580201007387 */ /* 0x0001e80000100800 */
[----:B------:R1:W-:Y:S01]  /*11100*/  STL [R1+0x1ac], R0 ;  /* 0x0001ac0001007387 */ /* 0x0003e20000100800 */
[----:B0-----:R-:W-:-:S03]  /*11110*/  IMAD R2, R23, c[0x0][0x190], RZ ;  /* 0x0000640017027a24 */ /* 0x001fc600078e02ff */
[----:B------:R0:W-:Y:S01]  /*11120*/  STL [R1+0x1fc], R5 ;  /* 0x0001fc0501007387 */ /* 0x0001e20000100800 */
[----:B-1----:R-:W-:-:S03]  /*11130*/  IMAD R0, R22, c[0x0][0x190], RZ ;  /* 0x0000640016007a24 */ /* 0x002fc600078e02ff */
[----:B------:R1:W-:Y:S04]  /*11140*/  STL [R1+0x21c], R2 ;  /* 0x00021c0201007387 */ /* 0x0003e80000100800 */
[----:B------:R2:W-:Y:S01]  /*11150*/  STL [R1+0x22c], R0 ;  /* 0x00022c0001007387 */ /* 0x0005e20000100800 */
[----:B0-----:R-:W-:Y:S02]  /*11160*/  IMAD R5, R21, c[0x0][0x190], RZ ;  /* 0x0000640015057a24 */ /* 0x001fe400078e02ff */
        /* <DEDUP_REMOVED lines=19> */
[----:B------:R-:W-:Y:S01]  /*112a0*/  STL [R1+0x3c0], R5 ;  /* 0x0003c00501007387 */ /* 0x000fe20000100800 */
[----:B--2---:R-:W-:-:S03]  /*112b0*/  IMAD R0, R6, c[0x0][0x190], RZ ;  /* 0x0000640006007a24 */ /* 0x004fc600078e02ff */
[----:B------:R0:W-:Y:S04]  /*112c0*/  STL [R1+0x3c8], R2 ;  /* 0x0003c80201007387 */ /* 0x0001e80000100800 */
        /* <DEDUP_REMOVED lines=542> */
[----:B---3--:R-:W-:Y:S02]  /*134b0*/  IMAD R24, R24, c[0x0][0x190], RZ ;  /* 0x0000640018187a24 */ /* 0x008fe400078e02ff */
[----:B----4-:R-:W-:Y:S02]  /*134c0*/  IMAD R0, R0, c[0x0][0x190], RZ ;  /* 0x0000640000007a24 */ /* 0x010fe400078e02ff */
[----:B-----5:R-:W-:Y:S02]  /*134d0*/  IMAD R2, R2, c[0x0][0x190], RZ ;  /* 0x0000640002027a24 */ /* 0x020fe400078e02ff */
[----:B------:R-:W-:-:S02]  /*134e0*/  IMAD R5, R5, c[0x0][0x190], RZ ;  /* 0x0000640005057a24 */ /* 0x000fc400078e02ff */
[----:B------:R-:W-:Y:S02]  /*134f0*/  IMAD R8, R8, c[0x0][0x190], RZ ;  /* 0x0000640008087a24 */ /* 0x000fe400078e02ff */
[----:B------:R-:W-:Y:S02]  /*13500*/  IMAD R23, R23, c[0x0][0x190], RZ ;  /* 0x0000640017177a24 */ /* 0x000fe400078e02ff */
[----:B------:R-:W-:Y:S02]  /*13510*/  IMAD R22, R22, c[0x0][0x190], RZ ;  /* 0x0000640016167a24 */ /* 0x000fe400078e02ff */
[----:B------:R-:W-:Y:S02]  /*13520*/  IMAD R21, R21, c[0x0][0x190], RZ ;  /* 0x0000640015157a24 */ /* 0x000fe400078e02ff */
[----:B------:R-:W-:Y:S02]  /*13530*/  IMAD R20, R20, c[0x0][0x190], RZ ;  /* 0x0000640014147a24 */ /* 0x000fe400078e02ff */
        /* <DEDUP_REMOVED lines=19> */
[----:B--2---:R-:W-:-:S05]  /*13670*/  IMAD R25, R25, c[0x0][0x190], RZ ;  /* 0x0000640019197a24 */ /* 0x004fca00078e02ff */
[----:B------:R0:W-:Y:S04]  /*13680*/  STL [R1+0x98], R25 ;  /* 0x0000981901007387 */ /* 0x0001e80000100800 */
[----:B0-----:R-:W2:Y:S04]  /*13690*/  LDL.LU R25, [R1+0xbe8] ;  /* 0x000be80001197983 */ /* 0x001ea80000300800 */
[----:B------:R0:W-:Y:S04]  /*136a0*/  STL [R1+0x94], R24 ;  /* 0x0000941801007387 */ /* 0x0001e80000100800 */
[----:B0-----:R-:W3:Y:S04]  /*136b0*/  LDL.LU R24, [R1+0xbe4] ;  /* 0x000be40001187983 */ /* 0x001ee80000300800 */
[----:B------:R0:W-:Y:S04]  /*136c0*/  STL [R1+0x90], R0 ;  /* 0x0000900001007387 */ /* 0x0001e80000100800 */
[----:B0-----:R-:W4:Y:S04]  /*136d0*/  LDL.LU R0, [R1+0xbe0] ;  /* 0x000be00001007983 */ /* 0x001f280000300800 */
[----:B------:R0:W-:Y:S04]  /*136e0*/  STL [R1+0x8c], R2 ;  /* 0x00008c0201007387 */ /* 0x0001e80000100800 */
[----:B0-----:R-:W5:Y:S04]  /*136f0*/  LDL.LU R2, [R1+0xbdc] ;  /* 0x000bdc0001027983 */ /* 0x001f680000300800 */
[----:B------:R0:W-:Y:S04]  /*13700*/  STL [R1+0x88], R5 ;  /* 0x0000880501007387 */ /* 0x0001e80000100800 */
[----:B0-----:R-:W2:Y:S04]  /*13710*/  LDL.LU R5, [R1+0xbd8] ;  /* 0x000bd80001057983 */ /* 0x001ea80000300800 */
        /* <DEDUP_REMOVED lines=48> */
[----:B--2---:R-:W-:-:S02]  /*13a20*/  IMAD R10, R10, c[0x0][0x190], RZ ;  /* 0x000064000a0a7a24 */ /* 0x004fc400078e02ff */
[----:B---3--:R-:W-:Y:S02]  /*13a30*/  IMAD R15, R15, c[0x0][0x190], RZ ;  /* 0x000064000f0f7a24 */ /* 0x008fe400078e02ff */
[----:B----4-:R-:W-:Y:S02]  /*13a40*/  IMAD R9, R9, c[0x0][0x190], RZ ;  /* 0x0000640009097a24 */ /* 0x010fe400078e02ff */
[----:B-----5:R-:W-:Y:S02]  /*13a50*/  IMAD R7, R7, c[0x0][0x190], RZ ;  /* 0x0000640007077a24 */ /* 0x020fe400078e02ff */
        /* <DEDUP_REMOVED lines=9> */
[----:B------:R-:W-:-:S05]  /*13af0*/  IMAD R3, R3, c[0x0][0x190], RZ ;  /* 0x0000640003037a24 */ /* 0x000fca00078e02ff */
[----:B------:R0:W-:Y:S04]  /*13b00*/  STL [R1], R3 ;  /* 0x0000000301007387 */ /* 0x0001e80000100800 */
        /* <DEDUP_REMOVED lines=9> */
[----:B------:R-:W-:Y:S04]  /*13ba0*/  STL [R1+0xb24], R17 ;  /* 0x000b241101007387 */ /* 0x000fe80000100800 */
[----:B------:R0:W-:Y:S04]  /*13bb0*/  STL [R1+0xb20], R18 ;  /* 0x000b201201007387 */ /* 0x0001e80000100800 */
[----:B0-----:R-:W2:Y:S04]  /*13bc0*/  LDL.LU R18, [R1+0x4c] ;  /* 0x00004c0001127983 */ /* 0x001ea80000300800 */
[----:B------:R-:W-:Y:S04]  /*13bd0*/  STL [R1+0xb1c], R19 ;  /* 0x000b1c1301007387 */ /* 0x000fe80000100800 */
        /* <DEDUP_REMOVED lines=11> */
[----:B0-----:R-:W3:Y:S01]  /*13c90*/  LDL.LU R10, [R1+0x18] ;  /* 0x00001800010a7983 */ /* 0x001ee20000300800 */
[----:B------:R-:W-:-:S02]  /*13ca0*/  IMAD R16, R16, c[0x0][0x190], RZ ;  /* 0x0000640010107a24 */ /* 0x000fc400078e02ff */
[----:B------:R-:W-:Y:S02]  /*13cb0*/  IMAD R11, R11, c[0x0][0x190], RZ ;  /* 0x000064000b0b7a24 */ /* 0x000fe400078e02ff */
[----:B------:R-:W-:Y:S01]  /*13cc0*/  IMAD R12, R12, c[0x0][0x190], RZ ;  /* 0x000064000c0c7a24 */ /* 0x000fe200078e02ff */
[----:B------:R-:W-:Y:S04]  /*13cd0*/  STL [R1+0xb50], R16 ;  /* 0x000b501001007387 */ /* 0x000fe80000100800 */
[----:B------:R0:W-:Y:S04]  /*13ce0*/  STL [R1+0xb54], R11 ;  /* 0x000b540b01007387 */ /* 0x0001e80000100800 */
[----:B0-----:R-:W4:Y:S04]  /*13cf0*/  LDL.LU R11, [R1+0xe8] ;  /* 0x0000e800010b7983 */ /* 0x001f280000300800 */
[----:B------:R0:W-:Y:S04]  /*13d00*/  STL [R1+0xb58], R12 ;  /* 0x000b580c01007387 */ /* 0x0001e80000100800 */
[----:B0-----:R-:W4:Y:S01]  /*13d10*/  LDL.LU R12, [R1+0xac] ;  /* 0x0000ac00010c7983 */ /* 0x001f220000300800 */
[----:B------:R-:W-:-:S02]  /*13d20*/  IMAD R13, R13, c[0x0][0x190], RZ ;  /* 0x000064000d0d7a24 */ /* 0x000fc400078e02ff */
[----:B------:R-:W-:Y:S02]  /*13d30*/  IMAD R14, R14, c[0x0][0x190], RZ ;  /* 0x000064000e0e7a24 */ /* 0x000fe400078e02ff */
[----:B------:R-:W-:Y:S02]  /*13d40*/  IMAD R20, R20, c[0x0][0x190], RZ ;  /* 0x0000640014147a24 */ /* 0x000fe400078e02ff */
[----:B------:R-:W-:Y:S01]  /*13d50*/  IMAD R21, R21, c[0x0][0x190], RZ ;  /* 0x0000640015157a24 */ /* 0x000fe200078e02ff */
[----:B------:R-:W-:Y:S01]  /*13d60*/  STL [R1+0xb5c], R13 ;  /* 0x000b5c0d01007387 */ /* 0x000fe20000100800 */
[----:B------:R-:W-:Y:S02]  /*13d70*/  IMAD R22, R22, c[0x0][0x190], RZ ;  /* 0x0000640016167a24 */ /* 0x000fe400078e02ff */
[----:B------:R-:W-:Y:S01]  /*13d80*/  IMAD R23, R23, c[0x0][0x190], RZ ;  /* 0x0000640017177a24 */ /* 0x000fe200078e02ff */
[----:B------:R2:W-:Y:S04]  /*13d90*/  STL [R1+0xb60], R14 ;  /* 0x000b600e01007387 */ /* 0x0005e80000100800 */
[----:B------:R-:W-:Y:S04]  /*13da0*/  STL [R1+0xb64], R20 ;  /* 0x000b641401007387 */ /* 0x000fe80000100800 */
[----:B------:R-:W-:Y:S04]  /*13db0*/  STL [R1+0xb68], R21 ;  /* 0x000b681501007387 */ /* 0x000fe80000100800 */
[----:B------:R-:W-:Y:S04]  /*13dc0*/  STL [R1+0xb6c], R22 ;  /* 0x000b6c1601007387 */ /* 0x000fe80000100800 */
[----:B------:R-:W-:Y:S04]  /*13dd0*/  STL [R1+0xb70], R23 ;  /* 0x000b701701007387 */ /* 0x000fe80000100800 */
[----:B------:R-:W4:Y:S01]  /*13de0*/  LDL.LU R17, [R1+0x108] ;  /* 0x0001080001117983 */ /* 0x000f220000300800 */
[----:B--2---:R-:W-:-:S02]  /*13df0*/  LEA R14, P3, R15, R3, 0x1 ;  /* 0x000000030f0e7211 */ /* 0x004fc400078608ff */
[----:B---3--:R-:W-:-:S05]  /*13e00*/  LEA R13, P2, R10, R3, 0x1 ;  /* 0x000000030a0d7211 */ /* 0x008fca00078408ff */
[----:B------:R0:W-:Y:S04]  /*13e10*/  STL [R1+0x2bc], R13 ;  /* 0x0002bc0d01007387 */ /* 0x0001e80000100800 */
[----:B------:R-:W2:Y:S01]  /*13e20*/  LDL.LU R19, [R1+0x13c] ;  /* 0x00013c0001137983 */ /* 0x000ea20000300800 */
[----:B0-----:R-:W-:-:S03]  /*13e30*/  LEA R13, P4, R9, R3, 0x1 ;  /* 0x00000003090d7211 */ /* 0x001fc600078808ff */
[----:B------:R0:W-:Y:S04]  /*13e40*/  STL [R1+0x2c4], R14 ;  /* 0x0002c40e01007387 */ /* 0x0001e80000100800 */
[----:B------:R1:W-:Y:S04]  /*13e50*/  STL [R1+0x2cc], R13 ;  /* 0x0002cc0d01007387 */ /* 0x0003e80000100800 */
[----:B------:R-:W3:Y:S01]  /*13e60*/  LDL.LU R16, [R1+0x140] ;  /* 0x0001400001107983 */ /* 0x000ee20000300800 */
[-C--:B0-----:R-:W-:Y:S02]  /*13e70*/  LEA R14, P5, R7, R3.reuse, 0x1 ;  /* 0x00000003070e7211 */ /* 0x081fe400078a08ff */
[----:B-1----:R-:W-:-:S03]  /*13e80*/  LEA R13, P0, R6, R3, 0x1 ;  /* 0x00000003060d7211 */ /* 0x002fc600078008ff */
[----:B------:R-:W-:Y:S04]  /*13e90*/  STL [R1+0x2d4], R14 ;  /* 0x0002d40e01007387 */ /* 0x000fe80000100800 */
[----:B------:R0:W-:Y:S02]  /*13ea0*/  STL [R1+0x2dc], R13 ;  /* 0x0002dc0d01007387 */ /* 0x0001e40000100800 */
[----:B0-----:R-:W-:Y:S02]  /*13eb0*/  LEA.HI.X.SX32 R13, R10, R25, 0x1, P2 ;  /* 0x000000190a0d7211 */ /* 0x001fe400010f0eff */
[----:B------:R-:W3:Y:S01]  /*13ec0*/  LDL.LU R10, [R1+0x158] ;  /* 0x00015800010a7983 */ /* 0x000ee20000300800 */
[----:B------:R-:W-:-:S05]  /*13ed0*/  LEA R14, P1, R4, R3, 0x1 ;  /* 0x00000003040e7211 */ /* 0x000fca00078208ff */
        /* <DEDUP_REMOVED lines=14> */
[----:B-----5:R-:W-:-:S05]  /*13fc0*/  LEA R14, P4, R27, R3, 0x1 ;  /* 0x000000031b0e7211 */ /* 0x020fca00078808ff */
[----:B------:R4:W-:Y:S04]  /*13fd0*/  STL [R1+0x2fc], R14 ;  /* 0x0002fc0e01007387 */ /* 0x0009e80000100800 */
[----:B------:R0:W-:Y:S01]  /*13fe0*/  STL [R1+0x2d0], R13 ;  /* 0x0002d00d01007387 */ /* 0x0001e20000100800 */
[----:B----4-:R-:W-:Y:S02]  /*13ff0*/  LEA R14, P5, R12, R3, 0x1 ;  /* 0x000000030c0e7211 */ /* 0x010fe400078a08ff */
[-C--:B0-----:R-:W-:Y:S02]  /*14000*/  LEA.HI.X.SX32 R13, R6, R25.reuse, 0x1, P0 ;  /* 0x00000019060d7211 */ /* 0x081fe400000f0eff */
[----:B------:R-:W4:Y:S04]  /*14010*/  LDL.LU R6, [R1+0x22c] ;  /* 0x00022c0001067983 */ /* 0x000f280000300800 */
[----:B------:R-:W-:Y:S04]  /*14020*/  STL [R1+0x304], R14 ;  /* 0x0003040e01007387 */ /* 0x000fe80000100800 */
[----:B------:R0:W-:Y:S02]  /*14030*/  STL [R1+0x2d8], R13 ;  /* 0x0002d80d01007387 */ /* 0x0001e40000100800 */
[----:B0-----:R-:W-:-:S02]  /*14040*/  LEA.HI.X.SX32 R13, R4, R25, 0x1, P1 ;  /* 0x00000019040d7211 */ /* 0x001fc400008f0eff */
[----:B------:R-:W5:Y:S01]  /*14050*/  LDL.LU R4, [R1+0x258] ;  /* 0x0002580001047983 */ /* 0x000f620000300800 */
[----:B------:R-:W-:-:S05]  /*14060*/  LEA R14, P0, R28, R3, 0x1 ;  /* 0x000000031c0e7211 */ /* 0x000fca00078008ff */
[----:B------:R-:W-:Y:S04]  /*14070*/  STL [R1+0x30c], R14 ;  /* 0x00030c0e01007387 */ /* 0x000fe80000100800 */
[----:B------:R0:W-:Y:S02]  /*14080*/  STL [R1+0x2e0], R13 ;  /* 0x0002e00d01007387 */ /* 0x0001e40000100800 */
[----:B0-----:R-:W-:Y:S02]  /*14090*/  LEA.HI.X.SX32 R13, R18, R25, 0x1, P2 ;  /* 0x00000019120d7211 */ /* 0x001fe400010f0eff */
[----:B------:R-:W5:Y:S01]  /*140a0*/  LDL.LU R18, [R1+0x268] ;  /* 0x0002680001127983 */ /* 0x000f620000300800 */
[----:B------:R-:W-:-:S05]  /*140b0*/  LEA R14, P1, R29, R3, 0x1 ;  /* 0x000000031d0e7211 */ /* 0x000fca00078208ff */
[----:B------:R0:W-:Y:S04]  /*140c0*/  STL [R1+0x314], R14 ;  /* 0x0003140e01007387 */ /* 0x0001e80000100800 */
[----:B------:R1:W-:Y:S01]  /*140d0*/  STL [R1+0x2e8], R13 ;  /* 0x0002e80d01007387 */ /* 0x0003e20000100800 */
[----:B0-----:R-:W-:Y:S02]  /*140e0*/  LEA R14, P2, R11, R3, 0x1 ;  /* 0x000000030b0e7211 */ /* 0x001fe400078408ff */
[-C--:B-1----:R-:W-:Y:S02]  /*140f0*/  LEA.HI.X.SX32 R13, R26, R25.reuse, 0x1, P3 ;  /* 0x000000191a0d7211 */ /* 0x082fe400018f0eff */
[----:B------:R-:W5:Y:S04]  /*14100*/  LDL.LU R26, [R1+0x26c] ;  /* 0x00026c00011a7983 */ /* 0x000f680000300800 */
        /* <DEDUP_REMOVED lines=9> */
[----:B--2---:R-:W-:-:S05]  /*141a0*/  LEA R14, P4, R19, R3, 0x1 ;  /* 0x00000003130e7211 */ /* 0x004fca00078808ff */
[----:B------:R3:W-:Y:S04]  /*141b0*/  STL [R1+0x32c], R14 ;  /* 0x00032c0e01007387 */ /* 0x0007e80000100800 */
[----:B------:R0:W-:Y:S01]  /*141c0*/  STL [R1+0x300], R13 ;  /* 0x0003000d01007387 */ /* 0x0001e20000100800 */
[----:B---3--:R-:W-:Y:S02]  /*141d0*/  LEA R14, P5, R16, R3, 0x1 ;  /* 0x00000003100e7211 */ /* 0x008fe400078a08ff */
[----:B0-----:R-:W-:Y:S02]  /*141e0*/  LEA.HI.X.SX32 R13, R28, R25, 0x1, P0 ;  /* 0x000000191c0d7211 */ /* 0x001fe400000f0eff */
[----:B------:R-:W2:Y:S04]  /*141f0*/  LDL.LU R28, [R1+0x3a8] ;  /* 0x0003a800011c7983 */ /* 0x000ea80000300800 */
[----:B------:R0:W-:Y:S04]  /*14200*/  STL [R1+0x334], R14 ;  /* 0x0003340e01007387 */ /* 0x0001e80000100800 */
[----:B------:R1:W-:Y:S01]  /*14210*/  STL [R1+0x308], R13 ;  /* 0x0003080d01007387 */ /* 0x0003e20000100800 */
[----:B0-----:R-:W-:-:S02]  /*14220*/  LEA R14, P0, R10, R3, 0x1 ;  /* 0x000000030a0e7211 */ /* 0x001fc400078008ff */
[-C--:B-1----:R-:W-:Y:S02]  /*14230*/  LEA.HI.X.SX32 R13, R29, R25.reuse, 0x1, P1 ;  /* 0x000000191d0d7211 */ /* 0x082fe400008f0eff */
[----:B------:R-:W3:Y:S04]  /*14240*/  LDL.LU R29, [R1+0x398] ;  /* 0x00039800011d7983 */ /* 0x000ee80000300800 */
[----:B------:R-:W-:Y:S04]  /*14250*/  STL [R1+0x33c], R14 ;  /* 0x00033c0e01007387 */ /* 0x000fe80000100800 */
[----:B------:R0:W-:Y:S02]  /*14260*/  STL [R1+0x310], R13 ;  /* 0x0003100d01007387 */ /* 0x0001e40000100800 */
[----:B0-----:R-:W-:-:S02]  /*14270*/  LEA.HI.X.SX32 R13, R11, R25, 0x1, P2 ;  /* 0x000000190b0d7211 */ /* 0x001fc400010f0eff */
        /* <DEDUP_REMOVED lines=16> */
[----:B----4-:R-:W-:-:S05]  /*14380*/  LEA R14, P4, R6, R3, 0x1 ;  /* 0x00000003060e7211 */ /* 0x010fca00078808ff */
[----:B------:R5:W-:Y:S04]  /*14390*/  STL [R1+0x35c], R14 ;  /* 0x00035c0e01007387 */ /* 0x000be80000100800 */
[----:B------:R0:W-:Y:S01]  /*143a0*/  STL [R1+0x330], R13 ;  /* 0x0003300d01007387 */ /* 0x0001e20000100800 */
[----:B-----5:R-:W-:Y:S02]  /*143b0*/  LEA R14, P5, R4, R3, 0x1 ;  /* 0x00000003040e7211 */ /* 0x020fe400078a08ff */
        /* <DEDUP_REMOVED lines=15> */
[----:B-1----:R-:W-:-:S03]  /*144b0*/  LEA.HI.X.SX32 R13, R7, R25, 0x1, P3 ;  /* 0x00000019070d7211 */ /* 0x002fc600018f0eff */
[----:B------:R-:W-:Y:S04]  /*144c0*/  STL [R1+0x37c], R14 ;  /* 0x00037c0e01007387 */ /* 0x000fe80000100800 */
[----:B------:R-:W5:Y:S04]  /*144d0*/  LDL.LU R7, [R1+0x3e8] ;  /* 0x0003e80001077983 */ /* 0x000f680000300800 */
        /* <DEDUP_REMOVED lines=9> */
[----:B------:R-:W-:Y:S04]  /*14570*/  STL [R1+0x38c], R14 ;  /* 0x00038c0e01007387 */ /* 0x000fe80000100800 */
[----:B------:R0:W-:Y:S02]  /*14580*/  STL [R1+0x360], R13 ;  /* 0x0003600d01007387 */ /* 0x0001e40000100800 */
[----:B0-----:R-:W-:Y:S02]  /*14590*/  LEA.HI.X.SX32 R13, R18, R25, 0x1, P0 ;  /* 0x00000019120d7211 */ /* 0x001fe400000f0eff */
[----:B------:R-:W2:Y:S01]  /*145a0*/  LDL.LU R18, [R1+0x400] ;  /* 0x0004000001127983 */ /* 0x000ea20000300800 */
[----:B---3--:R-:W-:-:S05]  /*145b0*/  LEA R14, P5, R29, R3, 0x1 ;  /* 0x000000031d0e7211 */ /* 0x008fca00078a08ff */
[----:B------:R0:W-:Y:S04]  /*145c0*/  STL [R1+0x394], R14 ;  /* 0x0003940e01007387 */ /* 0x0001e80000100800 */
[----:B------:R1:W-:Y:S01]  /*145d0*/  STL [R1+0x368], R13 ;  /* 0x0003680d01007387 */ /* 0x0003e20000100800 */
[----:B0-----:R-:W-:Y:S02]  /*145e0*/  LEA R14, P0, R11, R3, 0x1 ;  /* 0x000000030b0e7211 */ /* 0x001fe400078008ff */
        /* <DEDUP_REMOVED lines=57> */
[----:B------:R-:W-:Y:S04]  /*14980*/  STL [R1+0x3f4], R14 ;  /* 0x0003f40e01007387 */ /* 0x000fe80000100800 */
[----:B------:R0:W-:Y:S02]  /*14990*/  STL [R1+0x3c8], R13 ;  /* 0x0003c80d01007387 */ /* 0x0001e40000100800 */
[----:B0-----:R-:W-:Y:S02]  /*149a0*/  LEA.HI.X.SX32 R13, R7, R25, 0x1, P1 ;  /* 0x00000019070d7211 */ /* 0x001fe400008f0eff */
[----:B------:R-:W-:Y:S01]  /*149b0*/  LEA R14, P0, R27, R3, 0x1 ;  /* 0x000000031b0e7211 */ /* 0x000fe200078008ff */
        /* <DEDUP_REMOVED lines=81> */
[----:B------:R-:W-:Y:S04]  /*14ed0*/  STL [R1+0x47c], R14 ;  /* 0x00047c0e01007387 */ /* 0x000fe80000100800 */
[----:B------:R0:W-:Y:S02]  /*14ee0*/  STL [R1+0x450], R13 ;  /* 0x0004500d01007387 */ /* 0x0001e40000100800 */
[----:B0-----:R-:W-:Y:S02]  /*14ef0*/  LEA.HI.X.SX32 R13, R6, R25, 0x1, P0 ;  /* 0x00000019060d7211 */ /* 0x001fe400000f0eff */
[----:B-----5:R-:W-:Y:S01]  /*14f00*/  LEA R14, P5, R12, R3, 0x1 ;  /* 0x000000030c0e7211 */ /* 0x020fe200078a08ff */
        /* <DEDUP_REMOVED lines=11> */
[----:B------:R-:W-:Y:S04]  /*14fc0*/  STL [R1+0x494], R14 ;  /* 0x0004940e01007387 */ /* 0x000fe80000100800 */
[----:B------:R0:W-:Y:S02]  /*14fd0*/  STL [R1+0x468], R13 ;  /* 0x0004680d01007387 */ /* 0x0001e40000100800 */
[----:B0-----:R-:W-:Y:S02]  /*14fe0*/  LEA.HI.X.SX32 R13, R26, R25, 0x1, P3 ;  /* 0x000000191a0d7211 */ /* 0x001fe400018f0eff */
[----:B------:R-:W-:Y:S01]  /*14ff0*/  LEA R14, P2, R11, R3, 0x1 ;  /* 0x000000030b0e7211 */ /* 0x000fe200078408ff */
        /* <DEDUP_REMOVED lines=487> */
[----:B------:R0:W-:Y:S04]  /*16e70*/  STL [R1+0x778], R13 ;  /* 0x0007780d01007387 */ /* 0x0001e80000100800 */
[----:B0-----:R-:W5:Y:S01]  /*16e80*/  LDL.LU R13, [R1+0x124] ;  /* 0x00012400010d7983 */ /* 0x001f620000300800 */
[-C--:B------:R-:W-:Y:S02]  /*16e90*/  LEA.HI.X.SX32 R12, R12, R25.reuse, 0x1, P5 ;  /* 0x000000190c0c7211 */ /* 0x080fe400028f0eff */
[----:B------:R-:W-:-:S02]  /*16ea0*/  LEA.HI.X.SX32 R11, R11, R25, 0x1, P2 ;  /* 0x000000190b0b7211 */ /* 0x000fc400010f0eff */
        /* <DEDUP_REMOVED lines=9> */
[-C--:B------:R-:W-:Y:S01]  /*16f40*/  LEA R14, P0, R10, R3.reuse, 0x1 ;  /* 0x000000030a0e7211 */ /* 0x080fe200078008ff */
[----:B------:R-:W3:Y:S04]  /*16f50*/  LDL.LU R29, [R1+0x11c] ;  /* 0x00011c00011d7983 */ /* 0x000ee80000300800 */
[----:B------:R-:W-:Y:S04]  /*16f60*/  STL [R1+0x7bc], R14 ;  /* 0x0007bc0e01007387 */ /* 0x000fe80000100800 */
[----:B------:R0:W-:Y:S04]  /*16f70*/  STL [R1+0x790], R12 ;  /* 0x0007900c01007387 */ /* 0x0001e80000100800 */
[----:B0-----:R-:W3:Y:S01]  /*16f80*/  LDL.LU R12, [R1+0x118] ;  /* 0x00011800010c7983 */ /* 0x001ee20000300800 */
        /* <DEDUP_REMOVED lines=12> */
[----:B------:R0:W-:Y:S01]  /*17050*/  STL [R1+0x7a8], R11 ;  /* 0x0007a80b01007387 */ /* 0x0001e20000100800 */
[----:B------:R-:W-:-:S03]  /*17060*/  LEA.HI.X.SX32 R16, R16, R25, 0x1, P5 ;  /* 0x0000001910107211 */ /* 0x000fc600028f0eff */
[----:B0-----:R-:W3:Y:S01]  /*17070*/  LDL.LU R11, [R1+0x10c] ;  /* 0x00010c00010b7983 */ /* 0x001ee20000300800 */
[----:B----4-:R-:W-:Y:S02]  /*17080*/  LEA R14, P4, R6, R3, 0x1 ;  /* 0x00000003060e7211 */ /* 0x010fe400078808ff */
[----:B------:R-:W-:-:S03]  /*17090*/  LEA.HI.X.SX32 R10, R10, R25, 0x1, P0 ;  /* 0x000000190a0a7211 */ /* 0x000fc600000f0eff */
[----:B------:R-:W-:Y:S04]  /*170a0*/  STL [R1+0x7dc], R14 ;  /* 0x0007dc0e01007387 */ /* 0x000fe80000100800 */
[----:B------:R0:W-:Y:S04]  /*170b0*/  STL [R1+0x7b0], R16 ;  /* 0x0007b01001007387 */ /* 0x0001e80000100800 */
[----:B0-----:R-:W4:Y:S01]  /*170c0*/  LDL.LU R16, [R1+0x104] ;  /* 0x0001040001107983 */ /* 0x001f220000300800 */
[----:B-----5:R-:W-:-:S05]  /*170d0*/  LEA R14, P5, R4, R3, 0x1 ;  /* 0x00000003040e7211 */ /* 0x020fca00078a08ff */
[----:B------:R-:W-:Y:S04]  /*170e0*/  STL [R1+0x7e4], R14 ;  /* 0x0007e40e01007387 */ /* 0x000fe80000100800 */
[----:B------:R0:W-:Y:S01]  /*170f0*/  STL [R1+0x7b8], R10 ;  /* 0x0007b80a01007387 */ /* 0x0001e20000100800 */
[----:B------:R-:W-:-:S03]  /*17100*/  LEA.HI.X.SX32 R15, R15, R25, 0x1, P1 ;  /* 0x000000190f0f7211 */ /* 0x000fc600008f0eff */
[----:B0-----:R-:W5:Y:S01]  /*17110*/  LDL.LU R10, [R1+0x100] ;  /* 0x00010000010a7983 */ /* 0x001f620000300800 */
[----:B------:R-:W-:-:S05]  /*17120*/  LEA R14, P0, R18, R3, 0x1 ;  /* 0x00000003120e7211 */ /* 0x000fca00078008ff */
[----:B------:R-:W-:Y:S04]  /*17130*/  STL [R1+0x7ec], R14 ;  /* 0x0007ec0e01007387 */ /* 0x000fe80000100800 */
[----:B------:R0:W-:Y:S04]  /*17140*/  STL [R1+0x7c0], R15 ;  /* 0x0007c00f01007387 */ /* 0x0001e80000100800 */
[----:B0-----:R-:W5:Y:S01]  /*17150*/  LDL.LU R15, [R1+0xfc] ;  /* 0x0000fc00010f7983 */ /* 0x001f620000300800 */
[----:B------:R-:W-:Y:S02]  /*17160*/  LEA.HI.X.SX32 R9, R9, R25, 0x1, P2 ;  /* 0x0000001909097211 */ /* 0x000fe400010f0eff */
[----:B------:R-:W-:-:S02]  /*17170*/  LEA R14, P1, R26, R3, 0x1 ;  /* 0x000000031a0e7211 */ /* 0x000fc400078208ff */
[----:B------:R-:W-:-:S03]  /*17180*/  LEA.HI.X.SX32 R7, R7, R25, 0x1, P3 ;  /* 0x0000001907077211 */ /* 0x000fc600018f0eff */
        /* <DEDUP_REMOVED lines=8> */
[----:B------:R-:W-:-:S05]  /*17210*/  LEA R14, P3, R13, R3, 0x1 ;  /* 0x000000030d0e7211 */ /* 0x000fca00078608ff */
[----:B------:R-:W-:Y:S04]  /*17220*/  STL [R1+0x804], R14 ;  /* 0x0008040e01007387 */ /* 0x000fe80000100800 */
[----:B------:R0:W-:Y:S04]  /*17230*/  STL [R1+0x7d8], R6 ;  /* 0x0007d80601007387 */ /* 0x0001e80000100800 */
[----:B0-----:R-:W5:Y:S01]  /*17240*/  LDL.LU R6, [R1+0xf0] ;  /* 0x0000f00001067983 */ /* 0x001f620000300800 */
[----:B------:R-:W-:Y:S02]  /*17250*/  LEA.HI.X.SX32 R20, R4, R25, 0x1, P5 ;  /* 0x0000001904147211 */ /* 0x000fe400028f0eff */
[----:B--2---:R-:W-:-:S05]  /*17260*/  LEA R14, P4, R28, R3, 0x1 ;  /* 0x000000031c0e7211 */ /* 0x004fca00078808ff */
[----:B------:R-:W-:Y:S04]  /*17270*/  STL [R1+0x80c], R14 ;  /* 0x00080c0e01007387 */ /* 0x000fe80000100800 */
[----:B------:R-:W2:Y:S04]  /*17280*/  LDL.LU R4, [R1+0xec] ;  /* 0x0000ec0001047983 */ /* 0x000ea80000300800 */
[----:B------:R0:W-:Y:S02]  /*17290*/  STL [R1+0x7e0], R20 ;  /* 0x0007e01401007387 */ /* 0x0001e40000100800 */
[----:B0-----:R-:W-:-:S02]  /*172a0*/  LEA.HI.X.SX32 R20, R18, R25, 0x1, P0 ;  /* 0x0000001912147211 */ /* 0x001fc400000f0eff */
[----:B---3--:R-:W-:-:S05]  /*172b0*/  LEA R14, P5, R29, R3, 0x1 ;  /* 0x000000031d0e7211 */ /* 0x008fca00078a08ff */
[----:B------:R0:W-:Y:S04]  /*172c0*/  STL [R1+0x814], R14 ;  /* 0x0008140e01007387 */ /* 0x0001e80000100800 */
[----:B------:R-:W3:Y:S04]  /*172d0*/  LDL.LU R18, [R1+0xe4] ;  /* 0x0000e40001127983 */ /* 0x000ee80000300800 */
[----:B------:R1:W-:Y:S01]  /*172e0*/  STL [R1+0x7e8], R20 ;  /* 0x0007e81401007387 */ /* 0x0003e20000100800 */
[----:B0-----:R-:W-:Y:S02]  /*172f0*/  LEA R14, P0, R12, R3, 0x1 ;  /* 0x000000030c0e7211 */ /* 0x001fe400078008ff */
[----:B-1----:R-:W-:-:S03]  /*17300*/  LEA.HI.X.SX32 R20, R26, R25, 0x1, P1 ;  /* 0x000000191a147211 */ /* 0x002fc600008f0eff */
        /* <DEDUP_REMOVED lines=11> */
[----:B------:R-:W-:Y:S01]  /*173c0*/  STL [R1+0x800], R20 ;  /* 0x0008001401007387 */ /* 0x000fe20000100800 */
[----:B0-----:R-:W-:-:S03]  /*173d0*/  LEA.HI.X.SX32 R14, R28, R25, 0x1, P4 ;  /* 0x000000191c0e7211 */ /* 0x001fc600020f0eff */
[----:B------:R-:W3:Y:S01]  /*173e0*/  LDL.LU R28, [R1+0xd8] ;  /* 0x0000d800011c7983 */ /* 0x000ee20000300800 */
[----:B------:R-:W-:-:S05]  /*173f0*/  LEA R13, P3, R11, R3, 0x1 ;  /* 0x000000030b0d7211 */ /* 0x000fca00078608ff */
[----:B------:R-:W-:Y:S04]  /*17400*/  STL [R1+0x834], R13 ;  /* 0x0008340d01007387 */ /* 0x000fe80000100800 */
[----:B------:R0:W-:Y:S02]  /*17410*/  STL [R1+0x808], R14 ;  /* 0x0008080e01007387 */ /* 0x0001e40000100800 */
[----:B0-----:R-:W-:Y:S02]  /*17420*/  LEA.HI.X.SX32 R14, R29, R25, 0x1, P5 ;  /* 0x000000191d0e7211 */ /* 0x001fe400028f0eff */
[----:B------:R-:W3:Y:S01]  /*17430*/  LDL.LU R29, [R1+0xd4] ;  /* 0x0000d400011d7983 */ /* 0x000ee20000300800 */
[----:B----4-:R-:W-:Y:S02]  /*17440*/  LEA R13, P4, R16, R3, 0x1 ;  /* 0x00000003100d7211 */ /* 0x010fe400078808ff */
[----:B------:R-:W-:-:S03]  /*17450*/  LEA.HI.X.SX32 R12, R12, R25, 0x1, P0 ;  /* 0x000000190c0c7211 */ /* 0x000fc600000f0eff */
[----:B------:R-:W-:Y:S04]  /*17460*/  STL [R1+0x83c], R13 ;  /* 0x00083c0d01007387 */ /* 0x000fe80000100800 */
[----:B------:R0:W-:Y:S04]  /*17470*/  STL [R1+0x810], R14 ;  /* 0x0008100e01007387 */ /* 0x0001e80000100800 */
[----:B0-----:R-:W4:Y:S01]  /*17480*/  LDL.LU R14, [R1+0xd0] ;  /* 0x0000d000010e7983 */ /* 0x001f220000300800 */
[----:B-----5:R-:W-:-:S05]  /*17490*/  LEA R13, P5, R10, R3, 0x1 ;  /* 0x000000030a0d7211 */ /* 0x020fca00078a08ff */
        /* <DEDUP_REMOVED lines=14> */
[----:B------:R0:W-:Y:S04]  /*17580*/  STL [R1+0x85c], R13 ;  /* 0x00085c0d01007387 */ /* 0x0001e80000100800 */
[----:B0-----:R-:W5:Y:S01]  /*17590*/  LDL.LU R13, [R1+0xc0] ;  /* 0x0000c000010d7983 */ /* 0x001f620000300800 */
[----:B------:R-:W-:-:S03]  /*175a0*/  LEA R11, P3, R6, R3, 0x1 ;  /* 0x00000003060b7211 */ /* 0x000fc600078608ff */
[----:B------:R0:W-:Y:S04]  /*175b0*/  STL [R1+0x830], R12 ;  /* 0x0008300c01007387 */ /* 0x0001e80000100800 */
[----:B------:R-:W-:Y:S04]  /*175c0*/  STL [R1+0x864], R11 ;  /* 0x0008640b01007387 */ /* 0x000fe80000100800 */
[----:B0-----:R-:W5:Y:S01]  /*175d0*/  LDL.LU R12, [R1+0xbc] ;  /* 0x0000bc00010c7983 */ /* 0x001f620000300800 */
[----:B------:R-:W-:-:S05]  /*175e0*/  LEA.HI.X.SX32 R16, R16, R25, 0x1, P4 ;  /* 0x0000001910107211 */ /* 0x000fca00020f0eff */
[----:B------:R0:W-:Y:S01]  /*175f0*/  STL [R1+0x838], R16 ;  /* 0x0008381001007387 */ /* 0x0001e20000100800 */
[-C--:B------:R-:W-:Y:S02]  /*17600*/  LEA.HI.X.SX32 R15, R15, R25.reuse, 0x1, P0 ;  /* 0x000000190f0f7211 */ /* 0x080fe400000f0eff */
[-C--:B0-----:R-:W-:Y:S02]  /*17610*/  LEA.HI.X.SX32 R16, R10, R25.reuse, 0x1, P5 ;  /* 0x000000190a107211 */ /* 0x081fe400028f0eff */
[----:B------:R-:W-:Y:S02]  /*17620*/  LEA.HI.X.SX32 R9, R9, R25, 0x1, P1 ;  /* 0x0000001909097211 */ /* 0x000fe400008f0eff */
[----:B--2---:R-:W-:-:S05]  /*17630*/  LEA R11, P4, R4, R3, 0x1 ;  /* 0x00000003040b7211 */ /* 0x004fca00078808ff */
[----:B------:R0:W-:Y:S04]  /*17640*/  STL [R1+0x86c], R11 ;  /* 0x00086c0b01007387 */ /* 0x0001e80000100800 */
[----:B0-----:R-:W2:Y:S04]  /*17650*/  LDL.LU R11, [R1+0xb8] ;  /* 0x0000b800010b7983 */ /* 0x001ea80000300800 */
[----:B------:R0:W-:Y:S01]  /*17660*/  STL [R1+0x840], R16 ;  /* 0x0008401001007387 */ /* 0x0001e20000100800 */
[----:B---3--:R-:W-:-:S05]  /*17670*/  LEA R10, P5, R18, R3, 0x1 ;  /* 0x00000003120a7211 */ /* 0x008fca00078a08ff */
[----:B------:R1:W-:Y:S04]  /*17680*/  STL [R1+0x874], R10 ;  /* 0x0008740a01007387 */ /* 0x0003e80000100800 */
[----:B0-----:R-:W3:Y:S04]  /*17690*/  LDL.LU R16, [R1+0xb0] ;  /* 0x0000b00001107983 */ /* 0x001ee80000300800 */
[----:B------:R-:W-:Y:S01]  /*176a0*/  STL [R1+0x848], R15 ;  /* 0x0008480f01007387 */ /* 0x000fe20000100800 */
[----:B-1----:R-:W-:-:S05]  /*176b0*/  LEA R10, P0, R26, R3, 0x1 ;  /* 0x000000031a0a7211 */ /* 0x002fca00078008ff */
[----:B------:R0:W-:Y:S04]  /*176c0*/  STL [R1+0x87c], R10 ;  /* 0x00087c0a01007387 */ /* 0x0001e80000100800 */
[----:B0-----:R-:W3:Y:S01]  /*176d0*/  LDL.LU R10, [R1+0xa8] ;  /* 0x0000a800010a7983 */ /* 0x001ee20000300800 */
[----:B------:R-:W-:-:S03]  /*176e0*/  LEA R15, P1, R27, R3, 0x1 ;  /* 0x000000031b0f7211 */ /* 0x000fc600078208ff */
[----:B------:R-:W-:Y:S04]  /*176f0*/  STL [R1+0x850], R9 ;  /* 0x0008500901007387 */ /* 0x000fe80000100800 */
[----:B------:R0:W-:Y:S04]  /*17700*/  STL [R1+0x884], R15 ;  /* 0x0008840f01007387 */ /* 0x0001e80000100800 */
[----:B0-----:R-:W3:Y:S01]  /*17710*/  LDL.LU R15, [R1+0xa4] ;  /* 0x0000a400010f7983 */ /* 0x001ee20000300800 */
[-C--:B------:R-:W-:Y:S02]  /*17720*/  LEA.HI.X.SX32 R9, R7, R25.reuse, 0x1, P2 ;  /* 0x0000001907097211 */ /* 0x080fe400010f0eff */
[----:B------:R-:W-:-:S03]  /*17730*/  LEA.HI.X.SX32 R6, R6, R25, 0x1, P3 ;  /* 0x0000001906067211 */ /* 0x000fc600018f0eff */
[----:B------:R0:W-:Y:S01]  /*17740*/  STL [R1+0x858], R9 ;  /* 0x0008580901007387 */ /* 0x0001e20000100800 */
[----:B------:R-:W-:-:S03]  /*17750*/  LEA R7, P2, R28, R3, 0x1 ;  /* 0x000000031c077211 */ /* 0x000fc600078408ff */
[----:B0-----:R-:W3:Y:S04]  /*17760*/  LDL.LU R9, [R1+0xa0] ;  /* 0x0000a00001097983 */ /* 0x001ee80000300800 */
[----:B------:R0:W-:Y:S04]  /*17770*/  STL [R1+0x88c], R7 ;  /* 0x00088c0701007387 */ /* 0x0001e80000100800 */
[----:B------:R1:W-:Y:S04]  /*17780*/  STL [R1+0x860], R6 ;  /* 0x0008600601007387 */ /* 0x0003e80000100800 */
[----:B0-----:R-:W3:Y:S01]  /*17790*/  LDL.LU R7, [R1+0x9c] ;  /* 0x00009c0001077983 */ /* 0x001ee20000300800 */
[----:B-1----:R-:W-:-:S02]  /*177a0*/  LEA.HI.X.SX32 R6, R4, R25, 0x1, P4 ;  /* 0x0000001904067211 */ /* 0x002fc400020f0eff */
[----:B------:R-:W-:-:S05]  /*177b0*/  LEA R20, P3, R29, R3, 0x1 ;  /* 0x000000031d147211 */ /* 0x000fca00078608ff */
[----:B------:R-:W-:Y:S04]  /*177c0*/  STL [R1+0x894], R20 ;  /* 0x0008941401007387 */ /* 0x000fe80000100800 */
[----:B------:R0:W-:Y:S04]  /*177d0*/  STL [R1+0x868], R6 ;  /* 0x0008680601007387 */ /* 0x0001e80000100800 */
[----:B0-----:R-:W3:Y:S01]  /*177e0*/  LDL.LU R6, [R1+0x98] ;  /* 0x0000980001067983 */ /* 0x001ee20000300800 */
[----:B------:R-:W-:Y:S02]  /*177f0*/  LEA.HI.X.SX32 R20, R18, R25, 0x1, P5 ;  /* 0x0000001912147211 */ /* 0x000fe400028f0eff */
[----:B----4-:R-:W-:-:S05]  /*17800*/  LEA R4, P4, R14, R3, 0x1 ;  /* 0x000000030e047211 */ /* 0x010fca00078808ff */
[----:B------:R0:W-:Y:S04]  /*17810*/  STL [R1+0x89c], R4 ;  /* 0x00089c0401007387 */ /* 0x0001e80000100800 */
[----:B0-----:R-:W4:Y:S01]  /*17820*/  LDL.LU R4, [R1+0x94] ;  /* 0x0000940001047983 */ /* 0x001f220000300800 */
[----:B-----5:R-:W-:-:S03]  /*17830*/  LEA R18, P5, R17, R3, 0x1 ;  /* 0x0000000311127211 */ /* 0x020fc600078a08ff */
[----:B------:R-:W-:Y:S04]  /*17840*/  STL [R1+0x870], R20 ;  /* 0x0008701401007387 */ /* 0x000fe80000100800 */
[----:B------:R0:W-:Y:S01]  /*17850*/  STL [R1+0x8a4], R18 ;  /* 0x0008a41201007387 */ /* 0x0001e20000100800 */
[----:B------:R-:W-:-:S03]  /*17860*/  LEA.HI.X.SX32 R21, R26, R25, 0x1, P0 ;  /* 0x000000191a157211 */ /* 0x000fc600000f0eff */
[----:B0-----:R-:W5:Y:S01]  /*17870*/  LDL.LU R18, [R1+0x90] ;  /* 0x0000900001127983 */ /* 0x001f620000300800 */
[----:B------:R-:W-:-:S03]  /*17880*/  LEA R20, P0, R19, R3, 0x1 ;  /* 0x0000000313147211 */ /* 0x000fc600078008ff */
[----:B------:R0:W-:Y:S04]  /*17890*/  STL [R1+0x878], R21 ;  /* 0x0008781501007387 */ /* 0x0001e80000100800 */
[----:B------:R-:W-:Y:S04]  /*178a0*/  STL [R1+0x8ac], R20 ;  /* 0x0008ac1401007387 */ /* 0x000fe80000100800 */
[----:B------:R-:W5:Y:S01]  /*178b0*/  LDL.LU R26, [R1+0x8c] ;  /* 0x00008c00011a7983 */ /* 0x000f620000300800 */
[----:B0-----:R-:W-:-:S05]  /*178c0*/  LEA.HI.X.SX32 R21, R27, R25, 0x1, P1 ;  /* 0x000000191b157211 */ /* 0x001fca00008f0eff */
        /* <DEDUP_REMOVED lines=10> */
[----:B------:R0:W-:Y:S04]  /*17970*/  STL [R1+0x890], R21 ;  /* 0x0008901501007387 */ /* 0x0001e80000100800 */
[----:B------:R-:W5:Y:S01]  /*17980*/  LDL.LU R27, [R1+0x80] ;  /* 0x00008000011b7983 */ /* 0x000f620000300800 */
[----:B0-----:R-:W-:-:S02]  /*17990*/  LEA.HI.X.SX32 R21, R14, R25, 0x1, P4 ;  /* 0x000000190e157211 */ /* 0x001fc400020f0eff */
[----:B------:R-:W-:Y:S02]  /*179a0*/  LEA.HI.X.SX32 R14, R17, R25, 0x1, P5 ;  /* 0x00000019110e7211 */ /* 0x000fe400028f0eff */
[----:B--2---:R-:W-:-:S05]  /*179b0*/  LEA R20, P3, R11, R3, 0x1 ;  /* 0x000000030b147211 */ /* 0x004fca00078608ff */
[----:B------:R3:W-:Y:S04]  /*179c0*/  STL [R1+0x8c4], R20 ;  /* 0x0008c41401007387 */ /* 0x0007e80000100800 */
[----:B------:R-:W-:Y:S04]  /*179d0*/  STL [R1+0x898], R21 ;  /* 0x0008981501007387 */ /* 0x000fe80000100800 */
[----:B------:R-:W2:Y:S01]  /*179e0*/  LDL.LU R17, [R1+0x7c] ;  /* 0x00007c0001117983 */ /* 0x000ea20000300800 */
[----:B---3--:R-:W-:-:S05]  /*179f0*/  LEA R20, P4, R16, R3, 0x1 ;  /* 0x0000000310147211 */ /* 0x008fca00078808ff */
[----:B------:R-:W-:Y:S04]  /*17a00*/  STL [R1+0x8cc], R20 ;  /* 0x0008cc1401007387 */ /* 0x000fe80000100800 */
[----:B------:R0:W-:Y:S02]  /*17a10*/  STL [R1+0x8a0], R14 ;  /* 0x0008a00e01007387 */ /* 0x0001e40000100800 */
[----:B0-----:R-:W-:Y:S02]  /*17a20*/  LEA.HI.X.SX32 R14, R19, R25, 0x1, P0 ;  /* 0x00000019130e7211 */ /* 0x001fe400000f0eff */
[----:B------:R-:W-:-:S05]  /*17a30*/  LEA R21, P5, R10, R3, 0x1 ;  /* 0x000000030a157211 */ /* 0x000fca00078a08ff */
[----:B------:R-:W-:Y:S04]  /*17a40*/  STL [R1+0x8d4], R21 ;  /* 0x0008d41501007387 */ /* 0x000fe80000100800 */
[----:B------:R-:W3:Y:S04]  /*17a50*/  LDL.LU R19, [R1+0x78] ;  /* 0x0000780001137983 */ /* 0x000ee80000300800 */
[----:B------:R0:W-:Y:S01]  /*17a60*/  STL [R1+0x8a8], R14 ;  /* 0x0008a80e01007387 */ /* 0x0001e20000100800 */
[----:B------:R-:W-:Y:S02]  /*17a70*/  LEA R20, P0, R15, R3, 0x1 ;  /* 0x000000030f147211 */ /* 0x000fe400078008ff */
[----:B0-----:R-:W-:-:S03]  /*17a80*/  LEA.HI.X.SX32 R14, R13, R25, 0x1, P1 ;  /* 0x000000190d0e7211 */ /* 0x001fc600008f0eff */
[----:B------:R-:W-:Y:S04]  /*17a90*/  STL [R1+0x8dc], R20 ;  /* 0x0008dc1401007387 */ /* 0x000fe80000100800 */
[----:B------:R-:W-:Y:S04]  /*17aa0*/  STL [R1+0x8b0], R14 ;  /* 0x0008b00e01007387 */ /* 0x000fe80000100800 */
[----:B------:R-:W3:Y:S01]  /*17ab0*/  LDL.LU R22, [R1+0x74] ;  /* 0x0000740001167983 */ /* 0x000ee20000300800 */
[----:B------:R-:W-:Y:S02]  /*17ac0*/  LEA R13, P1, R9, R3, 0x1 ;  /* 0x00000003090d7211 */ /* 0x000fe400078208ff */
[----:B------:R-:W-:-:S03]  /*17ad0*/  LEA.HI.X.SX32 R12, R12, R25, 0x1, P2 ;  /* 0x000000190c0c7211 */ /* 0x000fc600010f0eff */
[----:B------:R0:W-:Y:S04]  /*17ae0*/  STL [R1+0x8e4], R13 ;  /* 0x0008e40d01007387 */ /* 0x0001e80000100800 */
[----:B------:R1:W-:Y:S01]  /*17af0*/  STL [R1+0x8b8], R12 ;  /* 0x0008b80c01007387 */ /* 0x0003e20000100800 */
[----:B0-----:R-:W-:-:S05]  /*17b00*/  LEA R13, P2, R7, R3, 0x1 ;  /* 0x00000003070d7211 */ /* 0x001fca00078408ff */
[----:B------:R-:W-:Y:S04]  /*17b10*/  STL [R1+0x8ec], R13 ;  /* 0x0008ec0d01007387 */ /* 0x000fe80000100800 */
[----:B------:R-:W3:Y:S01]  /*17b20*/  LDL.LU R21, [R1+0x70] ;  /* 0x0000700001157983 */ /* 0x000ee20000300800 */
[----:B-1----:R-:W-:-:S05]  /*17b30*/  LEA.HI.X.SX32 R12, R11, R25, 0x1, P3 ;  /* 0x000000190b0c7211 */ /* 0x002fca00018f0eff */
[----:B------:R0:W-:Y:S02]  /*17b40*/  STL [R1+0x8c0], R12 ;  /* 0x0008c00c01007387 */ /* 0x0001e40000100800 */
[----:B0-----:R-:W-:Y:S02]  /*17b50*/  LEA.HI.X.SX32 R12, R16, R25, 0x1, P4 ;  /* 0x00000019100c7211 */ /* 0x001fe400020f0eff */
[----:B------:R-:W-:-:S05]  /*17b60*/  LEA R11, P3, R6, R3, 0x1 ;  /* 0x00000003060b7211 */ /* 0x000fca00078608ff */
[----:B------:R4:W-:Y:S04]  /*17b70*/  STL [R1+0x8f4], R11 ;  /* 0x0008f40b01007387 */ /* 0x0009e80000100800 */
[----:B------:R5:W-:Y:S04]  /*17b80*/  STL [R1+0x8c8], R12 ;  /* 0x0008c80c01007387 */ /* 0x000be80000100800 */
[----:B------:R-:W3:Y:S01]  /*17b90*/  LDL.LU R20, [R1+0x68] ;  /* 0x0000680001147983 */ /* 0x000ee20000300800 */
[----:B------:R-:W-:Y:S02]  /*17ba0*/  LEA.HI.X.SX32 R10, R10, R25, 0x1, P5 ;  /* 0x000000190a0a7211 */ /* 0x000fe400028f0eff */
[----:B----4-:R-:W-:-:S05]  /*17bb0*/  LEA R11, P4, R4, R3, 0x1 ;  /* 0x00000003040b7211 */ /* 0x010fca00078808ff */
[----:B------:R-:W-:Y:S04]  /*17bc0*/  STL [R1+0x8fc], R11 ;  /* 0x0008fc0b01007387 */ /* 0x000fe80000100800 */
[----:B------:R0:W-:Y:S01]  /*17bd0*/  STL [R1+0x8d0], R10 ;  /* 0x0008d00a01007387 */ /* 0x0001e20000100800 */
[----:B-----5:R-:W-:-:S05]  /*17be0*/  LEA R12, P5, R18, R3, 0x1 ;  /* 0x00000003120c7211 */ /* 0x020fca00078a08ff */
[----:B------:R-:W-:Y:S01]  /*17bf0*/  STL [R1+0x904], R12 ;  /* 0x0009040c01007387 */ /* 0x000fe20000100800 */
[----:B0-----:R-:W-:-:S03]  /*17c00*/  LEA.HI.X.SX32 R10, R15, R25, 0x1, P0 ;  /* 0x000000190f0a7211 */ /* 0x001fc600000f0eff */
[----:B------:R-:W4:Y:S04]  /*17c10*/  LDL.LU R14, [R1+0x60] ;  /* 0x00006000010e7983 */ /* 0x000f280000300800 */
[----:B------:R0:W-:Y:S01]  /*17c20*/  STL [R1+0x8d8], R10 ;  /* 0x0008d80a01007387 */ /* 0x0001e20000100800 */
[----:B------:R-:W-:Y:S02]  /*17c30*/  LEA R11, P0, R26, R3, 0x1 ;  /* 0x000000031a0b7211 */ /* 0x000fe400078008ff */
[----:B0-----:R-:W-:-:S03]  /*17c40*/  LEA.HI.X.SX32 R10, R9, R25, 0x1, P1 ;  /* 0x00000019090a7211 */ /* 0x001fc600008f0eff */
[----:B------:R-:W-:Y:S04]  /*17c50*/  STL [R1+0x90c], R11 ;  /* 0x00090c0b01007387 */ /* 0x000fe80000100800 */
[----:B------:R-:W-:Y:S04]  /*17c60*/  STL [R1+0x8e0], R10 ;  /* 0x0008e00a01007387 */ /* 0x000fe80000100800 */
[----:B------:R-:W5:Y:S01]  /*17c70*/  LDL.LU R13, [R1+0x5c] ;  /* 0x00005c00010d7983 */ /* 0x000f620000300800 */
[----:B------:R-:W-:Y:S02]  /*17c80*/  LEA R9, P1, R28, R3, 0x1 ;  /* 0x000000031c097211 */ /* 0x000fe400078208ff */
[----:B------:R-:W-:-:S03]  /*17c90*/  LEA.HI.X.SX32 R7, R7, R25, 0x1, P2 ;  /* 0x0000001907077211 */ /* 0x000fc600010f0eff */
[----:B------:R-:W-:Y:S04]  /*17ca0*/  STL [R1+0x914], R9 ;  /* 0x0009140901007387 */ /* 0x000fe80000100800 */
[----:B------:R0:W-:Y:S01]  /*17cb0*/  STL [R1+0x8e8], R7 ;  /* 0x0008e80701007387 */ /* 0x0001e20000100800 */
[-C--:B------:R-:W-:Y:S02]  /*17cc0*/  LEA.HI.X.SX32 R4, R4, R25.reuse, 0x1, P4 ;  /* 0x0000001904047211 */ /* 0x080fe400020f0eff */
[----:B0-----:R-:W-:Y:S02]  /*17cd0*/  LEA.HI.X.SX32 R7, R6, R25, 0x1, P3 ;  /* 0x0000001906077211 */ /* 0x001fe400018f0eff */
[----:B------:R-:W-:-:S05]  /*17ce0*/  LEA R9, P2, R29, R3, 0x1 ;  /* 0x000000031d097211 */ /* 0x000fca00078408ff */
[----:B------:R-:W-:Y:S04]  /*17cf0*/  STL [R1+0x91c], R9 ;  /* 0x00091c0901007387 */ /* 0x000fe80000100800 */
[----:B------:R-:W5:Y:S01]  /*17d00*/  LDL.LU R12, [R1+0x58] ;  /* 0x00005800010c7983 */ /* 0x000f620000300800 */
[----:B------:R-:W-:-:S03]  /*17d10*/  LEA R6, P3, R27, R3, 0x1 ;  /* 0x000000031b067211 */ /* 0x000fc600078608ff */
[----:B------:R-:W-:Y:S04]  /*17d20*/  STL [R1+0x8f0], R7 ;  /* 0x0008f00701007387 */ /* 0x000fe80000100800 */
[----:B------:R-:W-:Y:S04]  /*17d30*/  STL [R1+0x924], R6 ;  /* 0x0009240601007387 */ /* 0x000fe80000100800 */
[----:B------:R-:W5:Y:S04]  /*17d40*/  LDL.LU R11, [R1+0x54] ;  /* 0x00005400010b7983 */ /* 0x000f680000300800 */
[----:B------:R0:W-:Y:S04]  /*17d50*/  STL [R1+0x8f8], R4 ;  /* 0x0008f80401007387 */ /* 0x0001e80000100800 */
[----:B------:R-:W5:Y:S01]  /*17d60*/  LDL.LU R16, [R1+0x50] ;  /* 0x0000500001107983 */ /* 0x000f620000300800 */
[----:B0-----:R-:W-:-:S02]  /*17d70*/  LEA.HI.X.SX32 R4, R18, R25, 0x1, P5 ;  /* 0x0000001912047211 */ /* 0x001fc400028f0eff */
[----:B--2---:R-:W-:-:S05]  /*17d80*/  LEA R6, P4, R17, R3, 0x1 ;  /* 0x0000000311067211 */ /* 0x004fca00078808ff */
[----:B------:R-:W-:Y:S04]  /*17d90*/  STL [R1+0x92c], R6 ;  /* 0x00092c0601007387 */ /* 0x000fe80000100800 */
[----:B------:R-:W2:Y:S04]  /*17da0*/  LDL.LU R10, [R1+0x48] ;  /* 0x00004800010a7983 */ /* 0x000ea80000300800 */
[----:B------:R0:W-:Y:S04]  /*17db0*/  STL [R1+0x900], R4 ;  /* 0x0009000401007387 */ /* 0x0001e80000100800 */
[----:B------:R-:W2:Y:S01]  /*17dc0*/  LDL.LU R15, [R1+0x40] ;  /* 0x00004000010f7983 */ /* 0x000ea20000300800 */
[----:B0-----:R-:W-:-:S02]  /*17dd0*/  LEA.HI.X.SX32 R4, R26, R25, 0x1, P0 ;  /* 0x000000191a047211 */ /* 0x001fc400000f0eff */
[----:B---3--:R-:W-:-:S05]  /*17de0*/  LEA R6, P5, R19, R3, 0x1 ;  /* 0x0000000313067211 */ /* 0x008fca00078a08ff */
[----:B------:R0:W-:Y:S04]  /*17df0*/  STL [R1+0x934], R6 ;  /* 0x0009340601007387 */ /* 0x0001e80000100800 */
[----:B------:R-:W3:Y:S04]  /*17e00*/  LDL.LU R9, [R1+0x3c] ;  /* 0x00003c0001097983 */ /* 0x000ee80000300800 */
[----:B------:R1:W-:Y:S04]  /*17e10*/  STL [R1+0x908], R4 ;  /* 0x0009080401007387 */ /* 0x0003e80000100800 */
[----:B------:R-:W3:Y:S01]  /*17e20*/  LDL.LU R7, [R1+0x38] ;  /* 0x0000380001077983 */ /* 0x000ee20000300800 */
[----:B0-----:R-:W-:-:S02]  /*17e30*/  LEA R6, P0, R22, R3, 0x1 ;  /* 0x0000000316067211 */ /* 0x001fc400078008ff */
[----:B-1----:R-:W-:-:S03]  /*17e40*/  LEA.HI.X.SX32 R4, R28, R25, 0x1, P1 ;  /* 0x000000191c047211 */ /* 0x002fc600008f0eff */
[----:B------:R0:W-:Y:S04]  /*17e50*/  STL [R1+0x93c], R6 ;  /* 0x00093c0601007387 */ /* 0x0001e80000100800 */
[----:B0-----:R-:W3:Y:S04]  /*17e60*/  LDL.LU R6, [R1+0x30] ;  /* 0x0000300001067983 */ /* 0x001ee80000300800 */
[----:B------:R0:W-:Y:S01]  /*17e70*/  STL [R1+0x910], R4 ;  /* 0x0009100401007387 */ /* 0x0001e20000100800 */
[----:B------:R-:W-:Y:S02]  /*17e80*/  LEA.HI.X.SX32 R18, R29, R25, 0x1, P2 ;  /* 0x000000191d127211 */ /* 0x000fe400010f0eff */
[----:B------:R-:W-:Y:S01]  /*17e90*/  LEA R23, P1, R21, R3, 0x1 ;  /* 0x0000000315177211 */ /* 0x000fe200078208ff */
[----:B0-----:R-:W3:Y:S04]  /*17ea0*/  LDL.LU R4, [R1+0x2c] ;  /* 0x00002c0001047983 */ /* 0x001ee80000300800 */
[----:B------:R-:W-:Y:S04]  /*17eb0*/  STL [R1+0x944], R23 ;  /* 0x0009441701007387 */ /* 0x000fe80000100800 */
[----:B------:R-:W3:Y:S04]  /*17ec0*/  LDL.LU R29, [R1+0x24] ;  /* 0x00002400011d7983 */ /* 0x000ee80000300800 */
[----:B------:R0:W-:Y:S04]  /*17ed0*/  STL [R1+0x918], R18 ;  /* 0x0009181201007387 */ /* 0x0001e80000100800 */
[----:B------:R-:W3:Y:S01]  /*17ee0*/  LDL.LU R28, [R1+0x14] ;  /* 0x00001400011c7983 */ /* 0x000ee20000300800 */
[----:B0-----:R-:W-:-:S02]  /*17ef0*/  LEA.HI.X.SX32 R18, R27, R25, 0x1, P3 ;  /* 0x000000191b127211 */ /* 0x001fc400018f0eff */
[----:B------:R-:W-:-:S05]  /*17f00*/  LEA R23, P2, R20, R3, 0x1 ;  /* 0x0000000314177211 */ /* 0x000fca00078408ff */
[----:B------:R-:W-:Y:S04]  /*17f10*/  STL [R1+0x94c], R23 ;  /* 0x00094c1701007387 */ /* 0x000fe80000100800 */
[----:B------:R-:W3:Y:S04]  /*17f20*/  LDL.LU R27, [R1+0x10] ;  /* 0x00001000011b7983 */ /* 0x000ee80000300800 */
[----:B------:R0:W-:Y:S04]  /*17f30*/  STL [R1+0x920], R18 ;  /* 0x0009201201007387 */ /* 0x0001e80000100800 */
[----:B------:R-:W3:Y:S01]  /*17f40*/  LDL.LU R26, [R1+0xc] ;  /* 0x00000c00011a7983 */ /* 0x000ee20000300800 */
[----:B0-----:R-:W-:-:S02]  /*17f50*/  LEA.HI.X.SX32 R18, R17, R25, 0x1, P4 ;  /* 0x0000001911127211 */ /* 0x001fc400020f0eff */
[----:B----4-:R-:W-:-:S05]  /*17f60*/  LEA R23, P3, R14, R3, 0x1 ;  /* 0x000000030e177211 */ /* 0x010fca00078608ff */
[----:B------:R-:W-:Y:S04]  /*17f70*/  STL [R1+0x954], R23 ;  /* 0x0009541701007387 */ /* 0x000fe80000100800 */
[----:B------:R-:W4:Y:S04]  /*17f80*/  LDL.LU R17, [R1+0x8] ;  /* 0x0000080001117983 */ /* 0x000f280000300800 */
[----:B------:R0:W-:Y:S04]  /*17f90*/  STL [R1+0x928], R18 ;  /* 0x0009281201007387 */ /* 0x0001e80000100800 */
[----:B0-----:R-:W4:Y:S01]  /*17fa0*/  LDL.LU R18, [R1+0x4] ;  /* 0x0000040001127983 */ /* 0x001f220000300800 */
[----:B-----5:R-:W-:-:S05]  /*17fb0*/  LEA R23, P4, R13, R3, 0x1 ;  /* 0x000000030d177211 */ /* 0x020fca00078808ff */
[----:B------:R0:W-:Y:S02]  /*17fc0*/  STL [R1+0x95c], R23 ;  /* 0x00095c1701007387 */ /* 0x0001e40000100800 */
[-C--:B0-----:R-:W-:Y:S02]  /*17fd0*/  LEA.HI.X.SX32 R23, R19, R25.reuse, 0x1, P5 ;  /* 0x0000001913177211 */ /* 0x081fe400028f0eff */
[----:B------:R-:W5:Y:S01]  /*17fe0*/  LDL.LU R19, [R1] ;  /* 0x0000000001137983 */ /* 0x000f620000300800 */
[----:B------:R-:W-:-:S03]  /*17ff0*/  LEA.HI.X.SX32 R22, R22, R25, 0x1, P0 ;  /* 0x0000001916167211 */ /* 0x000fc600000f0eff */
[----:B------:R0:W-:Y:S01]  /*18000*/  STL [R1+0x930], R23 ;  /* 0x0009301701007387 */ /* 0x0001e20000100800 */
[-C--:B------:R-:W-:Y:S02]  /*18010*/  LEA.HI.X.SX32 R21, R21, R25.reuse, 0x1, P1 ;  /* 0x0000001915157211 */ /* 0x080fe400008f0eff */
[----:B------:R-:W-:Y:S02]  /*18020*/  LEA.HI.X.SX32 R20, R20, R25, 0x1, P2 ;  /* 0x0000001914147211 */ /* 0x000fe400010f0eff */
[----:B0-----:R-:W-:-:S05]  /*18030*/  LEA R23, P5, R12, R3, 0x1 ;  /* 0x000000030c177211 */ /* 0x001fca00078a08ff */
[----:B------:R0:W-:Y:S04]  /*18040*/  STL [R1+0x964], R23 ;  /* 0x0009641701007387 */ /* 0x0001e80000100800 */
[----:B0-----:R-:W4:Y:S04]  /*18050*/  LDL.LU R23, [R1+0xb70] ;  /* 0x000b700001177983 */ /* 0x001f280000300800 */
[----:B------:R0:W-:Y:S02]  /*18060*/  STL [R1+0x938], R22 ;  /* 0x0009381601007387 */ /* 0x0001e40000100800 */
[----:B0-----:R-:W-:-:S05]  /*18070*/  LEA R22, P0, R11, R3, 0x1 ;  /* 0x000000030b167211 */ /* 0x001fca00078008ff */
[----:B------:R0:W-:Y:S04]  /*18080*/  STL [R1+0x96c], R22 ;  /* 0x00096c1601007387 */ /* 0x0001e80000100800 */
[----:B0-----:R-:W4:Y:S04]  /*18090*/  LDL.LU R22, [R1+0xb6c] ;  /* 0x000b6c0001167983 */ /* 0x001f280000300800 */
[----:B------:R0:W-:Y:S02]  /*180a0*/  STL [R1+0x940], R21 ;  /* 0x0009401501007387 */ /* 0x0001e40000100800 */
[----:B0-----:R-:W-:-:S05]  /*180b0*/  LEA R21, P1, R16, R3, 0x1 ;  /* 0x0000000310157211 */ /* 0x001fca00078208ff */
[----:B------:R0:W-:Y:S01]  /*180c0*/  STL [R1+0x974], R21 ;  /* 0x0009741501007387 */ /* 0x0001e20000100800 */
[----:B------:R-:W-:-:S03]  /*180d0*/  LEA.HI.X.SX32 R14, R14, R25, 0x1, P3 ;  /* 0x000000190e0e7211 */ /* 0x000fc600018f0eff */
[----:B0-----:R-:W4:Y:S04]  /*180e0*/  LDL.LU R21, [R1+0xb68] ;  /* 0x000b680001157983 */ /* 0x001f280000300800 */
[----:B------:R2:W-:Y:S02]  /*180f0*/  STL [R1+0x948], R20 ;  /* 0x0009481401007387 */ /* 0x0005e40000100800 */
[----:B--2---:R-:W-:-:S05]  /*18100*/  LEA R20, P2, R10, R3, 0x1 ;  /* 0x000000030a147211 */ /* 0x004fca00078408ff */
[----:B------:R0:W-:Y:S01]  /*18110*/  STL [R1+0x97c], R20 ;  /* 0x00097c1401007387 */ /* 0x0001e20000100800 */
[----:B------:R-:W-:-:S03]  /*18120*/  LEA.HI.X.SX32 R13, R13, R25, 0x1, P4 ;  /* 0x000000190d0d7211 */ /* 0x000fc600020f0eff */
[----:B0-----:R-:W2:Y:S04]  /*18130*/  LDL.LU R20, [R1+0xb64] ;  /* 0x000b640001147983 */ /* 0x001ea80000300800 */
[----:B------:R0:W-:Y:S02]  /*18140*/  STL [R1+0x950], R14 ;  /* 0x0009500e01007387 */ /* 0x0001e40000100800 */
[----:B0-----:R-:W-:-:S05]  /*18150*/  LEA R14, P3, R15, R3, 0x1 ;  /* 0x000000030f0e7211 */ /* 0x001fca00078608ff */
[----:B------:R0:W-:Y:S01]  /*18160*/  STL [R1+0x984], R14 ;  /* 0x0009840e01007387 */ /* 0x0001e20000100800 */
[----:B------:R-:W-:-:S03]  /*18170*/  LEA.HI.X.SX32 R12, R12, R25, 0x1, P5 ;  /* 0x000000190c0c7211 */ /* 0x000fc600028f0eff */
[----:B0-----:R-:W2:Y:S04]  /*18180*/  LDL.LU R14, [R1+0xb60] ;  /* 0x000b6000010e7983 */ /* 0x001ea80000300800 */
[----:B------:R3:W-:Y:S02]  /*18190*/  STL [R1+0x958], R13 ;  /* 0x0009580d01007387 */ /* 0x0007e40000100800 */
[----:B---3--:R-:W-:-:S05]  /*181a0*/  LEA R13, P4, R9, R3, 0x1 ;  /* 0x00000003090d7211 */ /* 0x008fca00078808ff */
[----:B------:R0:W-:Y:S01]  /*181b0*/  STL [R1+0x98c], R13 ;  /* 0x00098c0d01007387 */ /* 0x0001e20000100800 */
[----:B------:R-:W-:-:S03]  /*181c0*/  LEA.HI.X.SX32 R11, R11, R25, 0x1, P0 ;  /* 0x000000190b0b7211 */ /* 0x000fc600000f0eff */
[----:B0-----:R-:W3:Y:S04]  /*181d0*/  LDL.LU R13, [R1+0xb5c] ;  /* 0x000b5c00010d7983 */ /* 0x001ee80000300800 */
[----:B------:R0:W-:Y:S02]  /*181e0*/  STL [R1+0x960], R12 ;  /* 0x0009600c01007387 */ /* 0x0001e40000100800 */
[----:B0-----:R-:W-:-:S05]  /*181f0*/  LEA R12, P5, R7, R3, 0x1 ;  /* 0x00000003070c7211 */ /* 0x001fca00078a08ff */
        /* <DEDUP_REMOVED lines=34> */
[----:B----4-:R-:W-:-:S05]  /*18420*/  LEA R6, P0, R17, R3, 0x1 ;  /* 0x0000000311067211 */ /* 0x010fca00078008ff */
[----:B------:R0:W-:Y:S01]  /*18430*/  STL [R1+0x9cc], R6 ;  /* 0x0009cc0601007387 */ /* 0x0001e20000100800 */
[----:B------:R-:W-:-:S03]  /*18440*/  LEA.HI.X.SX32 R29, R29, R25, 0x1, P2 ;  /* 0x000000191d1d7211 */ /* 0x000fc600010f0eff */
[----:B0-----:R-:W4:Y:S04]  /*18450*/  LDL.LU R6, [R1+0xb3c] ;  /* 0x000b3c0001067983 */ /* 0x001f280000300800 */
[----:B------:R0:W-:Y:S02]  /*18460*/  STL [R1+0x9a0], R4 ;  /* 0x0009a00401007387 */ /* 0x0001e40000100800 */
[----:B0-----:R-:W-:-:S05]  /*18470*/  LEA R4, P1, R18, R3, 0x1 ;  /* 0x0000000312047211 */ /* 0x001fca00078208ff */
[----:B------:R0:W-:Y:S04]  /*18480*/  STL [R1+0x9d4], R4 ;  /* 0x0009d40401007387 */ /* 0x0001e80000100800 */
[----:B0-----:R-:W2:Y:S04]  /*18490*/  LDL.LU R4, [R1+0xb38] ;  /* 0x000b380001047983 */ /* 0x001ea80000300800 */
[----:B------:R5:W-:Y:S02]  /*184a0*/  STL [R1+0x9a8], R29 ;  /* 0x0009a81d01007387 */ /* 0x000be40000100800 */
[----:B-----5:R-:W-:-:S05]  /*184b0*/  LEA R29, P2, R19, R3, 0x1 ;  /* 0x00000003131d7211 */ /* 0x020fca00078408ff */
[----:B------:R0:W-:Y:S04]  /*184c0*/  STL [R1+0x9dc], R29 ;  /* 0x0009dc1d01007387 */ /* 0x0001e80000100800 */
[----:B0-----:R-:W5:Y:S01]  /*184d0*/  LDL.LU R29, [R1+0xb34] ;  /* 0x000b3400011d7983 */ /* 0x001f620000300800 */
[----:B------:R-:W-:-:S05]  /*184e0*/  LEA.HI.X.SX32 R28, R28, R25, 0x1, P3 ;  /* 0x000000191c1c7211 */ /* 0x000fca00018f0eff */
        /* <DEDUP_REMOVED lines=30> */
[----:B------:R5:W-:Y:S01]  /*186d0*/  STL [R1+0x9e0], R29 ;  /* 0x0009e01d01007387 */ /* 0x000be20000100800 */
[----:B------:R-:W-:Y:S02]  /*186e0*/  IMAD R8, R8, c[0x0][0x190], RZ ;  /* 0x0000640008087a24 */ /* 0x000fe400078e02ff */
[----:B------:R-:W-:Y:S02]  /*186f0*/  IMAD R5, R5, c[0x0][0x190], RZ ;  /* 0x0000640005057a24 */ /* 0x000fe400078e02ff */
[----:B------:R-:W-:Y:S02]  /*18700*/  IMAD R2, R2, c[0x0][0x190], RZ ;  /* 0x0000640002027a24 */ /* 0x000fe400078e02ff */
[----:B------:R-:W-:Y:S02]  /*18710*/  IMAD R0, R0, c[0x0][0x190], RZ ;  /* 0x0000640000007a24 */ /* 0x000fe400078e02ff */
[----:B------:R-:W-:Y:S01]  /*18720*/  IMAD R24, R24, c[0x0][0x190], RZ ;  /* 0x0000640018187a24 */ /* 0x000fe200078e02ff */
[----:B-----5:R-:W-:-:S05]  /*18730*/  LEA R29, P3, R19, R3, 0x1 ;  /* 0x00000003131d7211 */ /* 0x020fca00078608ff */
[----:B------:R0:W-:Y:S02]  /*18740*/  STL [R1+0xa14], R29 ;  /* 0x000a141d01007387 */ /* 0x0001e40000100800 */
[----:B0-----:R-:W-:Y:S02]  /*18750*/  LEA.HI.X.SX32 R29, R28, R25, 0x1, P4 ;  /* 0x000000191c1d7211 */ /* 0x001fe400020f0eff */
[----:B--2---:R-:W-:-:S03]  /*18760*/  LEA R28, P4, R4, R3, 0x1 ;  /* 0x00000003041c7211 */ /* 0x004fc600078808ff */
[----:B------:R0:W-:Y:S04]  /*18770*/  STL [R1+0x9e8], R29 ;  /* 0x0009e81d01007387 */ /* 0x0001e80000100800 */
[----:B------:R1:W-:Y:S01]  /*18780*/  STL [R1+0xa1c], R28 ;  /* 0x000a1c1c01007387 */ /* 0x0003e20000100800 */
[----:B0-----:R-:W-:Y:S02]  /*18790*/  LEA.HI.X.SX32 R29, R27, R25, 0x1, P5 ;  /* 0x000000191b1d7211 */ /* 0x001fe400028f0eff */
[----:B----4-:R-:W-:Y:S02]  /*187a0*/  LEA R27, P5, R6, R3, 0x1 ;  /* 0x00000003061b7211 */ /* 0x010fe400078a08ff */
[----:B-1----:R-:W-:Y:S01]  /*187b0*/  LEA.HI.X.SX32 R28, R26, R25, 0x1, P0 ;  /* 0x000000191a1c7211 */ /* 0x002fe200000f0eff */
[----:B------:R-:W-:Y:S01]  /*187c0*/  STL [R1+0x9f0], R29 ;  /* 0x0009f01d01007387 */ /* 0x000fe20000100800 */
[----:B------:R-:W-:-:S03]  /*187d0*/  LEA R26, P0, R7, R3, 0x1 ;  /* 0x00000003071a7211 */ /* 0x000fc600078008ff */
[----:B------:R0:W-:Y:S04]  /*187e0*/  STL [R1+0xa24], R27 ;  /* 0x000a241b01007387 */ /* 0x0001e80000100800 */
[----:B------:R-:W-:Y:S01]  /*187f0*/  STL [R1+0x9f8], R28 ;  /* 0x0009f81c01007387 */ /* 0x000fe20000100800 */
[----:B0-----:R-:W-:Y:S02]  /*18800*/  LEA.HI.X.SX32 R27, R17, R25, 0x1, P1 ;  /* 0x00000019111b7211 */ /* 0x001fe400008f0eff */
[----:B------:R-:W-:Y:S01]  /*18810*/  LEA R17, P1, R15, R3, 0x1 ;  /* 0x000000030f117211 */ /* 0x000fe200078208ff */
[----:B------:R0:W-:Y:S04]  /*18820*/  STL [R1+0xa2c], R26 ;  /* 0x000a2c1a01007387 */ /* 0x0001e80000100800 */
[----:B------:R-:W-:Y:S04]  /*18830*/  STL [R1+0xa00], R27 ;  /* 0x000a001b01007387 */ /* 0x000fe80000100800 */
[----:B------:R1:W-:Y:S01]  /*18840*/  STL [R1+0xa94], R17 ;  /* 0x000a941101007387 */ /* 0x0003e20000100800 */
[----:B0-----:R-:W-:-:S02]  /*18850*/  LEA.HI.X.SX32 R26, R18, R25, 0x1, P2 ;  /* 0x00000019121a7211 */ /* 0x001fc400010f0eff */
[----:B------:R-:W-:-:S03]  /*18860*/  LEA R18, P2, R9, R3, 0x1 ;  /* 0x0000000309127211 */ /* 0x000fc600078408ff */
[----:B------:R-:W-:Y:S01]  /*18870*/  STL [R1+0xa08], R26 ;  /* 0x000a081a01007387 */ /* 0x000fe20000100800 */
[----:B-1----:R-:W-:-:S03]  /*18880*/  LEA.HI.X.SX32 R17, R19, R25, 0x1, P3 ;  /* 0x0000001913117211 */ /* 0x002fc600018f0eff */
[----:B------:R0:W-:Y:S01]  /*18890*/  STL [R1+0xa34], R18 ;  /* 0x000a341201007387 */ /* 0x0001e20000100800 */
[----:B------:R-:W-:-:S03]  /*188a0*/  LEA R19, P3, R10, R3, 0x1 ;  /* 0x000000030a137211 */ /* 0x000fc600078608ff */
[----:B------:R1:W-:Y:S01]  /*188b0*/  STL [R1+0xa10], R17 ;  /* 0x000a101101007387 */ /* 0x0003e20000100800 */
[----:B0-----:R-:W-:-:S03]  /*188c0*/  LEA.HI.X.SX32 R18, R4, R25, 0x1, P4 ;  /* 0x0000001904127211 */ /* 0x001fc600020f0eff */
[----:B------:R-:W-:Y:S01]  /*188d0*/  STL [R1+0xa3c], R19 ;  /* 0x000a3c1301007387 */ /* 0x000fe20000100800 */
[----:B------:R-:W-:Y:S02]  /*188e0*/  LEA.HI.X.SX32 R4, R6, R25, 0x1, P5 ;  /* 0x0000001906047211 */ /* 0x000fe400028f0eff */
[-C--:B-1----:R-:W-:Y:S01]  /*188f0*/  LEA R17, P4, R16, R3.reuse, 0x1 ;  /* 0x0000000310117211 */ /* 0x082fe200078808ff */
[----:B------:R-:W-:Y:S01]  /*18900*/  STL [R1+0xa18], R18 ;  /* 0x000a181201007387 */ /* 0x000fe20000100800 */
[----:B------:R-:W-:-:S03]  /*18910*/  LEA R6, P5, R11, R3, 0x1 ;  /* 0x000000030b067211 */ /* 0x000fc600078a08ff */
[----:B------:R-:W-:Y:S04]  /*18920*/  STL [R1+0xa44], R17 ;  /* 0x000a441101007387 */ /* 0x000fe80000100800 */
[----:B------:R-:W2:Y:S04]  /*18930*/  LDL.LU R29, [R1+0xaa0] ;  /* 0x000aa000011d7983 */ /* 0x000ea80000300800 */
[----:B------:R0:W-:Y:S04]  /*18940*/  STL [R1+0xa20], R4 ;  /* 0x000a200401007387 */ /* 0x0001e80000100800 */
[----:B------:R1:W-:Y:S01]  /*18950*/  STL [R1+0xa4c], R6 ;  /* 0x000a4c0601007387 */ /* 0x0003e20000100800 */
[----:B0-----:R-:W-:-:S02]  /*18960*/  LEA.HI.X.SX32 R4, R7, R25, 0x1, P0 ;  /* 0x0000001907047211 */ /* 0x001fc400000f0eff */
[-C--:B---3--:R-:W-:Y:S02]  /*18970*/  LEA R7, P0, R13, R3.reuse, 0x1 ;  /* 0x000000030d077211 */ /* 0x088fe400078008ff */
[----:B-1----:R-:W-:Y:S01]  /*18980*/  LEA R6, P6, R12, R3, 0x1 ;  /* 0x000000030c067211 */ /* 0x002fe200078c08ff */
[----:B------:R0:W-:Y:S04]  /*18990*/  STL [R1+0xa28], R4 ;  /* 0x000a280401007387 */ /* 0x0001e80000100800 */
[----:B------:R1:W-:Y:S04]  /*189a0*/  STL [R1+0xa54], R6 ;  /* 0x000a540601007387 */ /* 0x0003e80000100800 */
[----:B------:R3:W-:Y:S01]  /*189b0*/  STL [R1+0xa5c], R7 ;  /* 0x000a5c0701007387 */ /* 0x0007e20000100800 */
[----:B0-----:R-:W-:-:S02]  /*189c0*/  LEA.HI.X.SX32 R4, R15, R25, 0x1, P1 ;  /* 0x000000190f047211 */ /* 0x001fc400008f0eff */
[----:B-1----:R-:W-:-:S03]  /*189d0*/  LEA R6, P1, R14, R3, 0x1 ;  /* 0x000000030e067211 */ /* 0x002fc600078208ff */
[----:B------:R0:W-:Y:S01]  /*189e0*/  STL [R1+0xa90], R4 ;  /* 0x000a900401007387 */ /* 0x0001e20000100800 */
[----:B---3--:R-:W-:-:S03]  /*189f0*/  LEA.HI.X.SX32 R7, R9, R25, 0x1, P2 ;  /* 0x0000001909077211 */ /* 0x008fc600010f0eff */
[----:B------:R1:W-:Y:S04]  /*18a00*/  STL [R1+0xa64], R6 ;  /* 0x000a640601007387 */ /* 0x0003e80000100800 */
[----:B------:R3:W-:Y:S01]  /*18a10*/  STL [R1+0xa30], R7 ;  /* 0x000a300701007387 */ /* 0x0007e20000100800 */
[----:B0-----:R-:W-:Y:S02]  /*18a20*/  LEA R4, P2, R20, R3, 0x1 ;  /* 0x0000000314047211 */ /* 0x001fe400078408ff */
[----:B-1----:R-:W-:-:S03]  /*18a30*/  LEA.HI.X.SX32 R6, R10, R25, 0x1, P3 ;  /* 0x000000190a067211 */ /* 0x002fc600018f0eff */
[----:B------:R0:W-:Y:S01]  /*18a40*/  STL [R1+0xa6c], R4 ;  /* 0x000a6c0401007387 */ /* 0x0001e20000100800 */
[----:B---3--:R-:W-:-:S03]  /*18a50*/  LEA R7, P3, R21, R3, 0x1 ;  /* 0x0000000315077211 */ /* 0x008fc600078608ff */
[----:B------:R1:W-:Y:S04]  /*18a60*/  STL [R1+0xa38], R6 ;  /* 0x000a380601007387 */ /* 0x0003e80000100800 */
[----:B------:R-:W-:Y:S04]  /*18a70*/  STL [R1+0xa74], R7 ;  /* 0x000a740701007387 */ /* 0x000fe80000100800 */
[----:B------:R-:W3:Y:S01]  /*18a80*/  LDL.LU R15, [R1+0xa9c] ;  /* 0x000a9c00010f7983 */ /* 0x000ee20000300800 */
[----:B0-----:R-:W-:Y:S02]  /*18a90*/  LEA.HI.X.SX32 R4, R16, R25, 0x1, P4 ;  /* 0x0000001910047211 */ /* 0x001fe400020f0eff */
[----:B-1----:R-:W-:-:S03]  /*18aa0*/  LEA R6, P4, R22, R3, 0x1 ;  /* 0x0000000316067211 */ /* 0x002fc600078808ff */
[----:B------:R0:W-:Y:S04]  /*18ab0*/  STL [R1+0xa40], R4 ;  /* 0x000a400401007387 */ /* 0x0001e80000100800 */
[----:B------:R1:W-:Y:S01]  /*18ac0*/  STL [R1+0xa78], R6 ;  /* 0x000a780601007387 */ /* 0x0003e20000100800 */
[----:B0-----:R-:W-:Y:S02]  /*18ad0*/  LEA.HI.X.SX32 R4, R11, R25, 0x1, P5 ;  /* 0x000000190b047211 */ /* 0x001fe400028f0eff */
[----:B------:R-:W-:Y:S02]  /*18ae0*/  LEA R7, P5, R23, R3, 0x1 ;  /* 0x0000000317077211 */ /* 0x000fe400078a08ff */
[----:B-1----:R-:W-:Y:S01]  /*18af0*/  LEA.HI.X.SX32 R6, R12, R25, 0x1, P6 ;  /* 0x000000190c067211 */ /* 0x002fe200030f0eff */
[----:B------:R0:W-:Y:S04]  /*18b00*/  STL [R1+0xa48], R4 ;  /* 0x000a480401007387 */ /* 0x0001e80000100800 */
[----:B------:R1:W-:Y:S01]  /*18b10*/  STL [R1+0xa7c], R7 ;  /* 0x000a7c0701007387 */ /* 0x0003e20000100800 */
[----:B0-----:R-:W-:-:S03]  /*18b20*/  LEA R4, P6, R8, R3, 0x1 ;  /* 0x0000000308047211 */ /* 0x001fc600078c08ff */
[----:B------:R0:W-:Y:S01]  /*18b30*/  STL [R1+0xa50], R6 ;  /* 0x000a500601007387 */ /* 0x0001e20000100800 */
[----:B-1----:R-:W-:-:S03]  /*18b40*/  LEA.HI.X.SX32 R7, R13, R25, 0x1, P0 ;  /* 0x000000190d077211 */ /* 0x002fc600000f0eff */
[----:B------:R1:W-:Y:S01]  /*18b50*/  STL [R1+0xa80], R4 ;  /* 0x000a800401007387 */ /* 0x0003e20000100800 */
[----:B0-----:R-:W-:-:S03]  /*18b60*/  LEA R6, P0, R5, R3, 0x1 ;  /* 0x0000000305067211 */ /* 0x001fc600078008ff */
[----:B------:R0:W-:Y:S01]  /*18b70*/  STL [R1+0xa58], R7 ;  /* 0x000a580701007387 */ /* 0x0001e20000100800 */
[----:B-1----:R-:W-:-:S03]  /*18b80*/  LEA.HI.X.SX32 R4, R14, R25, 0x1, P1 ;  /* 0x000000190e047211 */ /* 0x002fc600008f0eff */
[----:B------:R1:W-:Y:S04]  /*18b90*/  STL [R1+0xa84], R6 ;  /* 0x000a840601007387 */ /* 0x0003e80000100800 */
[----:B------:R4:W-:Y:S01]  /*18ba0*/  STL [R1+0xa60], R4 ;  /* 0x000a600401007387 */ /* 0x0009e20000100800 */
[----:B0-----:R-:W-:Y:S02]  /*18bb0*/  LEA R7, P1, R2, R3, 0x1 ;  /* 0x0000000302077211 */ /* 0x001fe400078208ff */
[----:B-1----:R-:W-:-:S03]  /*18bc0*/  LEA.HI.X.SX32 R6, R20, R25, 0x1, P2 ;  /* 0x0000001914067211 */ /* 0x002fc600010f0eff */
[----:B------:R-:W-:Y:S01]  /*18bd0*/  STL [R1+0xa88], R7 ;  /* 0x000a880701007387 */ /* 0x000fe20000100800 */
[----:B----4-:R-:W-:-:S03]  /*18be0*/  LEA R4, P2, R0, R3, 0x1 ;  /* 0x0000000300047211 */ /* 0x010fc600078408ff */
[----:B------:R-:W4:Y:S04]  /*18bf0*/  LDL.LU R19, [R1+0xab4] ;  /* 0x000ab40001137983 */ /* 0x000f280000300800 */
[----:B------:R0:W-:Y:S04]  /*18c00*/  STL [R1+0xa68], R6 ;  /* 0x000a680601007387 */ /* 0x0001e80000100800 */
[----:B------:R1:W-:Y:S04]  /*18c10*/  STL [R1+0xa8c], R4 ;  /* 0x000a8c0401007387 */ /* 0x0003e80000100800 */
[----:B------:R-:W5:Y:S01]  /*18c20*/  LDL.LU R18, [R1+0xac0] ;  /* 0x000ac00001127983 */ /* 0x000f620000300800 */
[----:B0-----:R-:W-:-:S02]  /*18c30*/  LEA.HI.X.SX32 R6, R21, R25, 0x1, P3 ;  /* 0x0000001915067211 */ /* 0x001fc400018f0eff */
[----:B-1----:R-:W-:-:S03]  /*18c40*/  LEA R4, P3, R24, R3, 0x1 ;  /* 0x0000000318047211 */ /* 0x002fc600078608ff */
[----:B------:R-:W-:Y:S01]  /*18c50*/  STL [R1+0xa70], R6 ;  /* 0x000a700601007387 */ /* 0x000fe20000100800 */
[----:B------:R-:W-:-:S03]  /*18c60*/  LEA.HI.X.SX32 R3, R22, R25, 0x1, P4 ;  /* 0x0000001916037211 */ /* 0x000fc600020f0eff */
[----:B------:R-:W5:Y:S04]  /*18c70*/  LDL.LU R17, [R1+0xaa4] ;  /* 0x000aa40001117983 */ /* 0x000f680000300800 */
[----:B------:R0:W-:Y:S04]  /*18c80*/  STL [R1+0x2b4], R4 ;  /* 0x0002b40401007387 */ /* 0x0001e80000100800 */
[----:B------:R-:W5:Y:S04]  /*18c90*/  LDL.LU R26, [R1+0xaa8] ;  /* 0x000aa800011a7983 */ /* 0x000f680000300800 */
[----:B------:R-:W-:Y:S01]  /*18ca0*/  STL [R1+0x29c], R3 ;  /* 0x00029c0301007387 */ /* 0x000fe20000100800 */
[----:B0-----:R-:W-:-:S03]  /*18cb0*/  LEA.HI.X.SX32 R4, R23, R25, 0x1, P5 ;  /* 0x0000001917047211 */ /* 0x001fc600028f0eff */
[----:B------:R-:W5:Y:S04]  /*18cc0*/  LDL.LU R27, [R1+0xaac] ;  /* 0x000aac00011b7983 */ /* 0x000f680000300800 */
[----:B------:R0:W-:Y:S04]  /*18cd0*/  STL [R1+0x2a0], R4 ;  /* 0x0002a00401007387 */ /* 0x0001e80000100800 */
[----:B------:R-:W5:Y:S04]  /*18ce0*/  LDL.LU R28, [R1+0xab0] ;  /* 0x000ab000011c7983 */ /* 0x000f680000300800 */
[----:B0-----:R-:W0:Y:S01]  /*18cf0*/  S2R R4, SR_TID.X ;  /* 0x0000000000047919 */ /* 0x001e220000002100 */
[----:B------:R-:W-:-:S02]  /*18d00*/  LEA.HI.X.SX32 R3, R8, R25, 0x1, P6 ;  /* 0x0000001908037211 */ /* 0x000fc400030f0eff */
[----:B------:R-:W-:-:S03]  /*18d10*/  LEA.HI.X.SX32 R5, R5, R25, 0x1, P0 ;  /* 0x0000001905057211 */ /* 0x000fc600000f0eff */
[----:B------:R1:W-:Y:S01]  /*18d20*/  STL [R1+0x2a4], R3 ;  /* 0x0002a40301007387 */ /* 0x0003e20000100800 */
[----:B0-----:R-:W-:-:S04]  /*18d30*/  SHF.R.U32.HI R4, RZ, 0x4, R4 ;  /* 0x00000004ff047819 */ /* 0x001fc80000011604 */
[C---:B------:R-:W-:Y:S02]  /*18d40*/  IADD3 R6, R4.reuse, 0x78, RZ ;  /* 0x0000007804067810 */ /* 0x040fe40007ffe0ff */
[----:B------:R-:W-:Y:S02]  /*18d50*/  IADD3 R7, R4, 0x38, RZ ;  /* 0x0000003804077810 */ /* 0x000fe40007ffe0ff */
[----:B------:R-:W0:Y:S01]  /*18d60*/  S2R R4, SR_TID.X ;  /* 0x0000000000047919 */ /* 0x000e220000002100 */
[-C--:B-1----:R-:W-:Y:S02]  /*18d70*/  LEA.HI.X.SX32 R3, R2, R25.reuse, 0x1, P1 ;  /* 0x0000001902037211 */ /* 0x082fe400008f0eff */
[-C--:B------:R-:W-:Y:S02]  /*18d80*/  LEA.HI.X.SX32 R2, R0, R25.reuse, 0x1, P2 ;  /* 0x0000001900027211 */ /* 0x080fe400010f0eff */
[----:B------:R-:W-:Y:S01]  /*18d90*/  LEA.HI.X.SX32 R0, R24, R25, 0x1, P3 ;  /* 0x0000001918007211 */ /* 0x000fe200018f0eff */
[----:B------:R-:W-:Y:S04]  /*18da0*/  STL [R1+0x2a8], R5 ;  /* 0x0002a80501007387 */ /* 0x000fe80000100800 */
[----:B------:R2:W-:Y:S04]  /*18db0*/  STL [R1+0x2ac], R3 ;  /* 0x0002ac0301007387 */ /* 0x0005e80000100800 */
[----:B------:R-:W-:Y:S04]  /*18dc0*/  STL [R1+0x2b0], R2 ;  /* 0x0002b00201007387 */ /* 0x000fe80000100800 */
[----:B------:R3:W-:Y:S01]  /*18dd0*/  STL [R1+0x198], R0 ;  /* 0x0001980001007387 */ /* 0x0007e20000100800 */
[----:B------:R-:W-:Y:S01]  /*18de0*/  IMAD R6, R6, c[0x0][0x188], RZ ;  /* 0x0000620006067a24 */ /* 0x000fe200078e02ff */
[----:B0-----:R-:W-:-:S04]  /*18df0*/  SHF.R.U32.HI R10, RZ, 0x4, R4 ;  /* 0x00000004ff0a7819 */ /* 0x001fc80000011604 */
[----:B------:R-:W-:Y:S01]  /*18e00*/  SGXT.U32 R10, R10, 0x3 ;  /* 0x000000030a0a781a */ /* 0x000fe20000000000 */
[----:B------:R-:W-:-:S04]  /*18e10*/  IMAD.MOV R16, RZ, RZ, -c[0x0][0x188] ;  /* 0x80006200ff107624 */ /* 0x000fc800078e02ff */
[----:B------:R-:W-:Y:S02]  /*18e20*/  IMAD R8, R10, c[0x0][0x188], RZ ;  /* 0x000062000a087a24 */ /* 0x000fe400078e02ff */
[----:B------:R-:W-:Y:S01]  /*18e30*/  IMAD R7, R7, c[0x0][0x188], RZ ;  /* 0x0000620007077a24 */ /* 0x000fe200078e02ff */
[----:B------:R-:W-:Y:S01]  /*18e40*/  USHF.L.U32 UR5, UR6, 0x7, URZ ;  /* 0x0000000706057899 */ /* 0x000fe2000800063f */
[----:B--2---:R-:W-:Y:S02]  /*18e50*/  IMAD R3, R16, 0x8, R29 ;  /* 0x0000000810037824 */ /* 0x004fe400078e021d */
[----:B---3--:R-:W-:-:S05]  /*18e60*/  IMAD R0, R15, c[0x0][0x184], RZ ;  /* 0x000061000f007a24 */ /* 0x008fca00078e02ff */
[----:B------:R-:W-:-:S04]  /*18e70*/  LEA R2, P0, R0, c[0x0][0x160], 0x1 ;  /* 0x0000580000027a11 */ /* 0x000fc800078008ff */
[----:B------:R-:W-:Y:S02]  /*18e80*/  LEA R9, P2, R6, R2, 0x1 ;  /* 0x0000000206097211 */ /* 0x000fe400078408ff */
[----:B------:R-:W-:-:S03]  /*18e90*/  LOP3.LUT R15, R10, 0x70, RZ, 0xfc, !PT ;  /* 0x000000700a0f7812 */ /* 0x000fc600078efcff */
[----:B------:R0:W-:Y:S02]  /*18ea0*/  STL [R1+0x220], R9 ;  /* 0x0002200901007387 */ /* 0x0001e40000100800 */
[----:B------:R-:W-:Y:S01]  /*18eb0*/  IMAD R15, R15, c[0x0][0x188], RZ ;  /* 0x000062000f0f7a24 */ /* 0x000fe200078e02ff */
[C---:B0-----:R-:W-:Y:S02]  /*18ec0*/  LOP3.LUT R9, R10.reuse, 0x70, RZ, 0xfc, !PT ;  /* 0x000000700a097812 */ /* 0x041fe400078efcff */
[----:B------:R-:W-:-:S03]  /*18ed0*/  LOP3.LUT R10, R10, 0x70, RZ, 0xfc, !PT ;  /* 0x000000700a0a7812 */ /* 0x000fc600078efcff */
[----:B------:R-:W-:Y:S02]  /*18ee0*/  IMAD R9, R9, c[0x0][0x188], RZ ;  /* 0x0000620009097a24 */ /* 0x000fe400078e02ff */
[----:B------:R-:W-:Y:S02]  /*18ef0*/  IMAD R10, R10, c[0x0][0x188], RZ ;  /* 0x000062000a0a7a24 */ /* 0x000fe400078e02ff */
[C---:B------:R-:W-:Y:S02]  /*18f00*/  IMAD R15, R16.reuse, 0x8, R15 ;  /* 0x00000008100f7824 */ /* 0x040fe400078e020f */
[C---:B------:R-:W-:Y:S01]  /*18f10*/  IMAD R9, R16.reuse, 0x8, R9 ;  /* 0x0000000810097824 */ /* 0x040fe200078e0209 */
[-C--:B------:R-:W-:Y:S01]  /*18f20*/  LEA R13, P6, R7, R2.reuse, 0x1 ;  /* 0x00000002070d7211 */ /* 0x080fe200078c08ff */
[----:B------:R-:W-:Y:S01]  /*18f30*/  IMAD R15, R16, 0x8, R15 ;  /* 0x00000008100f7824 */ /* 0x000fe200078e020f */
[----:B------:R-:W-:Y:S02]  /*18f40*/  LEA.HI.X.SX32 R0, R0, c[0x0][0x164], 0x1, P0 ;  /* 0x0000590000007a11 */ /* 0x000fe400000f0eff */
[----:B------:R-:W-:-:S02]  /*18f50*/  LEA R12, P1, R10, R2, 0x1 ;  /* 0x000000020a0c7211 */ /* 0x000fc400078208ff */
[----:B------:R-:W-:Y:S01]  /*18f60*/  LEA R11, P0, R9, R2, 0x1 ;  /* 0x00000002090b7211 */ /* 0x000fe200078008ff */
[----:B------:R0:W-:Y:S04]  /*18f70*/  STL [R1+0x260], R13 ;  /* 0x0002600d01007387 */ /* 0x0001e80000100800 */
[----:B------:R-:W-:Y:S01]  /*18f80*/  STL [R1+0x228], R12 ;  /* 0x0002280c01007387 */ /* 0x000fe20000100800 */
[----:B------:R-:W-:-:S03]  /*18f90*/  LEA.HI.X.SX32 R7, R7, R0, 0x1, P6 ;  /* 0x0000000007077211 */ /* 0x000fc600030f0eff */
[----:B------:R1:W-:Y:S01]  /*18fa0*/  STL [R1+0x230], R11 ;  /* 0x0002300b01007387 */ /* 0x0003e20000100800 */
[----:B0-----:R-:W-:-:S05]  /*18fb0*/  LEA R13, P5, R15, R2, 0x1 ;  /* 0x000000020f0d7211 */ /* 0x001fca00078a08ff */
[----:B------:R-:W-:Y:S01]  /*18fc0*/  STL [R1+0x238], R13 ;  /* 0x0002380d01007387 */ /* 0x000fe20000100800 */
[----:B-1----:R-:W-:Y:S02]  /*18fd0*/  LEA.HI.X.SX32 R11, R6, R0, 0x1, P2 ;  /* 0x00000000060b7211 */ /* 0x002fe400010f0eff */
[----:B----4-:R-:W-:-:S05]  /*18fe0*/  LEA R12, P4, R19, R2, 0x1 ;  /* 0x00000002130c7211 */ /* 0x010fca00078808ff */
[----:B------:R-:W-:Y:S01]  /*18ff0*/  STL [R1+0x240], R12 ;  /* 0x0002400c01007387 */ /* 0x000fe20000100800 */
[----:B-----5:R-:W-:-:S03]  /*19000*/  LEA R6, P3, R18, R2, 0x1 ;  /* 0x0000000212067211 */ /* 0x020fc600078608ff */
[----:B------:R0:W-:Y:S04]  /*19010*/  STL [R1+0x19c], R11 ;  /* 0x00019c0b01007387 */ /* 0x0001e80000100800 */
[----:B------:R1:W-:Y:S04]  /*19020*/  STL [R1+0x248], R6 ;  /* 0x0002480601007387 */ /* 0x0003e80000100800 */
[----:B------:R2:W-:Y:S01]  /*19030*/  STL [R1+0x25c], R7 ;  /* 0x00025c0701007387 */ /* 0x0005e20000100800 */
[----:B0-----:R-:W-:Y:S02]  /*19040*/  LEA R11, P2, R17, R2, 0x1 ;  /* 0x00000002110b7211 */ /* 0x001fe400078408ff */
[----:B-1----:R-:W-:-:S03]  /*19050*/  LEA.HI.X.SX32 R6, R10, R0, 0x1, P1 ;  /* 0x000000000a067211 */ /* 0x002fc600008f0eff */
[----:B------:R-:W-:Y:S01]  /*19060*/  STL [R1+0x250], R11 ;  /* 0x0002500b01007387 */ /* 0x000fe20000100800 */
[----:B--2---:R-:W-:-:S03]  /*19070*/  LEA R7, P1, R26, R2, 0x1 ;  /* 0x000000021a077211 */ /* 0x004fc600078208ff */
[----:B------:R0:W-:Y:S01]  /*19080*/  STL [R1+0x224], R6 ;  /* 0x0002240601007387 */ /* 0x0001e20000100800 */
[----:B------:R-:W-:-:S03]  /*19090*/  LEA.HI.X.SX32 R9, R9, R0, 0x1, P0 ;  /* 0x0000000009097211 */ /* 0x000fc600000f0eff */
[----:B------:R1:W-:Y:S01]  /*190a0*/  STL [R1+0x258], R7 ;  /* 0x0002580701007387 */ /* 0x0003e20000100800 */
[----:B0-----:R-:W-:-:S03]  /*190b0*/  LEA R6, P0, R27, R2, 0x1 ;  /* 0x000000021b067211 */ /* 0x001fc600078008ff */
[----:B------:R0:W-:Y:S01]  /*190c0*/  STL [R1+0x22c], R9 ;  /* 0x00022c0901007387 */ /* 0x0001e20000100800 */
[----:B-1----:R-:W-:-:S03]  /*190d0*/  LEA.HI.X.SX32 R7, R15, R0, 0x1, P5 ;  /* 0x000000000f077211 */ /* 0x002fc600028f0eff */
[----:B------:R1:W-:Y:S04]  /*190e0*/  STL [R1+0x268], R6 ;  /* 0x0002680601007387 */ /* 0x0003e80000100800 */
[----:B------:R2:W-:Y:S01]  /*190f0*/  STL [R1+0x234], R7 ;  /* 0x0002340701007387 */ /* 0x0005e20000100800 */
[----:B0-----:R-:W-:Y:S02]  /*19100*/  LEA R9, P5, R28, R2, 0x1 ;  /* 0x000000021c097211 */ /* 0x001fe400078a08ff */
[----:B-1----:R-:W-:Y:S01]  /*19110*/  LEA.HI.X.SX32 R6, R19, R0, 0x1, P4 ;  /* 0x0000000013067211 */ /* 0x002fe200020f0eff */
[C---:B------:R-:W-:Y:S01]  /*19120*/  IMAD R4, R16.reuse, 0x8, R3 ;  /* 0x0000000810047824 */ /* 0x040fe200078e0203 */
[----:B--2---:R-:W-:Y:S01]  /*19130*/  LEA R7, P4, R29, R2, 0x1 ;  /* 0x000000021d077211 */ /* 0x004fe200078808ff */
[----:B------:R0:W-:Y:S02]  /*19140*/  STL [R1+0x270], R9 ;  /* 0x0002700901007387 */ /* 0x0001e40000100800 */
[----:B------:R-:W-:-:S02]  /*19150*/  IMAD R5, R16, 0x8, R4 ;  /* 0x0000000810057824 */ /* 0x000fc400078e0204 */
[----:B------:R1:W-:Y:S04]  /*19160*/  STL [R1+0x23c], R6 ;  /* 0x00023c0601007387 */ /* 0x0003e80000100800 */
[----:B------:R2:W-:Y:S01]  /*19170*/  STL [R1+0x27c], R7 ;  /* 0x00027c0701007387 */ /* 0x0005e20000100800 */
[----:B0-----:R-:W-:Y:S02]  /*19180*/  LEA.HI.X.SX32 R9, R18, R0, 0x1, P3 ;  /* 0x0000000012097211 */ /* 0x001fe400018f0eff */
[----:B-1----:R-:W-:-:S03]  /*19190*/  LEA R6, P3, R3, R2, 0x1 ;  /* 0x0000000203067211 */ /* 0x002fc600078608ff */
[----:B------:R0:W-:Y:S01]  /*191a0*/  STL [R1+0x244], R9 ;  /* 0x0002440901007387 */ /* 0x0001e20000100800 */
[----:B--2---:R-:W-:-:S03]  /*191b0*/  LEA.HI.X.SX32 R7, R17, R0, 0x1, P2 ;  /* 0x0000000011077211 */ /* 0x004fc600010f0eff */
[----:B------:R1:W-:Y:S04]  /*191c0*/  STL [R1+0x290], R6 ;  /* 0x0002900601007387 */ /* 0x0003e80000100800 */
[----:B------:R2:W-:Y:S01]  /*191d0*/  STL [R1+0x24c], R7 ;  /* 0x00024c0701007387 */ /* 0x0005e20000100800 */
[----:B0-----:R-:W-:Y:S02]  /*191e0*/  LEA R9, P2, R4, R2, 0x1 ;  /* 0x0000000204097211 */ /* 0x001fe400078408ff */
[----:B-1----:R-:W-:-:S03]  /*191f0*/  LEA.HI.X.SX32 R6, R26, R0, 0x1, P1 ;  /* 0x000000001a067211 */ /* 0x002fc600008f0eff */
[----:B------:R0:W-:Y:S01]  /*19200*/  STL [R1+0x294], R9 ;  /* 0x0002940901007387 */ /* 0x0001e20000100800 */
[----:B--2---:R-:W-:-:S03]  /*19210*/  LEA R7, P1, R5, R2, 0x1 ;  /* 0x0000000205077211 */ /* 0x004fc600078208ff */
[----:B------:R1:W-:Y:S04]  /*19220*/  STL [R1+0x254], R6 ;  /* 0x0002540601007387 */ /* 0x0003e80000100800 */
[----:B------:R2:W-:Y:S01]  /*19230*/  STL [R1+0x298], R7 ;  /* 0x0002980701007387 */ /* 0x0005e20000100800 */
[----:B0-----:R-:W-:Y:S02]  /*19240*/  LEA.HI.X.SX32 R9, R27, R0, 0x1, P0 ;  /* 0x000000001b097211 */ /* 0x001fe400000f0eff */
[----:B-1----:R-:W-:Y:S02]  /*19250*/  LEA R6, P0, R8, R2, 0x1 ;  /* 0x0000000208067211 */ /* 0x002fe400078008ff */
[-C--:B------:R-:W-:Y:S02]  /*19260*/  LEA.HI.X.SX32 R2, R29, R0.reuse, 0x1, P4 ;  /* 0x000000001d027211 */ /* 0x080fe400020f0eff */
[-C--:B--2---:R-:W-:Y:S01]  /*19270*/  LEA.HI.X.SX32 R7, R28, R0.reuse, 0x1, P5 ;  /* 0x000000001c077211 */ /* 0x084fe200028f0eff */
[----:B------:R-:W-:Y:S04]  /*19280*/  STL [R1+0x264], R9 ;  /* 0x0002640901007387 */ /* 0x000fe80000100800 */
[----:B------:R0:W-:Y:S04]  /*19290*/  STL [R1+0x28c], R6 ;  /* 0x00028c0601007387 */ /* 0x0001e80000100800 */
[----:B------:R-:W-:Y:S04]  /*192a0*/  STL [R1+0x26c], R7 ;  /* 0x00026c0701007387 */ /* 0x000fe80000100800 */
[----:B------:R1:W-:Y:S01]  /*192b0*/  STL [R1+0x274], R2 ;  /* 0x0002740201007387 */ /* 0x0003e20000100800 */
[----:B0-----:R-:W-:-:S02]  /*192c0*/  LEA.HI.X.SX32 R6, R3, R0, 0x1, P3 ;  /* 0x0000000003067211 */ /* 0x001fc400018f0eff */
[----:B------:R-:W-:-:S03]  /*192d0*/  LEA.HI.X.SX32 R3, R4, R0, 0x1, P2 ;  /* 0x0000000004037211 */ /* 0x000fc600010f0eff */
[----:B------:R0:W-:Y:S01]  /*192e0*/  STL [R1+0x280], R6 ;  /* 0x0002800601007387 */ /* 0x0001e20000100800 */
[-C--:B-1----:R-:W-:Y:S02]  /*192f0*/  LEA.HI.X.SX32 R2, R5, R0.reuse, 0x1, P1 ;  /* 0x0000000005027211 */ /* 0x082fe400008f0eff */
[----:B------:R-:W-:Y:S01]  /*19300*/  LEA.HI.X.SX32 R0, R8, R0, 0x1, P0 ;  /* 0x0000000008007211 */ /* 0x000fe200000f0eff */
[----:B------:R0:W-:Y:S04]  /*19310*/  STL [R1+0x284], R3 ;  /* 0x0002840301007387 */ /* 0x0001e80000100800 */
[----:B------:R0:W-:Y:S04]  /*19320*/  STL [R1+0x288], R2 ;  /* 0x0002880201007387 */ /* 0x0001e80000100800 */
[----:B------:R0:W-:Y:S04]  /*19330*/  STL [R1+0x278], R0 ;  /* 0x0002780001007387 */ /* 0x0001e80000100800 */
[----:B------:R0:W-:Y:S04]  /*19340*/  STL [R1+0x210], RZ ;  /* 0x000210ff01007387 */ /* 0x0001e80000100800 */
[----:B------:R0:W-:Y:S04]  /*19350*/  STL [R1+0x214], RZ ;  /* 0x000214ff01007387 */ /* 0x0001e80000100800 */
[----:B------:R0:W-:Y:S04]  /*19360*/  STL [R1+0x218], RZ ;  /* 0x000218ff01007387 */ /* 0x0001e80000100800 */
[----:B------:R0:W-:Y:S01]  /*19370*/  STL [R1+0x21c], RZ ;  /* 0x00021cff01007387 */ /* 0x0001e20000100800 */
[----:B------:R-:W-:-:S02]  /*19380*/  USHF.L.U32 UR4, UR7, 0x7, URZ ;  /* 0x0000000707047899 */ /* 0x000fc4000800063f */
[----:B------:R-:W-:Y:S02]  /*19390*/  USHF.R.S32.HI UR6, URZ, 0x1f, UR5 ;  /* 0x0000001f3f067899 */ /* 0x000fe40008011405 */
[----:B------:R-:W-:Y:S02]  /*193a0*/  USHF.R.S32.HI UR7, URZ, 0x1f, UR4 ;  /* 0x0000001f3f077899 */ /* 0x000fe40008011404 */
[----:B------:R-:W-:Y:S02]  /*193b0*/  USHF.L.U32 UR12, UR5, 0x1, URZ ;  /* 0x00000001050c7899 */ /* 0x000fe4000800063f */
[----:B------:R-:W-:Y:S02]  /*193c0*/  USHF.L.U32 UR9, UR4, 0x1, URZ ;  /* 0x0000000104097899 */ /* 0x000fe4000800063f */
[----:B0-----:R-:W-:Y:S01]  /*193d0*/  IMAD.MOV.U32 R28, RZ, RZ, 0x7f ;  /* 0x0000007fff1c7424 */ /* 0x001fe200078e00ff */
[----:B------:R0:W-:Y:S01]  /*193e0*/  STL [R1+0x200], RZ ;  /* 0x000200ff01007387 */ /* 0x0001e20000100800 */
[----:B------:R-:W-:Y:S02]  /*193f0*/  USHF.L.U64.HI UR7, UR4, 0x1, UR7 ;  /* 0x0000000104077899 */ /* 0x000fe40008010207 */
[----:B------:R-:W-:Y:S01]  /*19400*/  USHF.L.U64.HI UR6, UR5, 0x1, UR6 ;  /* 0x0000000105067899 */ /* 0x000fe20008010206 */
[----:B------:R-:W-:Y:S01]  /*19410*/  IADD3 R28, R28, c[0x0][0x180], RZ ;  /* 0x000060001c1c7a10 */ /* 0x000fe20007ffe0ff */
[----:B------:R0:W-:Y:S03]  /*19420*/  STL [R1+0x204], RZ ;  /* 0x000204ff01007387 */ /* 0x0001e60000100800 */
[----:B------:R-:W-:Y:S01]  /*19430*/  SHF.R.S32.HI R29, RZ, 0x1f, R28 ;  /* 0x0000001fff1d7819 */ /* 0x000fe2000001141c */
[----:B------:R0:W-:Y:S03]  /*19440*/  STL [R1+0x208], RZ ;  /* 0x000208ff01007387 */ /* 0x0001e60000100800 */
[----:B------:R-:W-:Y:S01]  /*19450*/  LEA.HI R29, R29, R28, RZ, 0x7 ;  /* 0x0000001c1d1d7211 */ /* 0x000fe200078f38ff */
[----:B------:R0:W-:Y:S03]  /*19460*/  STL [R1+0x20c], RZ ;  /* 0x00020cff01007387 */ /* 0x0001e60000100800 */
[----:B------:R-:W-:-:S02]  /*19470*/  SHF.R.S32.HI R0, RZ, 0x7, R29 ;  /* 0x00000007ff007819 */ /* 0x000fc4000001141d */
[----:B------:R-:W2:Y:S01]  /*19480*/  LDL R29, [R1+0x130] ;  /* 0x00013000011d7983 */ /* 0x000ea20000100800 */
[----:B------:R-:W-:-:S03]  /*19490*/  UMOV UR4, URZ ;  /* 0x0000003f00047c82 */ /* 0x000fc60008000000 */
[----:B------:R-:W1:Y:S04]  /*194a0*/  S2R R28, SR_TID.X ;  /* 0x00000000001c7919 */ /* 0x000e680000002100 */
[----:B------:R0:W-:Y:S04]  /*194b0*/  STL [R1+0x1f0], RZ ;  /* 0x0001f0ff01007387 */ /* 0x0001e80000100800 */
[----:B------:R0:W-:Y:S04]  /*194c0*/  STL [R1+0x1f4], RZ ;  /* 0x0001f4ff01007387 */ /* 0x0001e80000100800 */
[----:B------:R0:W-:Y:S04]  /*194d0*/  STL [R1+0x1f8], RZ ;  /* 0x0001f8ff01007387 */ /* 0x0001e80000100800 */
[----:B------:R0:W-:Y:S04]  /*194e0*/  STL [R1+0x1fc], RZ ;  /* 0x0001fcff01007387 */ /* 0x0001e80000100800 */
[----:B------:R0:W-:Y:S04]  /*194f0*/  STL [R1+0x1e0], RZ ;  /* 0x0001e0ff01007387 */ /* 0x0001e80000100800 */
[----:B------:R0:W-:Y:S01]  /*19500*/  STL [R1+0x1e4], RZ ;  /* 0x0001e4ff01007387 */ /* 0x0001e20000100800 */
[----:B-1----:R-:W-:-:S03]  /*19510*/  LOP3.LUT R28, R28, 0x7f, RZ, 0xc0, !PT ;  /* 0x0000007f1c1c7812 */ /* 0x002fc600078ec0ff */
[----:B------:R0:W-:Y:S02]  /*19520*/  STL [R1+0x1e8], RZ ;  /* 0x0001e8ff01007387 */ /* 0x0001e40000100800 */
[----:B------:R-:W-:Y:S02]  /*19530*/  IMAD.SHL.U32 R28, R28, 0x2, RZ ;  /* 0x000000021c1c7824 */ /* 0x000fe400078e00ff */
[----:B------:R0:W-:Y:S03]  /*19540*/  STL [R1+0x1ec], RZ ;  /* 0x0001ecff01007387 */ /* 0x0001e60000100800 */
[C---:B------:R-:W-:Y:S01]  /*19550*/  LOP3.LUT R0, R28.reuse, 0x20, RZ, 0x3c, !PT ;  /* 0x000000201c007812 */ /* 0x040fe200078e3cff */
[----:B------:R0:W-:Y:S01]  /*19560*/  STL [R1+0x1d0], RZ ;  /* 0x0001d0ff01007387 */ /* 0x0001e20000100800 */
[C---:B------:R-:W-:Y:S02]  /*19570*/  LOP3.LUT R0, R28.reuse, 0x50, RZ, 0x3c, !PT ;  /* 0x000000501c007812 */ /* 0x040fe400078e3cff */
[C---:B------:R-:W-:Y:S01]  /*19580*/  LOP3.LUT R2, R28.reuse, 0x10, RZ, 0x3c, !PT ;  /* 0x000000101c027812 */ /* 0x040fe200078e3cff */
[----:B------:R0:W-:Y:S01]  /*19590*/  STL [R1+0x1d4], RZ ;  /* 0x0001d4ff01007387 */ /* 0x0001e20000100800 */
[----:B------:R-:W-:-:S02]  /*195a0*/  LOP3.LUT R3, R28, 0x30, RZ, 0x3c, !PT ;  /* 0x000000301c037812 */ /* 0x000fc400078e3cff */
[C---:B------:R-:W-:Y:S01]  /*195b0*/  LOP3.LUT R2, R28.reuse, 0x40, RZ, 0x3c, !PT ;  /* 0x000000401c027812 */ /* 0x040fe200078e3cff */
[----:B------:R0:W-:Y:S01]  /*195c0*/  STL [R1+0x1d8], RZ ;  /* 0x0001d8ff01007387 */ /* 0x0001e20000100800 */
[C---:B------:R-:W-:Y:S02]  /*195d0*/  LOP3.LUT R3, R28.reuse, 0x60, RZ, 0x3c, !PT ;  /* 0x000000601c037812 */ /* 0x040fe400078e3cff */
[----:B------:R-:W-:Y:S01]  /*195e0*/  LOP3.LUT R2, R28, 0x70, RZ, 0x3c, !PT ;  /* 0x000000701c027812 */ /* 0x000fe200078e3cff */
[----:B------:R0:W-:Y:S04]  /*195f0*/  STL [R1+0x1dc], RZ ;  /* 0x0001dcff01007387 */ /* 0x0001e80000100800 */
        /* <DEDUP_REMOVED lines=11> */
[----:B------:R0:W-:Y:S01]  /*196b0*/  STL [R1+0x1ac], RZ ;  /* 0x0001acff01007387 */ /* 0x0001e20000100800 */
[----:B--2---:R-:W-:-:S05]  /*196c0*/  LOP3.LUT R0, R29, 0x40, RZ, 0x3c, !PT ;  /* 0x000000401d007812 */ /* 0x004fca00078e3cff */
[----:B------:R0:W-:Y:S02]  /*196d0*/  STL [R1+0xabc], R0 ;  /* 0x000abc0001007387 */ /* 0x0001e40000100800 */
.L_x_3:
[----:B-----5:R-:W2:Y:S04]  /*196e0*/  LDL R3, [R1+0x278] ;  /* 0x0002780001037983 */ /* 0x020ea80000100800 */
[----:B------:R-:W2:Y:S01]  /*196f0*/  LDL R2, [R1+0x28c] ;  /* 0x00028c0001027983 */ /* 0x000ea20000100800 */
[----:B------:R-:W-:Y:S01]  /*19700*/  UMOV UR5, 0xffffff80 ;  /* 0xffffff8000057882 */ /* 0x000fe20000000000 */
[----:B------:R-:W-:Y:S01]  /*19710*/  PRMT R13, RZ, 0x7610, R13 ;  /* 0x00007610ff0d7816 */ /* 0x000fe2000000000d */
[----:B------:R-:W-:Y:S01]  /*19720*/  ULDC UR8, c[0x0][0x180] ;  /* 0x0000600000087ab9 */ /* 0x000fe20000000800 */
[----:B------:R-:W-:Y:S01]  /*19730*/  STL [R1+0x1358], R20 ;  /* 0x0013581401007387 */ /* 0x000fe20000100800 */
[----:B------:R-:W-:Y:S01]  /*19740*/  UIMAD UR5, UR4, UR5, UR8 ;  /* 0x00000005040572a4 */ /* 0x000fe2000f8e0208 */
[----:B------:R-:W-:-:S02]  /*19750*/  PRMT R16, RZ, 0x7610, R16 ;  /* 0x00007610ff107816 */ /* 0x000fc40000000010 */
[----:B------:R-:W-:Y:S04]  /*19760*/  STL [R1+0x1354], R0 ;  /* 0x0013540001007387 */ /* 0x000fe80000100800 */
        /* <DEDUP_REMOVED lines=9> */
[----:B------:R1:W-:Y:S04]  /*19800*/  STL [R1+0x1340], R9 ;  /* 0x0013400901007387 */ /* 0x0003e80000100800 */
[----:B------:R-:W3:Y:S04]  /*19810*/  S2R R5, SR_TID.X ;  /* 0x0000000000057919 */ /* 0x000ee80000002100 */
[----:B------:R-:W-:Y:S04]  /*19820*/  STL [R1+0x1324], R7 ;  /* 0x0013240701007387 */ /* 0x000fe80000100800 */
[----:B-1----:R-:W1:Y:S04]  /*19830*/  S2R R9, SR_TID.X ;  /* 0x0000000000097919 */ /* 0x002e680000002100 */
[----:B------:R4:W-:Y:S04]  /*19840*/  STL [R1+0x134c], R7 ;  /* 0x00134c0701007387 */ /* 0x0009e80000100800 */
[----:B------:R-:W-:Y:S04]  /*19850*/  STL [R1+0x1320], R10 ;  /* 0x0013200a01007387 */ /* 0x000fe80000100800 */
[----:B------:R-:W-:Y:S01]  /*19860*/  STL [R1+0x131c], R8 ;  /* 0x00131c0801007387 */ /* 0x000fe20000100800 */
[----:B---3--:R-:W-:-:S03]  /*19870*/  SHF.R.U32.HI R4, RZ, 0x4, R5 ;  /* 0x00000004ff047819 */ /* 0x008fc60000011605 */
[----:B------:R-:W-:Y:S01]  /*19880*/  STL [R1+0x1318], R6 ;  /* 0x0013180601007387 */ /* 0x000fe20000100800 */
[----:B------:R-:W-:Y:S02]  /*19890*/  SHF.R.U32.HI R5, RZ, 0x4, R5 ;  /* 0x00000004ff057819 */ /* 0x000fe40000011605 */
[----:B------:R-:W-:Y:S01]  /*198a0*/  SGXT.U32 R4, R4, 0x3 ;  /* 0x000000030404781a */ /* 0x000fe20000000000 */
[----:B------:R-:W-:Y:S01]  /*198b0*/  STL [R1+0x1314], R14 ;  /* 0x0013140e01007387 */ /* 0x000fe20000100800 */
[----:B------:R-:W-:Y:S02]  /*198c0*/  SGXT.U32 R5, R5, 0x3 ;  /* 0x000000030505781a */ /* 0x000fe40000000000 */
[----:B-1----:R-:W-:Y:S01]  /*198d0*/  SHF.R.U32.HI R11, RZ, 0x4, R9 ;  /* 0x00000004ff0b7819 */ /* 0x002fe20000011609 */
[----:B------:R-:W-:Y:S01]  /*198e0*/  STL [R1+0x1310], R29 ;  /* 0x0013101d01007387 */ /* 0x000fe20000100800 */
[----:B------:R-:W-:Y:S02]  /*198f0*/  LOP3.LUT R20, R5, 0x8, RZ, 0xfc, !PT ;  /* 0x0000000805147812 */ /* 0x000fe400078efcff */
[----:B------:R-:W-:Y:S01]  /*19900*/  SGXT.U32 R11, R11, 0x3 ;  /* 0x000000030b0b781a */ /* 0x000fe20000000000 */
[----:B------:R-:W-:Y:S01]  /*19910*/  STL [R1+0x130c], R27 ;  /* 0x00130c1b01007387 */ /* 0x000fe20000100800 */
[----:B------:R-:W-:-:S02]  /*19920*/  LOP3.LUT R5, R4, 0x10, RZ, 0xfc, !PT ;  /* 0x0000001004057812 */ /* 0x000fc400078efcff */
[----:B------:R-:W-:Y:S01]  /*19930*/  ISETP.GE.AND P0, PT, R11, UR5, PT ;  /* 0x000000050b007c0c */ /* 0x000fe2000bf06270 */
[----:B------:R-:W-:Y:S01]  /*19940*/  STL [R1+0x1308], R26 ;  /* 0x0013081a01007387 */ /* 0x000fe20000100800 */
[----:B------:R-:W-:Y:S02]  /*19950*/  LOP3.LUT R4, R4, 0x18, RZ, 0xfc, !PT ;  /* 0x0000001804047812 */ /* 0x000fe400078efcff */
[----:B------:R-:W-:Y:S01]  /*19960*/  ISETP.GE.AND P2, PT, R5, UR5, PT ;  /* 0x0000000505007c0c */ /* 0x000fe2000bf46270 */
[----:B------:R-:W-:Y:S01]  /*19970*/  STL [R1+0x1304], R25 ;  /* 0x0013041901007387 */ /* 0x000fe20000100800 */
[----:B------:R-:W-:Y:S02]  /*19980*/  ISETP.GE.AND P3, PT, R4, UR5, PT ;  /* 0x0000000504007c0c */ /* 0x000fe4000bf66270 */
[----:B------:R-:W-:Y:S01]  /*19990*/  ISETP.GE.AND P1, PT, R20, UR5, PT ;  /* 0x0000000514007c0c */ /* 0x000fe2000bf26270 */
[----:B------:R-:W-:Y:S04]  /*199a0*/  STL [R1+0x1300], R24 ;  /* 0x0013001801007387 */ /* 0x000fe80000100800 */
[----:B------:R-:W-:Y:S04]  /*199b0*/  STL [R1+0x12fc], R23 ;  /* 0x0012fc1701007387 */ /* 0x000fe80000100800 */
[----:B------:R-:W-:Y:S04]  /*199c0*/  STL [R1+0x12f8], R22 ;  /* 0x0012f81601007387 */ /* 0x000fe80000100800 */
[----:B------:R-:W-:Y:S04]  /*199d0*/  STL [R1+0x12f4], R21 ;  /* 0x0012f41501007387 */ /* 0x000fe80000100800 */
[----:B------:R-:W-:Y:S04]  /*199e0*/  STL [R1+0x12f0], R12 ;  /* 0x0012f00c01007387 */ /* 0x000fe80000100800 */
[----:B------:R-:W3:Y:S04]  /*199f0*/  LDL R4, [R1+0x288] ;  /* 0x0002880001047983 */ /* 0x000ee80000100800 */
[----:B0-----:R-:W3:Y:S04]  /*19a00*/  LDL R0, [R1+0x298] ;  /* 0x0002980001007983 */ /* 0x001ee80000100800 */
[----:B--2---:R-:W2:Y:S04]  /*19a10*/  @!P0 LDG.E.U16 R13, [R2.64] ;  /* 0x0000000a020d8981 */ /* 0x004ea8000c1e1500 */
[----:B------:R-:W0:Y:S04]  /*19a20*/  S2R R5, SR_TID.X ;  /* 0x0000000000057919 */ /* 0x000e280000002100 */
[----:B------:R-:W2:Y:S04]  /*19a30*/  LDL R28, [R1+0x294] ;  /* 0x00029400011c7983 */ /* 0x000ea80000100800 */
[----:B----4-:R-:W4:Y:S01]  /*19a40*/  LDL R7, [R1+0x290] ;  /* 0x0002900001077983 */ /* 0x010f220000100800 */
[----:B0-----:R-:W-:-:S04]  /*19a50*/  SHF.R.U32.HI R5, RZ, 0x4, R5 ;  /* 0x00000004ff057819 */ /* 0x001fc80000011605 */
[----:B------:R-:W-:-:S04]  /*19a60*/  SGXT.U32 R5, R5, 0x3 ;  /* 0x000000030505781a */ /* 0x000fc80000000000 */
[----:B------:R-:W-:Y:S02]  /*19a70*/  LOP3.LUT R20, R5, 0x20, RZ, 0xfc, !PT ;  /* 0x0000002005147812 */ /* 0x000fe400078efcff */
[----:B------:R-:W0:Y:S02]  /*19a80*/  S2R R5, SR_TID.X ;  /* 0x0000000000057919 */ /* 0x000e240000002100 */
[----:B------:R-:W-:Y:S02]  /*19a90*/  ISETP.GE.AND P4, PT, R20, UR5, PT ;  /* 0x0000000514007c0c */ /* 0x000fe4000bf86270 */
[----:B0-----:R-:W-:Y:S01]  /*19aa0*/  SHF.R.U32.HI R20, RZ, 0x4, R5 ;  /* 0x00000004ff147819 */ /* 0x001fe20000011605 */
[----:B---3--:R-:W-:Y:S02]  /*19ab0*/  @!P1 IMAD.MOV.U32 R5, RZ, RZ, R4 ;  /* 0x000000ffff059224 */ /* 0x008fe400078e0004 */
[----:B------:R-:W-:-:S05]  /*19ac0*/  @!P1 IMAD.MOV.U32 R4, RZ, RZ, R0 ;  /* 0x000000ffff049224 */ /* 0x000fca00078e0000 */
[----:B------:R0:W3:Y:S04]  /*19ad0*/  @!P1 LDG.E.U16 R16, [R4.64] ;  /* 0x0000000a04109981 */ /* 0x0000e8000c1e1500 */
[----:B--2---:R-:W-:Y:S04]  /*19ae0*/  STL [R1+0x1298], R13 ;  /* 0x0012980d01007387 */ /* 0x004fe80000100800 */
        /* <DEDUP_REMOVED lines=21> */
[----:B0-----:R-:W2:Y:S01]  /*19c40*/  LDL R5, [R1+0x284] ;  /* 0x0002840001057983 */ /* 0x001ea20000100800 */
[----:B------:R-:W-:-:S02]  /*19c50*/  SGXT.U32 R20, R20, 0x3 ;  /* 0x000000031414781a */ /* 0x000fc40000000000 */
[----:B------:R-:W-:Y:S01]  /*19c60*/  PRMT R3, RZ, 0x7610, R3 ;  /* 0x00007610ff037816 */ /* 0x000fe20000000003 */
[----:B------:R-:W3:Y:S01]  /*19c70*/  LDL R0, [R1+0x27c] ;  /* 0x00027c0001007983 */ /* 0x000ee20000100800 */
[----:B------:R-:W-:-:S04]  /*19c80*/  LOP3.LUT R4, R20, 0x28, RZ, 0xfc, !PT ;  /* 0x0000002814047812 */ /* 0x000fc800078efcff */
[----:B------:R-:W-:Y:S01]  /*19c90*/  ISETP.GE.AND P1, PT, R4, UR5, PT ;  /* 0x0000000504007c0c */ /* 0x000fe2000bf26270 */
[----:B------:R-:W-:Y:S01]  /*19ca0*/  @!P2 IMAD.MOV.U32 R4, RZ, RZ, R28 ;  /* 0x000000ffff04a224 */ /* 0x000fe200078e001c */
[----:B------:R-:W-:Y:S01]  /*19cb0*/  PRMT R17, RZ, 0x7610, R17 ;  /* 0x00007610ff117816 */ /* 0x000fe20000000011 */
[----:B------:R-:W3:Y:S04]  /*19cc0*/  LDL R28, [R1+0x268] ;  /* 0x00026800011c7983 */ /* 0x000ee80000100800 */
[----:B--2---:R0:W2:Y:S04]  /*19cd0*/  @!P2 LDG.E.U16 R3, [R4.64] ;  /* 0x0000000a0403a981 */ /* 0x0040a8000c1e1500 */
[----:B0-----:R-:W3:Y:S01]  /*19ce0*/  LDL R5, [R1+0x280] ;  /* 0x0002800001057983 */ /* 0x001ee20000100800 */
[----:B----4-:R-:W-:-:S03]  /*19cf0*/  @!P3 IMAD.MOV.U32 R4, RZ, RZ, R7 ;  /* 0x000000ffff04b224 */ /* 0x010fc600078e0007 */
[----:B------:R-:W0:Y:S02]  /*19d00*/  S2R R20, SR_TID.X ;  /* 0x0000000000147919 */ /* 0x000e240000002100 */
[----:B0-----:R-:W-:-:S04]  /*19d10*/  SHF.R.U32.HI R20, RZ, 0x4, R20 ;  /* 0x00000004ff147819 */ /* 0x001fc80000011614 */
[----:B------:R-:W-:Y:S01]  /*19d20*/  SGXT.U32 R20, R20, 0x3 ;  /* 0x000000031414781a */ /* 0x000fe20000000000 */
[----:B--2---:R-:W-:Y:S04]  /*19d30*/  STL [R1+0x1294], R3 ;  /* 0x0012940301007387 */ /* 0x004fe80000100800 */
[----:B---3--:R0:W2:Y:S01]  /*19d40*/  @!P3 LDG.E.U16 R17, [R4.64] ;  /* 0x0000000a0411b981 */ /* 0x0080a2000c1e1500 */
[----:B------:R-:W-:Y:S02]  /*19d50*/  LOP3.LUT R20, R20, 0x30, RZ, 0xfc, !PT ;  /* 0x0000003014147812 */ /* 0x000fe400078efcff */
[----:B------:R-:W-:Y:S01]  /*19d60*/  PRMT R18, RZ, 0x7610, R18 ;  /* 0x00007610ff127816 */ /* 0x000fe20000000012 */
[----:B------:R-:W3:Y:S04]  /*19d70*/  LDL R7, [R1+0x260] ;  /* 0x0002600001077983 */ /* 0x000ee80000100800 */
[----:B0-----:R-:W4:Y:S01]  /*19d80*/  LDL R5, [R1+0x274] ;  /* 0x0002740001057983 */ /* 0x001f220000100800 */
[----:B------:R-:W-:-:S03]  /*19d90*/  ISETP.GE.AND P0, PT, R20, UR5, PT ;  /* 0x0000000514007c0c */ /* 0x000fc6000bf06270 */
[----:B------:R-:W0:Y:S02]  /*19da0*/  S2R R20, SR_TID.X ;  /* 0x0000000000147919 */ /* 0x000e240000002100 */
[----:B0-----:R-:W-:-:S04]  /*19db0*/  SHF.R.U32.HI R4, RZ, 0x4, R20 ;  /* 0x00000004ff047819 */ /* 0x001fc80000011614 */
[----:B------:R-:W-:-:S04]  /*19dc0*/  IADD3 R4, R4, 0x38, RZ ;  /* 0x0000003804047810 */ /* 0x000fc80007ffe0ff */
[----:B------:R-:W-:Y:S01]  /*19dd0*/  ISETP.GE.AND P2, PT, R4, UR5, PT ;  /* 0x0000000504007c0c */ /* 0x000fe2000bf46270 */
[----:B------:R-:W-:-:S05]  /*19de0*/  @!P4 IMAD.MOV.U32 R4, RZ, RZ, R0 ;  /* 0x000000ffff04c224 */ /* 0x000fca00078e0000 */
[----:B----4-:R0:W4:Y:S04]  /*19df0*/  @!P4 LDG.E.U16 R18, [R4.64] ;  /* 0x0000000a0412c981 */ /* 0x010128000c1e1500 */
[----:B0-----:R-:W2:Y:S04]  /*19e00*/  LDL R4, [R1+0x26c] ;  /* 0x00026c0001047983 */ /* 0x001ea80000100800 */
[----:B------:R-:W2:Y:S01]  /*19e10*/  LDL R5, [R1+0x270] ;  /* 0x0002700001057983 */ /* 0x000ea20000100800 */
[----:B------:R-:W-:-:S04]  /*19e20*/  SHF.R.U32.HI R20, RZ, 0x4, R20 ;  /* 0x00000004ff147819 */ /* 0x000fc80000011614 */
[----:B------:R-:W-:-:S04]  /*19e30*/  SGXT.U32 R20, R20, 0x3 ;  /* 0x000000031414781a */ /* 0x000fc80000000000 */
[----:B------:R-:W-:Y:S02]  /*19e40*/  LOP3.LUT R20, R20, 0x40, RZ, 0xfc, !PT ;  /* 0x0000004014147812 */ /* 0x000fe400078efcff */
[----:B------:R-:W-:Y:S02]  /*19e50*/  PRMT R19, RZ, 0x7610, R19 ;  /* 0x00007610ff137816 */ /* 0x000fe40000000013 */
[----:B------:R-:W-:Y:S02]  /*19e60*/  ISETP.GE.AND P3, PT, R20, UR5, PT ;  /* 0x0000000514007c0c */ /* 0x000fe4000bf66270 */
[----:B------:R-:W3:Y:S04]  /*19e70*/  LDL.LU R20, [R1+0x1358] ;  /* 0x0013580001147983 */ /* 0x000ee80000300800 */
[----:B------:R-:W0:Y:S01]  /*19e80*/  S2R R0, SR_TID.X ;  /* 0x0000000000007919 */ /* 0x000e220000002100 */
[----:B--2---:R-:W-:-:S04]  /*19e90*/  @!P1 LOP3.LUT R5, R5, R4, RZ, 0x3c, !PT ;  /* 0x0000000405059212 */ /* 0x004fc800078e3cff */
[----:B------:R-:W-:-:S04]  /*19ea0*/  @!P1 LOP3.LUT R4, R5, R4, RZ, 0x3c, !PT ;  /* 0x0000000405049212 */ /* 0x000fc800078e3cff */
[----:B------:R-:W-:-:S05]  /*19eb0*/  @!P1 LOP3.LUT R5, R5, R4, RZ, 0x3c, !PT ;  /* 0x0000000405059212 */ /* 0x000fca00078e3cff */
[----:B------:R1:W2:Y:S04]  /*19ec0*/  @!P1 LDG.E.U16 R19, [R4.64] ;  /* 0x0000000a04139981 */ /* 0x0002a8000c1e1500 */
[----:B-1----:R-:W2:Y:S01]  /*19ed0*/  LDL R5, [R1+0x264] ;  /* 0x0002640001057983 */ /* 0x002ea20000100800 */
[----:B0-----:R-:W-:-:S04]  /*19ee0*/  SHF.R.U32.HI R4, RZ, 0x4, R0 ;  /* 0x00000004ff047819 */ /* 0x001fc80000011600 */
[----:B------:R-:W-:-:S04]  /*19ef0*/  SGXT.U32 R4, R4, 0x3 ;  /* 0x000000030404781a */ /* 0x000fc80000000000 */
[C---:B------:R-:W-:Y:S02]  /*19f00*/  LOP3.LUT R0, R4.reuse, 0x48, RZ, 0xfc, !PT ;  /* 0x0000004804007812 */ /* 0x040fe400078efcff */
[----:B------:R-:W-:Y:S02]  /*19f10*/  LOP3.LUT R4, R4, 0x50, RZ, 0xfc, !PT ;  /* 0x0000005004047812 */ /* 0x000fe400078efcff */
[----:B---3--:R-:W-:Y:S02]  /*19f20*/  PRMT R20, RZ, 0x7610, R20 ;  /* 0x00007610ff147816 */ /* 0x008fe40000000014 */
[----:B------:R-:W-:Y:S01]  /*19f30*/  ISETP.GE.AND P5, PT, R4, UR5, PT ;  /* 0x0000000504007c0c */ /* 0x000fe2000bfa6270 */
[----:B------:R-:W-:Y:S01]  /*19f40*/  @!P0 IMAD.MOV.U32 R4, RZ, RZ, R28 ;  /* 0x000000ffff048224 */ /* 0x000fe200078e001c */
[----:B------:R-:W-:Y:S02]  /*19f50*/  ISETP.GE.AND P4, PT, R0, UR5, PT ;  /* 0x0000000500007c0c */ /* 0x000fe4000bf86270 */
[----:B------:R-:W3:Y:S04]  /*19f60*/  LDL.LU R0, [R1+0x1354] ;  /* 0x0013540001007983 */ /* 0x000ee80000300800 */
[----:B--2---:R0:W2:Y:S04]  /*19f70*/  @!P0 LDG.E.U16 R20, [R4.64] ;  /* 0x0000000a04148981 */ /* 0x0040a8000c1e1500 */
[----:B0-----:R-:W3:Y:S01]  /*19f80*/  LDL R5, [R1+0x25c] ;  /* 0x00025c0001057983 */ /* 0x001ee20000100800 */
[----:B------:R-:W-:Y:S01]  /*19f90*/  PRMT R2, RZ, 0x7610, R2 ;  /* 0x00007610ff027816 */ /* 0x000fe20000000002 */
[----:B------:R-:W-:-:S02]  /*19fa0*/  @!P2 IMAD.MOV.U32 R4, RZ, RZ, R7 ;  /* 0x000000ffff04a224 */ /* 0x000fc400078e0007 */
[----:B------:R-:W0:Y:S04]  /*19fb0*/  S2R R28, SR_TID.X ;  /* 0x00000000001c7919 */ /* 0x000e280000002100 */
[----:B--2---:R-:W-:Y:S04]  /*19fc0*/  STL [R1+0x1290], R20 ;  /* 0x0012901401007387 */ /* 0x004fe80000100800 */
[----:B---3--:R1:W2:Y:S04]  /*19fd0*/  @!P2 LDG.E.U16 R2, [R4.64] ;  /* 0x0000000a0402a981 */ /* 0x0082a8000c1e1500 */
[----:B-1----:R-:W3:Y:S04]  /*19fe0*/  LDL R4, [R1+0x254] ;  /* 0x0002540001047983 */ /* 0x002ee80000100800 */
[----:B------:R-:W3:Y:S01]  /*19ff0*/  LDL R5, [R1+0x258] ;  /* 0x0002580001057983 */ /* 0x000ee20000100800 */
[----:B0-----:R-:W-:-:S04]  /*1a000*/  SHF.R.U32.HI R28, RZ, 0x4, R28 ;  /* 0x00000004ff1c7819 */ /* 0x001fc8000001161c */
[----:B------:R-:W-:Y:S02]  /*1a010*/  SGXT.U32 R28, R28, 0x3 ;  /* 0x000000031c1c781a */ /* 0x000fe40000000000 */
[----:B------:R-:W-:Y:S02]  /*1a020*/  PRMT R0, RZ, 0x7610, R0 ;  /* 0x00007610ff007816 */ /* 0x000fe40000000000 */
[----:B------:R-:W-:-:S04]  /*1a030*/  LOP3.LUT R28, R28, 0x58, RZ, 0xfc, !PT ;  /* 0x000000581c1c7812 */ /* 0x000fc800078efcff */
[----:B------:R-:W-:Y:S02]  /*1a040*/  ISETP.GE.AND P0, PT, R28, UR5, PT ;  /* 0x000000051c007c0c */ /* 0x000fe4000bf06270 */
[----:B------:R-:W2:Y:S01]  /*1a050*/  LDL.LU R28, [R1+0x1350] ;  /* 0x00135000011c7983 */ /* 0x000ea20000300800 */
[----:B---3--:R-:W-:-:S04]  /*1a060*/  @!P3 LOP3.LUT R5, R5, R4, RZ, 0x3c, !PT ;  /* 0x000000040505b212 */ /* 0x008fc800078e3cff */
[----:B------:R-:W-:-:S04]  /*1a070*/  @!P3 LOP3.LUT R4, R5, R4, RZ, 0x3c, !PT ;  /* 0x000000040504b212 */ /* 0x000fc800078e3cff */
[----:B------:R-:W-:-:S05]  /*1a080*/  @!P3 LOP3.LUT R5, R5, R4, RZ, 0x3c, !PT ;  /* 0x000000040505b212 */ /* 0x000fca00078e3cff */
[----:B------:R0:W3:Y:S04]  /*1a090*/  @!P3 LDG.E.U16 R0, [R4.64] ;  /* 0x0000000a0400b981 */ /* 0x0000e8000c1e1500 */
[----:B0-----:R-:W2:Y:S04]  /*1a0a0*/  LDL R4, [R1+0x24c] ;  /* 0x00024c0001047983 */ /* 0x001ea80000100800 */
[----:B------:R-:W2:Y:S01]  /*1a0b0*/  LDL R5, [R1+0x250] ;  /* 0x0002500001057983 */ /* 0x000ea20000100800 */
[----:B------:R-:W-:-:S03]  /*1a0c0*/  PRMT R15, RZ, 0x7610, R15 ;  /* 0x00007610ff0f7816 */ /* 0x000fc6000000000f */
[----:B------:R-:W0:Y:S01]  /*1a0d0*/  S2R R7, SR_TID.X ;  /* 0x0000000000077919 */ /* 0x000e220000002100 */
[----:B--2---:R-:W-:-:S04]  /*1a0e0*/  @!P4 LOP3.LUT R5, R5, R4, RZ, 0x3c, !PT ;  /* 0x000000040505c212 */ /* 0x004fc800078e3cff */
[----:B------:R-:W-:-:S04]  /*1a0f0*/  @!P4 LOP3.LUT R4, R5, R4, RZ, 0x3c, !PT ;  /* 0x000000040504c212 */ /* 0x000fc800078e3cff */
[----:B------:R-:W-:-:S05]  /*1a100*/  @!P4 LOP3.LUT R5, R5, R4, RZ, 0x3c, !PT ;  /* 0x000000040505c212 */ /* 0x000fca00078e3cff */
[----:B------:R-:W2:Y:S01]  /*1a110*/  @!P4 LDG.E.U16 R15, [R4.64] ;  /* 0x0000000a040fc981 */ /* 0x000ea2000c1e1500 */
[----:B0-----:R-:W-:-:S04]  /*1a120*/  SHF.R.U32.HI R7, RZ, 0x4, R7 ;  /* 0x00000004ff077819 */ /* 0x001fc80000011607 */
[----:B------:R-:W-:-:S04]  /*1a130*/  SGXT.U32 R7, R7, 0x3 ;  /* 0x000000030707781a */ /* 0x000fc80000000000 */
[----:B------:R-:W-:Y:S01]  /*1a140*/  LOP3.LUT R7, R7, 0x60, RZ, 0xfc, !PT ;  /* 0x0000006007077812 */ /* 0x000fe200078efcff */
[----:B---3--:R-:W-:Y:S03]  /*1a150*/  STL [R1+0x128c], R0 ;  /* 0x00128c0001007387 */ /* 0x008fe60000100800 */
[----:B------:R-:W-:Y:S02]  /*1a160*/  ISETP.GE.AND P1, PT, R7, UR5, PT ;  /* 0x0000000507007c0c */ /* 0x000fe4000bf26270 */
[----:B------:R-:W3:Y:S04]  /*1a170*/  LDL.LU R7, [R1+0x134c] ;  /* 0x00134c0001077983 */ /* 0x000ee80000300800 */
[----:B--2---:R0:W-:Y:S04]  /*1a180*/  STL [R1+0x6c], R15 ;  /* 0x00006c0f01007387 */ /* 0x0041e80000100800 */
[----:B0-----:R-:W2:Y:S04]  /*1a190*/  LDL.LU R15, [R1+0x1348] ;  /* 0x00134800010f7983 */ /* 0x001ea80000300800 */
[----:B------:R-:W2:Y:S04]  /*1a1a0*/  LDL R4, [R1+0x244] ;  /* 0x0002440001047983 */ /* 0x000ea80000100800 */
[----:B------:R-:W2:Y:S01]  /*1a1b0*/  LDL R5, [R1+0x248] ;  /* 0x0002480001057983 */ /* 0x000ea20000100800 */
[----:B------:R-:W-:-:S02]  /*1a1c0*/  PRMT R28, RZ, 0x7610, R28 ;  /* 0x00007610ff1c7816 */ /* 0x000fc4000000001c */
[----:B--2---:R-:W-:-:S04]  /*1a1d0*/  @!P5 LOP3.LUT R5, R5, R4, RZ, 0x3c, !PT ;  /* 0x000000040505d212 */ /* 0x004fc800078e3cff */
[----:B------:R-:W-:-:S04]  /*1a1e0*/  @!P5 LOP3.LUT R4, R5, R4, RZ, 0x3c, !PT ;  /* 0x000000040504d212 */ /* 0x000fc800078e3cff */
[----:B------:R-:W-:-:S05]  /*1a1f0*/  @!P5 LOP3.LUT R5, R5, R4, RZ, 0x3c, !PT ;  /* 0x000000040505d212 */ /* 0x000fca00078e3cff */
[----:B------:R0:W2:Y:S04]  /*1a200*/  @!P5 LDG.E.U16 R28, [R4.64] ;  /* 0x0000000a041cd981 */ /* 0x0000a8000c1e1500 */
[----:B0-----:R-:W3:Y:S04]  /*1a210*/  LDL R4, [R1+0x23c] ;  /* 0x00023c0001047983 */ /* 0x001ee80000100800 */
[----:B--2---:R0:W-:Y:S04]  /*1a220*/  STL [R1+0x68], R28 ;  /* 0x0000681c01007387 */ /* 0x0041e80000100800 */
[----:B------:R-:W3:Y:S01]  /*1a230*/  LDL R5, [R1+0x240] ;  /* 0x0002400001057983 */ /* 0x000ee20000100800 */
[----:B------:R-:W-:-:S02]  /*1a240*/  PRMT R15, RZ, 0x7610, R15 ;  /* 0x00007610ff0f7816 */ /* 0x000fc4000000000f */
[----:B---3--:R-:W-:-:S04]  /*1a250*/  @!P0 LOP3.LUT R5, R5, R4, RZ, 0x3c, !PT ;  /* 0x0000000405058212 */ /* 0x008fc800078e3cff */
[----:B------:R-:W-:-:S04]  /*1a260*/  @!P0 LOP3.LUT R4, R5, R4, RZ, 0x3c, !PT ;  /* 0x0000000405048212 */ /* 0x000fc800078e3cff */
[----:B------:R-:W-:-:S05]  /*1a270*/  @!P0 LOP3.LUT R5, R5, R4, RZ, 0x3c, !PT ;  /* 0x0000000405058212 */ /* 0x000fca00078e3cff */
[----:B------:R-:W2:Y:S01]  /*1a280*/  @!P0 LDG.E.U16 R15, [R4.64] ;  /* 0x0000000a040f8981 */ /* 0x000ea2000c1e1500 */
[----:B------:R-:W-:Y:S02]  /*1a290*/  SHF.R.U32.HI R9, RZ, 0x4, R9 ;  /* 0x00000004ff097819 */ /* 0x000fe40000011609 */
[----:B0-----:R-:W-:Y:S02]  /*1a2a0*/  LOP3.LUT R28, R11, 0x68, RZ, 0xfc, !PT ;  /* 0x000000680b1c7812 */ /* 0x001fe400078efcff */
[----:B------:R-:W-:Y:S02]  /*1a2b0*/  IADD3 R9, R9, 0x78, RZ ;  /* 0x0000007809097810 */ /* 0x000fe40007ffe0ff */
[----:B------:R-:W-:Y:S02]  /*1a2c0*/  ISETP.GE.AND P2, PT, R28, UR5, PT ;  /* 0x000000051c007c0c */ /* 0x000fe4000bf46270 */
[----:B------:R-:W3:Y:S01]  /*1a2d0*/  LDL.LU R28, [R1+0x1344] ;  /* 0x00134400011c7983 */ /* 0x000ee20000300800 */
[----:B------:R-:W-:-:S03]  /*1a2e0*/  ISETP.GE.AND P4, PT, R9, UR5, PT ;  /* 0x0000000509007c0c */ /* 0x000fc6000bf86270 */
[----:B------:R-:W3:Y:S04]  /*1a2f0*/  LDL.LU R9, [R1+0x1340] ;  /* 0x0013400001097983 */ /* 0x000ee80000300800 */
[----:B--2---:R0:W-:Y:S04]  /*1a300*/  STL [R1+0x8], R15 ;  /* 0x0000080f01007387 */ /* 0x0041e80000100800 */
[----:B0-----:R-:W2:Y:S04]  /*1a310*/  LDL.LU R15, [R1+0x133c] ;  /* 0x00133c00010f7983 */ /* 0x001ea80000300800 */
[----:B------:R-:W2:Y:S04]  /*1a320*/  LDL R4, [R1+0x234] ;  /* 0x0002340001047983 */ /* 0x000ea80000100800 */
[----:B------:R-:W2:Y:S01]  /*1a330*/  LDL R5, [R1+0x238] ;  /* 0x0002380001057983 */ /* 0x000ea20000100800 */
[----:B---3--:R-:W-:-:S02]  /*1a340*/  PRMT R28, RZ, 0x7610, R28 ;  /* 0x00007610ff1c7816 */ /* 0x008fc4000000001c */
[----:B------:R-:W-:-:S04]  /*1a350*/  LOP3.LUT R11, R11, 0x70, RZ, 0xfc, !PT ;  /* 0x000000700b0b7812 */ /* 0x000fc800078efcff */
[----:B------:R-:W-:Y:S02]  /*1a360*/  ISETP.GE.AND P3, PT, R11, UR5, PT ;  /* 0x000000050b007c0c */ /* 0x000fe4000bf66270 */
[----:B------:R-:W0:Y:S01]  /*1a370*/  S2R R11, SR_TID.X ;  /* 0x00000000000b7919 */ /* 0x000e220000002100 */
[----:B--2---:R-:W-:-:S04]  /*1a380*/  @!P1 LOP3.LUT R5, R5, R4, RZ, 0x3c, !PT ;  /* 0x0000000405059212 */ /* 0x004fc800078e3cff */
[----:B------:R-:W-:-:S04]  /*1a390*/  @!P1 LOP3.LUT R4, R5, R4, RZ, 0x3c, !PT ;  /* 0x0000000405049212 */ /* 0x000fc800078e3cff */
[----:B------:R-:W-:-:S05]  /*1a3a0*/  @!P1 LOP3.LUT R5, R5, R4, RZ, 0x3c, !PT ;  /* 0x0000000405059212 */ /* 0x000fca00078e3cff */
[----:B------:R-:W2:Y:S01]  /*1a3b0*/  @!P1 LDG.E.U16 R28, [R4.64] ;  /* 0x0000000a041c9981 */ /* 0x000ea2000c1e1500 */
[----:B0-----:R-:W-:-:S04]  /*1a3c0*/  LOP3.LUT R11, R11, 0x7f, RZ, 0xc0, !PT ;  /* 0x0000007f0b0b7812 */ /* 0x001fc800078ec0ff */
        /* <DEDUP_REMOVED lines=10> */
[----:B------:R-:W2:Y:S04]  /*1a470*/  @!P2 LDG.E.U16 R15, [R4.64] ;  /* 0x0000000a040fa981 */ /* 0x000ea8000c1e1500 */
[----:B--2---:R0:W-:Y:S04]  /*1a480*/  STL [R1+0x60], R15 ;  /* 0x0000600f01007387 */ /* 0x0041e80000100800 */
[----:B0-----:R-:W2:Y:S04]  /*1a490*/  LDL.LU R15, [R1+0x1330] ;  /* 0x00133000010f7983 */ /* 0x001ea80000300800 */
[----:B------:R-:W2:Y:S04]  /*1a4a0*/  LDL R4, [R1+0x224] ;  /* 0x0002240001047983 */ /* 0x000ea80000100800 */
[----:B------:R-:W2:Y:S01]  /*1a4b0*/  LDL R5, [R1+0x228] ;  /* 0x0002280001057983 */ /* 0x000ea20000100800 */
[----:B---3--:R-:W-:-:S02]  /*1a4c0*/  PRMT R11, RZ, 0x7610, R11 ;  /* 0x00007610ff0b7816 */ /* 0x008fc4000000000b */
[----:B--2---:R-:W-:-:S04]  /*1a4d0*/  @!P3 LOP3.LUT R5, R5, R4, RZ, 0x3c, !PT ;  /* 0x000000040505b212 */ /* 0x004fc800078e3cff */
[----:B------:R-:W-:-:S04]  /*1a4e0*/  @!P3 LOP3.LUT R4, R5, R4, RZ, 0x3c, !PT ;  /* 0x000000040504b212 */ /* 0x000fc800078e3cff */
[----:B------:R-:W-:-:S05]  /*1a4f0*/  @!P3 LOP3.LUT R5, R5, R4, RZ, 0x3c, !PT ;  /* 0x000000040505b212 */ /* 0x000fca00078e3cff */
[----:B------:R-:W2:Y:S04]  /*1a500*/  @!P3 LDG.E.U16 R11, [R4.64] ;  /* 0x0000000a040bb981 */ /* 0x000ea8000c1e1500 */
[----:B--2---:R0:W-:Y:S04]  /*1a510*/  STL [R1+0x5c], R11 ;  /* 0x00005c0b01007387 */ /* 0x0041e80000100800 */
[----:B0-----:R-:W2:Y:S04]  /*1a520*/  LDL.LU R11, [R1+0x132c] ;  /* 0x00132c00010b7983 */ /* 0x001ea80000300800 */
[----:B------:R-:W3:Y:S04]  /*1a530*/  LDL R4, [R1+0x19c] ;  /* 0x00019c0001047983 */ /* 0x000ee80000100800 */
[----:B------:R-:W3:Y:S01]  /*1a540*/  LDL R5, [R1+0x220] ;  /* 0x0002200001057983 */ /* 0x000ee20000100800 */
[----:B------:R-:W-:-:S02]  /*1a550*/  PRMT R28, RZ, 0x7610, R28 ;  /* 0x00007610ff1c7816 */ /* 0x000fc4000000001c */
[----:B---3--:R-:W-:-:S04]  /*1a560*/  @!P4 LOP3.LUT R5, R5, R4, RZ, 0x3c, !PT ;  /* 0x000000040505c212 */ /* 0x008fc800078e3cff */
[----:B------:R-:W-:-:S04]  /*1a570*/  @!P4 LOP3.LUT R4, R5, R4, RZ, 0x3c, !PT ;  /* 0x000000040504c212 */ /* 0x000fc800078e3cff */
[----:B------:R-:W-:-:S05]  /*1a580*/  @!P4 LOP3.LUT R5, R5, R4, RZ, 0x3c, !PT ;  /* 0x000000040505c212 */ /* 0x000fca00078e3cff */
[----:B------:R0:W3:Y:S04]  /*1a590*/  @!P4 LDG.E.U16 R28, [R4.64] ;  /* 0x0000000a041cc981 */ /* 0x0000e8000c1e1500 */
[----:B0-----:R-:W2:Y:S04]  /*1a5a0*/  LDL R4, [R1+0xa90] ;  /* 0x000a900001047983 */ /* 0x001ea80000100800 */
[----:B------:R-:W2:Y:S01]  /*1a5b0*/  LDL R5, [R1+0xa94] ;  /* 0x000a940001057983 */ /* 0x000ea20000100800 */
[----:B------:R-:W-:-:S03]  /*1a5c0*/  PRMT R9, RZ, 0x7610, R9 ;  /* 0x00007610ff097816 */ /* 0x000fc60000000009 */
[----:B------:R-:W-:Y:S01]  /*1a5d0*/  BAR.SYNC.DEFER_BLOCKING 0x0 ;  /* 0x0000000000007b1d */ /* 0x000fe20000010000 */
[----:B--2---:R-:W-:-:S04]  /*1a5e0*/  @!P0 LOP3.LUT R5, R5, R4, RZ, 0x3c, !PT ;  /* 0x0000000405058212 */ /* 0x004fc800078e3cff */
[----:B------:R-:W-:-:S04]  /*1a5f0*/  @!P0 LOP3.LUT R4, R5, R4, RZ, 0x3c, !PT ;  /* 0x0000000405048212 */ /* 0x000fc800078e3cff */
[----:B------:R-:W-:-:S05]  /*1a600*/  @!P0 LOP3.LUT R5, R5, R4, RZ, 0x3c, !PT ;  /* 0x0000000405058212 */ /* 0x000fca00078e3cff */
[----:B------:R-:W2:Y:S04]  /*1a610*/  @!P0 LDG.E.U16 R9, [R4.64] ;  /* 0x0000000a04098981 */ /* 0x000ea8000c1e1500 */
[----:B---3--:R-:W-:Y:S04]  /*1a620*/  STL [R1+0x1274], R28 ;  /* 0x0012741c01007387 */ /* 0x008fe80000100800 */
[----:B------:R-:W-:Y:S04]  /*1a630*/  STL [R1+0x1278], R28 ;  /* 0x0012781c01007387 */ /* 0x000fe80000100800 */
        /* <DEDUP_REMOVED lines=11> */
[----:B------:R-:W-:Y:S02]  /*1a6f0*/  PRMT R7, RZ, 0x7610, R7 ;  /* 0x00007610ff077816 */ /* 0x000fe40000000007 */
[----:B--2---:R-:W-:-:S04]  /*1a700*/  @!P0 LOP3.LUT R5, R5, R4, RZ, 0x3c, !PT ;  /* 0x0000000405058212 */ /* 0x004fc800078e3cff */
[----:B------:R-:W-:-:S04]  /*1a710*/  @!P0 LOP3.LUT R4, R5, R4, RZ, 0x3c, !PT ;  /* 0x0000000405048212 */ /* 0x000fc800078e3cff */
[----:B------:R-:W-:-:S05]  /*1a720*/  @!P0 LOP3.LUT R5, R5, R4, RZ, 0x3c, !PT ;  /* 0x0000000405058212 */ /* 0x000fca00078e3cff */
[----:B------:R-:W2:Y:S04]  /*1a730*/  @!P0 LDG.E.U16 R7, [R4.64] ;  /* 0x0000000a04078981 */ /* 0x000ea8000c1e1500 */
[----:B---3--:R0:W-:Y:S04]  /*1a740*/  STL [R1+0x58], R15 ;  /* 0x0000580f01007387 */ /* 0x0081e80000100800 */
[----:B0-----:R-:W3:Y:S04]  /*1a750*/  LDL R15, [R1+0x8f4] ;  /* 0x0008f400010f7983 */ /* 0x001ee80000100800 */
        /* <DEDUP_REMOVED lines=35> */
[----:B------:R-:W2:Y:S01]  /*1a990*/  @!P0 LDG.E.U16 R14, [R4.64] ;  /* 0x0000000a040e8981 */ /* 0x000ea2000c1e1500 */
[----:B------:R-:W-:-:S03]  /*1a9a0*/  PRMT R11, RZ, 0x7610, R11 ;  /* 0x00007610ff0b7816 */ /* 0x000fc6000000000b */
[----:B--2---:R0:W-:Y:S04]  /*1a9b0*/  STL [R1+0x48], R14 ;  /* 0x0000480e01007387 */ /* 0x0041e80000100800 */
[----:B0-----:R-:W2:Y:S04]  /*1a9c0*/  LDL.LU R14, [R1+0x1314] ;  /* 0x00131400010e7983 */ /* 0x001ea80000300800 */
[----:B------:R-:W2:Y:S01]  /*1a9d0*/  LDL R5, [R1+0x8f0] ;  /* 0x0008f00001057983 */ /* 0x000ea20000100800 */
[----:B---3--:R-:W-:Y:S01]  /*1a9e0*/  @!P0 IMAD.MOV.U32 R4, RZ, RZ, R15 ;  /* 0x000000ffff048224 */ /* 0x008fe200078e000f */
[----:B------:R-:W-:-:S02]  /*1a9f0*/  PRMT R29, RZ, 0x7610, R29 ;  /* 0x00007610ff1d7816 */ /* 0x000fc4000000001d */
[----:B------:R-:W3:Y:S04]  /*1aa00*/  LDL R15, [R1+0x770] ;  /* 0x00077000010f7983 */ /* 0x000ee80000100800 */
[----:B--2---:R0:W2:Y:S04]  /*1aa10*/  @!P0 LDG.E.U16 R11, [R4.64] ;  /* 0x0000000a040b8981 */ /* 0x0040a8000c1e1500 */
[----:B0-----:R-:W2:Y:S04]  /*1aa20*/  LDL R4, [R1+0x8b0] ;  /* 0x0008b00001047983 */ /* 0x001ea80000100800 */
[----:B------:R-:W2:Y:S02]  /*1aa30*/  LDL R5, [R1+0x8b4] ;  /* 0x0008b40001057983 */ /* 0x000ea40000100800 */
[----:B--2---:R-:W-:-:S04]  /*1aa40*/  @!P0 LOP3.LUT R5, R5, R4, RZ, 0x3c, !PT ;  /* 0x0000000405058212 */ /* 0x004fc800078e3cff */
[----:B------:R-:W-:-:S04]  /*1aa50*/  @!P0 LOP3.LUT R4, R5, R4, RZ, 0x3c, !PT ;  /* 0x0000000405048212 */ /* 0x000fc800078e3cff */
[----:B------:R-:W-:-:S05]  /*1aa60*/  @!P0 LOP3.LUT R5, R5, R4, RZ, 0x3c, !PT ;  /* 0x0000000405058212 */ /* 0x000fca00078e3cff */
[----:B------:R-:W2:Y:S04]  /*1aa70*/  @!P0 LDG.E.U16 R29, [R4.64] ;  /* 0x0000000a041d8981 */ /* 0x000ea8000c1e1500 */
[----:B------:R0:W-:Y:S04]  /*1aa80*/  STL [R1+0x44], R11 ;  /* 0x0000440b01007387 */ /* 0x0001e80000100800 */
        /* <DEDUP_REMOVED lines=33> */
[----:B------:R-:W-:Y:S02]  /*1aca0*/  PRMT R23, RZ, 0x7610, R23 ;  /* 0x00007610ff177816 */ /* 0x000fe40000000017 */
[----:B--2---:R-:W-:-:S04]  /*1acb0*/  @!P0 LOP3.LUT R5, R5, R4, RZ, 0x3c, !PT ;  /* 0x0000000405058212 */ /* 0x004fc800078e3cff */
[----:B------:R-:W-:-:S04]  /*1acc0*/  @!P0 LOP3.LUT R4, R5, R4, RZ, 0x3c, !PT ;  /* 0x0000000405048212 */ /* 0x000fc800078e3cff */
[----:B------:R-:W-:-:S05]  /*1acd0*/  @!P0 LOP3.LUT R5, R5, R4, RZ, 0x3c, !PT ;  /* 0x0000000405058212 */ /* 0x000fca00078e3cff */
[----:B------:R3:W2:Y:S02]  /*1ace0*/  @!P0 LDG.E.U16 R24, [R4.64] ;  /* 0x0000000a04188981 */ /* 0x0006a4000c1e1500 */
[----:B---3--:R-:W-:Y:S02]  /*1acf0*/  @!P0 IMAD.MOV.U32 R4, RZ, RZ, R11 ;  /* 0x000000ffff048224 */ /* 0x008fe400078e000b */
[----:B------:R-:W-:-:S05]  /*1ad00*/  @!P0 IMAD.MOV.U32 R5, RZ, RZ, R15 ;  /* 0x000000ffff058224 */ /* 0x000fca00078e000f */
[----:B------:R-:W3:Y:S04]  /*1ad10*/  @!P0 LDG.E.U16 R23, [R4.64] ;  /* 0x0000000a04178981 */ /* 0x000ee8000c1e1500 */
[----:B--2---:R0:W-:Y:S04]  /*1ad20*/  STL [R1+0x30], R24 ;  /* 0x0000301801007387 */ /* 0x0041e80000100800 */
[----:B0-----:R-:W2:Y:S04]  /*1ad30*/  LDL.LU R24, [R1+0x1300] ;  /* 0x0013000001187983 */ /* 0x001ea80000300800 */
[----:B------:R-:W2:Y:S04]  /*1ad40*/  LDL R15, [R1+0x630] ;  /* 0x00063000010f7983 */ /* 0x000ea80000100800 */
[----:B------:R-:W2:Y:S04]  /*1ad50*/  LDL R11, [R1+0x634] ;  /* 0x00063400010b7983 */ /* 0x000ea80000100800 */
[----:B---3--:R0:W-:Y:S04]  /*1ad60*/  STL [R1+0x2c], R23 ;  /* 0x00002c1701007387 */ /* 0x0081e80000100800 */
[----:B0-----:R-:W3:Y:S04]  /*1ad70*/  LDL.LU R23, [R1+0x12fc] ;  /* 0x0012fc0001177983 */ /* 0x001ee80000300800 */
[----:B------:R-:W2:Y:S04]  /*1ad80*/  LDL R4, [R1+0x730] ;  /* 0x0007300001047983 */ /* 0x000ea80000100800 */
[----:B------:R-:W2:Y:S01]  /*1ad90*/  LDL R5, [R1+0x734] ;  /* 0x0007340001057983 */ /* 0x000ea20000100800 */
[----:B------:R-:W-:-:S02]  /*1ada0*/  PRMT R9, RZ, 0x7610, R9 ;  /* 0x00007610ff097816 */ /* 0x000fc40000000009 */
[----:B--2---:R-:W-:-:S04]  /*1adb0*/  @!P0 LOP3.LUT R5, R5, R4, RZ, 0x3c, !PT ;  /* 0x0000000405058212 */ /* 0x004fc800078e3cff */
[----:B------:R-:W-:-:S04]  /*1adc0*/  @!P0 LOP3.LUT R4, R5, R4, RZ, 0x3c, !PT ;  /* 0x0000000405048212 */ /* 0x000fc800078e3cff */
[----:B------:R-:W-:-:S05]  /*1add0*/  @!P0 LOP3.LUT R5, R5, R4, RZ, 0x3c, !PT ;  /* 0x0000000405058212 */ /* 0x000fca00078e3cff */
[----:B------:R0:W2:Y:S04]  /*1ade0*/  @!P0 LDG.E.U16 R9, [R4.64] ;  /* 0x0000000a04098981 */ /* 0x0000a8000c1e1500 */
[----:B0-----:R-:W2:Y:S04]  /*1adf0*/  LDL R4, [R1+0x6f0] ;  /* 0x0006f00001047983 */ /* 0x001ea80000100800 */
[----:B------:R-:W2:Y:S01]  /*1ae00*/  LDL R5, [R1+0x6f4] ;  /* 0x0006f40001057983 */ /* 0x000ea20000100800 */
[----:B------:R-:W-:Y:S02]  /*1ae10*/  PRMT R22, RZ, 0x7610, R22 ;  /* 0x00007610ff167816 */ /* 0x000fe40000000016 */
        /* <DEDUP_REMOVED lines=21> */
[----:B------:R0:W2:Y:S01]  /*1af70*/  @!P0 LDG.E.U16 R21, [R4.64] ;  /* 0x0000000a04158981 */ /* 0x0000a2000c1e1500 */
[----:B------:R-:W-:-:S03]  /*1af80*/  PRMT R10, RZ, 0x7610, R10 ;  /* 0x00007610ff0a7816 */ /* 0x000fc6000000000a */
[----:B------:R1:W-:Y:S01]  /*1af90*/  STL [R1+0x20], R7 ;  /* 0x0000200701007387 */ /* 0x0003e20000100800 */
[----:B0-----:R-:W-:Y:S02]  /*1afa0*/  @!P0 IMAD.MOV.U32 R4, RZ, RZ, R11 ;  /* 0x000000ffff048224 */ /* 0x001fe400078e000b */
[----:B------:R-:W-:Y:S01]  /*1afb0*/  @!P0 IMAD.MOV.U32 R5, RZ, RZ, R15 ;  /* 0x000000ffff058224 */ /* 0x000fe200078e000f */
[----:B-1----:R-:W3:Y:S04]  /*1afc0*/  LDL R7, [R1+0x574] ;  /* 0x0005740001077983 */ /* 0x002ee80000100800 */
[----:B------:R0:W4:Y:S04]  /*1afd0*/  @!P0 LDG.E.U16 R10, [R4.64] ;  /* 0x0000000a040a8981 */ /* 0x000128000c1e1500 */
[----:B--2---:R1:W-:Y:S04]  /*1afe0*/  STL [R1+0x1c], R21 ;  /* 0x00001c1501007387 */ /* 0x0043e80000100800 */
[----:B-1----:R-:W2:Y:S04]  /*1aff0*/  LDL.LU R21, [R1+0x12f4] ;  /* 0x0012f40001157983 */ /* 0x002ea80000300800 */
[----:B0-----:R-:W2:Y:S01]  /*1b000*/  LDL R5, [R1+0x5f0] ;  /* 0x0005f00001057983 */ /* 0x001ea20000100800 */
[----:B------:R-:W-:Y:S01]  /*1b010*/  PRMT R8, RZ, 0x7610, R8 ;  /* 0x00007610ff087816 */ /* 0x000fe20000000008 */
[----:B---3--:R-:W-:-:S02]  /*1b020*/  @!P0 IMAD.MOV.U32 R4, RZ, RZ, R9 ;  /* 0x000000ffff048224 */ /* 0x008fc400078e0009 */
[----:B------:R-:W3:Y:S04]  /*1b030*/  LDL R15, [R1+0x534] ;  /* 0x00053400010f7983 */ /* 0x000ee80000100800 */
[----:B------:R-:W3:Y:S04]  /*1b040*/  LDL R11, [R1+0x4f0] ;  /* 0x0004f000010b7983 */ /* 0x000ee80000100800 */
[----:B----4-:R0:W-:Y:S01]  /*1b050*/  STL [R1+0x18], R10 ;  /* 0x0000180a01007387 */ /* 0x0101e20000100800 */
[----:B------:R-:W-:-:S03]  /*1b060*/  PRMT R12, RZ, 0x7610, R12 ;  /* 0x00007610ff0c7816 */ /* 0x000fc6000000000c */
[----:B------:R-:W4:Y:S04]  /*1b070*/  LDL R9, [R1+0x4b0] ;  /* 0x0004b00001097983 */ /* 0x000f280000100800 */
[----:B0-----:R-:W3:Y:S04]  /*1b080*/  LDL R10, [R1+0x4f4] ;  /* 0x0004f400010a7983 */ /* 0x001ee80000100800 */
        /* <DEDUP_REMOVED lines=11> */
[----:B------:R-:W2:Y:S01]  /*1b140*/  LDL R5, [R1+0x570] ;  /* 0x0005700001057983 */ /* 0x000ea20000100800 */
[----:B------:R-:W-:Y:S01]  /*1b150*/  PRMT R6, RZ, 0x7610, R6 ;  /* 0x00007610ff067816 */ /* 0x000fe20000000006 */
[----:B------:R-:W-:Y:S01]  /*1b160*/  @!P0 IMAD.MOV.U32 R4, RZ, RZ, R7 ;  /* 0x000000ffff048224 */ /* 0x000fe200078e0007 */
[----:B------:R-:W-:Y:S01]  /*1b170*/  PRMT R14, RZ, 0x7610, R14 ;  /* 0x00007610ff0e7816 */ /* 0x000fe2000000000e */
[----:B------:R-:W3:Y:S04]  /*1b180*/  LDL R7, [R1+0x470] ;  /* 0x0004700001077983 */ /* 0x000ee80000100800 */
[----:B--2---:R0:W2:Y:S04]  /*1b190*/  @!P0 LDG.E.U16 R6, [R4.64] ;  /* 0x0000000a04068981 */ /* 0x0040a8000c1e1500 */
[----:B0-----:R-:W2:Y:S01]  /*1b1a0*/  LDL R5, [R1+0x530] ;  /* 0x0005300001057983 */ /* 0x001ea20000100800 */
[----:B---3--:R-:W-:Y:S01]  /*1b1b0*/  @!P0 IMAD.MOV.U32 R4, RZ, RZ, R15 ;  /* 0x000000ffff048224 */ /* 0x008fe200078e000f */
[----:B------:R-:W-:-:S02]  /*1b1c0*/  PRMT R29, RZ, 0x7610, R29 ;  /* 0x00007610ff1d7816 */ /* 0x000fc4000000001d */
[----:B------:R-:W-:Y:S02]  /*1b1d0*/  PRMT R27, RZ, 0x7610, R27 ;  /* 0x00007610ff1b7816 */ /* 0x000fe4000000001b */
[----:B--2---:R0:W2:Y:S02]  /*1b1e0*/  @!P0 LDG.E.U16 R14, [R4.64] ;  /* 0x0000000a040e8981 */ /* 0x0040a4000c1e1500 */
[----:B0-----:R-:W-:Y:S02]  /*1b1f0*/  @!P0 IMAD.MOV.U32 R4, RZ, RZ, R10 ;  /* 0x000000ffff048224 */ /* 0x001fe400078e000a */
[----:B------:R-:W-:-:S05]  /*1b200*/  @!P0 IMAD.MOV.U32 R5, RZ, RZ, R11 ;  /* 0x000000ffff058224 */ /* 0x000fca00078e000b */
[----:B------:R0:W3:Y:S04]  /*1b210*/  @!P0 LDG.E.U16 R29, [R4.64] ;  /* 0x0000000a041d8981 */ /* 0x0000e8000c1e1500 */
[----:B------:R1:W-:Y:S04]  /*1b220*/  STL [R1+0xc], R6 ;  /* 0x00000c0601007387 */ /* 0x0003e80000100800 */
[----:B------:R-:W2:Y:S01]  /*1b230*/  LDL R11, [R1+0x430] ;  /* 0x00043000010b7983 */ /* 0x000ea20000100800 */
[----:B0-----:R-:W-:Y:S02]  /*1b240*/  @!P0 IMAD.MOV.U32 R4, RZ, RZ, R8 ;  /* 0x000000ffff048224 */ /* 0x001fe400078e0008 */
[----:B----4-:R-:W-:Y:S01]  /*1b250*/  @!P0 IMAD.MOV.U32 R5, RZ, RZ, R9 ;  /* 0x000000ffff058224 */ /* 0x010fe200078e0009 */
[----:B------:R-:W4:Y:S04]  /*1b260*/  LDL R10, [R1+0x434] ;  /* 0x00043400010a7983 */ /* 0x000f280000100800 */
[----:B-1----:R-:W2:Y:S04]  /*1b270*/  LDL R6, [R1+0x474] ;  /* 0x0004740001067983 */ /* 0x002ea80000100800 */
[----:B------:R0:W4:Y:S01]  /*1b280*/  @!P0 LDG.E.U16 R27, [R4.64] ;  /* 0x0000000a041b8981 */ /* 0x000122000c1e1500 */
[----:B------:R-:W-:-:S02]  /*1b290*/  PRMT R26, RZ, 0x7610, R26 ;  /* 0x00007610ff1a7816 */ /* 0x000fc4000000001a */
[----:B------:R-:W-:Y:S01]  /*1b2a0*/  PRMT R25, RZ, 0x7610, R25 ;  /* 0x00007610ff197816 */ /* 0x000fe20000000019 */
[----:B0-----:R-:W-:Y:S01]  /*1b2b0*/  @!P0 IMAD.MOV.U32 R5, RZ, RZ, R7 ;  /* 0x000000ffff058224 */ /* 0x001fe200078e0007 */
[----:B---3--:R-:W-:Y:S04]  /*1b2c0*/  STL [R1+0x1248], R29 ;  /* 0x0012481d01007387 */ /* 0x008fe80000100800 */
[----:B------:R-:W3:Y:S04]  /*1b2d0*/  LDL R9, [R1+0x3f0] ;  /* 0x0003f00001097983 */ /* 0x000ee80000100800 */
[----:B------:R-:W3:Y:S01]  /*1b2e0*/  LDL R8, [R1+0x3f4] ;  /* 0x0003f40001087983 */ /* 0x000ee20000100800 */
[----:B--2---:R-:W-:-:S05]  /*1b2f0*/  @!P0 IMAD.MOV.U32 R4, RZ, RZ, R6 ;  /* 0x000000ffff048224 */ /* 0x004fca00078e0006 */
[----:B------:R0:W2:Y:S04]  /*1b300*/  @!P0 LDG.E.U16 R26, [R4.64] ;  /* 0x0000000a041a8981 */ /* 0x0000a8000c1e1500 */
[----:B----4-:R-:W-:Y:S01]  /*1b310*/  STL [R1+0x124c], R27 ;  /* 0x00124c1b01007387 */ /* 0x010fe20000100800 */
[----:B0-----:R-:W-:Y:S02]  /*1b320*/  @!P0 IMAD.MOV.U32 R4, RZ, RZ, R10 ;  /* 0x000000ffff048224 */ /* 0x001fe400078e000a */
[----:B------:R-:W-:Y:S01]  /*1b330*/  @!P0 IMAD.MOV.U32 R5, RZ, RZ, R11 ;  /* 0x000000ffff058224 */ /* 0x000fe200078e000b */
[----:B------:R-:W-:Y:S04]  /*1b340*/  STL [R1+0x1268], R27 ;  /* 0x0012681b01007387 */ /* 0x000fe80000100800 */
[----:B------:R-:W4:Y:S04]  /*1b350*/  LDL R7, [R1+0x3b0] ;  /* 0x0003b00001077983 */ /* 0x000f280000100800 */
[----:B------:R-:W4:Y:S04]  /*1b360*/  LDL R6, [R1+0x3b4] ;  /* 0x0003b40001067983 */ /* 0x000f280000100800 */
[----:B------:R3:W4:Y:S01]  /*1b370*/  @!P0 LDG.E.U16 R25, [R4.64] ;  /* 0x0000000a04198981 */ /* 0x000722000c1e1500 */
[----:B------:R-:W-:-:S02]  /*1b380*/  PRMT R24, RZ, 0x7610, R24 ;  /* 0x00007610ff187816 */ /* 0x000fc40000000018 */
[----:B------:R-:W-:Y:S01]  /*1b390*/  PRMT R23, RZ, 0x7610, R23 ;  /* 0x00007610ff177816 */ /* 0x000fe20000000017 */
[----:B---3--:R-:W-:Y:S02]  /*1b3a0*/  @!P0 IMAD.MOV.U32 R5, RZ, RZ, R9 ;  /* 0x000000ffff058224 */ /* 0x008fe400078e0009 */
[----:B------:R-:W-:-:S05]  /*1b3b0*/  @!P0 IMAD.MOV.U32 R4, RZ, RZ, R8 ;  /* 0x000000ffff048224 */ /* 0x000fca00078e0008 */
[----:B------:R4:W3:Y:S04]  /*1b3c0*/  @!P0 LDG.E.U16 R24, [R4.64] ;  /* 0x0000000a04188981 */ /* 0x0008e8000c1e1500 */
[----:B--2---:R-:W-:Y:S04]  /*1b3d0*/  STL [R1+0x1250], R26 ;  /* 0x0012501a01007387 */ /* 0x004fe80000100800 */
[----:B------:R-:W-:Y:S01]  /*1b3e0*/  STL [R1+0x1280], R26 ;  /* 0x0012801a01007387 */ /* 0x000fe20000100800 */
[----:B----4-:R-:W-:Y:S02]  /*1b3f0*/  @!P0 IMAD.MOV.U32 R5, RZ, RZ, R7 ;  /* 0x000000ffff058224 */ /* 0x010fe400078e0007 */
[----:B------:R-:W-:Y:S01]  /*1b400*/  @!P0 IMAD.MOV.U32 R4, RZ, RZ, R6 ;  /* 0x000000ffff048224 */ /* 0x000fe200078e0006 */
[----:B------:R-:W-:Y:S04]  /*1b410*/  STL [R1+0x1254], R25 ;  /* 0x0012541901007387 */ /* 0x000fe80000100800 */
[----:B------:R-:W-:Y:S04]  /*1b420*/  STL [R1+0x1270], R25 ;  /* 0x0012701901007387 */ /* 0x000fe80000100800 */
[----:B------:R-:W2:Y:S04]  /*1b430*/  LDL R9, [R1+0x370] ;  /* 0x0003700001097983 */ /* 0x000ea80000100800 */
[----:B------:R-:W4:Y:S04]  /*1b440*/  LDL R8, [R1+0x374] ;  /* 0x0003740001087983 */ /* 0x000f280000100800 */
[----:B------:R2:W4:Y:S01]  /*1b450*/  @!P0 LDG.E.U16 R23, [R4.64] ;  /* 0x0000000a04178981 */ /* 0x000522000c1e1500 */
[----:B------:R-:W-:-:S03]  /*1b460*/  PRMT R22, RZ, 0x7610, R22 ;  /* 0x00007610ff167816 */ /* 0x000fc60000000016 */
[----:B---3--:R-:W-:Y:S04]  /*1b470*/  STL [R1+0x1258], R24 ;  /* 0x0012581801007387 */ /* 0x008fe80000100800 */
[----:B------:R0:W-:Y:S04]  /*1b480*/  STL [R1], R14 ;  /* 0x0000000e01007387 */ /* 0x0001e80000100800 */
[----:B------:R-:W-:Y:S04]  /*1b490*/  STL [R1+0x126c], R24 ;  /* 0x00126c1801007387 */ /* 0x000fe80000100800 */
[----:B------:R-:W3:Y:S04]  /*1b4a0*/  LDL R11, [R1+0x330] ;  /* 0x00033000010b7983 */ /* 0x000ee80000100800 */
[----:B------:R-:W3:Y:S04]  /*1b4b0*/  LDL R10, [R1+0x334] ;  /* 0x00033400010a7983 */ /* 0x000ee80000100800 */
[----:B------:R-:W3:Y:S04]  /*1b4c0*/  LDL R7, [R1+0x2f0] ;  /* 0x0002f00001077983 */ /* 0x000ee80000100800 */
[----:B------:R-:W3:Y:S04]  /*1b4d0*/  LDL R6, [R1+0x2f4] ;  /* 0x0002f40001067983 */ /* 0x000ee80000100800 */
[----:B------:R-:W3:Y:S04]  /*1b4e0*/  LDL R15, [R1+0x198] ;  /* 0x00019800010f7983 */ /* 0x000ee80000100800 */
[----:B0-----:R-:W3:Y:S01]  /*1b4f0*/  LDL R14, [R1+0x2b4] ;  /* 0x0002b400010e7983 */ /* 0x001ee20000100800 */
[----:B--2---:R-:W-:-:S02]  /*1b500*/  @!P0 IMAD.MOV.U32 R5, RZ, RZ, R9 ;  /* 0x000000ffff058224 */ /* 0x004fc400078e0009 */
[----:B----4-:R-:W-:Y:S01]  /*1b510*/  @!P0 IMAD.MOV.U32 R4, RZ, RZ, R8 ;  /* 0x000000ffff048224 */ /* 0x010fe200078e0008 */
[----:B------:R-:W-:Y:S04]  /*1b520*/  STL [R1+0x125c], R23 ;  /* 0x00125c1701007387 */ /* 0x000fe80000100800 */
[----:B------:R-:W-:Y:S04]  /*1b530*/  STL [R1+0x127c], R23 ;  /* 0x00127c1701007387 */ /* 0x000fe80000100800 */
[----:B------:R-:W-:Y:S04]  /*1b540*/  STL [R1+0x1284], R23 ;  /* 0x0012841701007387 */ /* 0x000fe80000100800 */
[----:B------:R-:W-:Y:S04]  /*1b550*/  STL [R1+0x1288], R23 ;  /* 0x0012881701007387 */ /* 0x000fe80000100800 */
[----:B------:R3:W2:Y:S04]  /*1b560*/  @!P0 LDG.E.U16 R22, [R4.64] ;  /* 0x0000000a04168981 */ /* 0x0006a8000c1e1500 */
[----:B------:R-:W4:Y:S04]  /*1b570*/  LDL R9, [R1+0xa68] ;  /* 0x000a680001097983 */ /* 0x000f280000100800 */
[----:B------:R-:W4:Y:S01]  /*1b580*/  LDL R8, [R1+0xa6c] ;  /* 0x000a6c0001087983 */ /* 0x000f220000100800 */
[----:B------:R-:W-:Y:S01]  /*1b590*/  PRMT R21, RZ, 0x7610, R21 ;  /* 0x00007610ff157816 */ /* 0x000fe20000000015 */
[----:B---3--:R-:W-:-:S02]  /*1b5a0*/  @!P0 IMAD.MOV.U32 R5, RZ, RZ, R11 ;  /* 0x000000ffff058224 */ /* 0x008fc400078e000b */
[----:B------:R-:W-:-:S05]  /*1b5b0*/  @!P0 IMAD.MOV.U32 R4, RZ, RZ, R10 ;  /* 0x000000ffff048224 */ /* 0x000fca00078e000a */
[----:B------:R0:W3:Y:S02]  /*1b5c0*/  @!P0 LDG.E.U16 R21, [R4.64] ;  /* 0x0000000a04158981 */ /* 0x0000e4000c1e1500 */
[----:B0-----:R-:W-:Y:S02]  /*1b5d0*/  PRMT R4, RZ, 0x7610, R4 ;  /* 0x00007610ff047816 */ /* 0x001fe40000000004 */
[----:B------:R-:W-:-:S04]  /*1b5e0*/  PRMT R5, RZ, 0x7610, R5 ;  /* 0x00007610ff057816 */ /* 0x000fc80000000005 */
[----:B------:R0:W3:Y:S02]  /*1b5f0*/  @!P0 LDG.E.U16 R4, [R6.64] ;  /* 0x0000000a06048981 */ /* 0x0000e4000c1e1500 */
[----:B0-----:R-:W-:Y:S02]  /*1b600*/  @!P0 IMAD.MOV.U32 R6, RZ, RZ, R14 ;  /* 0x000000ffff068224 */ /* 0x001fe400078e000e */
[----:B------:R-:W-:-:S05]  /*1b610*/  @!P0 IMAD.MOV.U32 R7, RZ, RZ, R15 ;  /* 0x000000ffff078224 */ /* 0x000fca00078e000f */
[----:B------:R0:W3:Y:S02]  /*1b620*/  @!P0 LDG.E.U16 R5, [R6.64] ;  /* 0x0000000a06058981 */ /* 0x0000e4000c1e1500 */
[----:B0-----:R-:W-:Y:S02]  /*1b630*/  PRMT R6, RZ, 0x7610, R6 ;  /* 0x00007610ff067816 */ /* 0x001fe40000000006 */
[----:B--2---:R-:W-:Y:S04]  /*1b640*/  STL [R1+0x1260], R22 ;  /* 0x0012601601007387 */ /* 0x004fe80000100800 */
[----:B------:R-:W-:Y:S04]  /*1b650*/  STL [R1+0x1264], R22 ;  /* 0x0012641601007387 */ /* 0x000fe80000100800 */
[----:B----4-:R0:W2:Y:S04]  /*1b660*/  @!P0 LDG.E.U16 R6, [R8.64] ;  /* 0x0000000a08068981 */ /* 0x0100a8000c1e1500 */
[----:B------:R-:W4:Y:S04]  /*1b670*/  LDL R11, [R1+0x9e8] ;  /* 0x0009e800010b7983 */ /* 0x000f280000100800 */
[----:B------:R-:W4:Y:S04]  /*1b680*/  LDL R10, [R1+0x9ec] ;  /* 0x0009ec00010a7983 */ /* 0x000f280000100800 */
[----:B0-----:R-:W2:Y:S04]  /*1b690*/  LDL R8, [R1+0xa28] ;  /* 0x000a280001087983 */ /* 0x001ea80000100800 */
[----:B------:R-:W2:Y:S01]  /*1b6a0*/  LDL R9, [R1+0xa2c] ;  /* 0x000a2c0001097983 */ /* 0x000ea20000100800 */
[----:B------:R-:W-:-:S03]  /*1b6b0*/  PRMT R7, RZ, 0x7610, R7 ;  /* 0x00007610ff077816 */ /* 0x000fc60000000007 */
[----:B------:R-:W3:Y:S04]  /*1b6c0*/  LDL R15, [R1+0x968] ;  /* 0x00096800010f7983 */ /* 0x000ee80000100800 */
[----:B------:R-:W3:Y:S01]  /*1b6d0*/  LDL R14, [R1+0x96c] ;  /* 0x00096c00010e7983 */ /* 0x000ee20000100800 */
[----:B--2---:R-:W-:-:S04]  /*1b6e0*/  @!P0 LOP3.LUT R9, R9, R8, RZ, 0x3c, !PT ;  /* 0x0000000809098212 */ /* 0x004fc800078e3cff */
[----:B------:R-:W-:-:S04]  /*1b6f0*/  @!P0 LOP3.LUT R8, R9, R8, RZ, 0x3c, !PT ;  /* 0x0000000809088212 */ /* 0x000fc800078e3cff */
[----:B------:R-:W-:-:S05]  /*1b700*/  @!P0 LOP3.LUT R9, R9, R8, RZ, 0x3c, !PT ;  /* 0x0000000809098212 */ /* 0x000fca00078e3cff */
[----:B------:R0:W2:Y:S02]  /*1b710*/  @!P0 LDG.E.U16 R7, [R8.64] ;  /* 0x0000000a08078981 */ /* 0x0000a4000c1e1500 */
[----:B0-----:R-:W-:-:S06]  /*1b720*/  PRMT R8, RZ, 0x7610, R8 ;  /* 0x00007610ff087816 */ /* 0x001fcc0000000008 */
[----:B----4-:R0:W4:Y:S04]  /*1b730*/  @!P0 LDG.E.U16 R8, [R10.64] ;  /* 0x0000000a0a088981 */ /* 0x010128000c1e1500 */
[----:B0-----:R-:W2:Y:S04]  /*1b740*/  LDL R10, [R1+0x9a8] ;  /* 0x0009a800010a7983 */ /* 0x001ea80000100800 */
[----:B------:R-:W2:Y:S01]  /*1b750*/  LDL R11, [R1+0x9ac] ;  /* 0x0009ac00010b7983 */ /* 0x000ea20000100800 */
[----:B------:R-:W-:Y:S02]  /*1b760*/  PRMT R9, RZ, 0x7610, R9 ;  /* 0x00007610ff097816 */ /* 0x000fe40000000009 */
[----:B--2---:R-:W-:-:S04]  /*1b770*/  @!P0 LOP3.LUT R11, R11, R10, RZ, 0x3c, !PT ;  /* 0x0000000a0b0b8212 */ /* 0x004fc800078e3cff */
[----:B------:R-:W-:-:S04]  /*1b780*/  @!P0 LOP3.LUT R10, R11, R10, RZ, 0x3c, !PT ;  /* 0x0000000a0b0a8212 */ /* 0x000fc800078e3cff */
[----:B------:R-:W-:-:S05]  /*1b790*/  @!P0 LOP3.LUT R11, R11, R10, RZ, 0x3c, !PT ;  /* 0x0000000a0b0b8212 */ /* 0x000fca00078e3cff */
[----:B------:R0:W2:Y:S04]  /*1b7a0*/  @!P0 LDG.E.U16 R9, [R10.64] ;  /* 0x0000000a0a098981 */ /* 0x0000a8000c1e1500 */
[----:B----4-:R-:W-:Y:S01]  /*1b7b0*/  STL [R1+0x1244], R8 ;  /* 0x0012440801007387 */ /* 0x010fe20000100800 */
[----:B0-----:R-:W-:-:S06]  /*1b7c0*/  PRMT R10, RZ, 0x7610, R10 ;  /* 0x00007610ff0a7816 */ /* 0x001fcc000000000a */
[----:B---3--:R0:W3:Y:S04]  /*1b7d0*/  @!P0 LDG.E.U16 R10, [R14.64] ;  /* 0x0000000a0e0a8981 */ /* 0x0080e8000c1e1500 */
[----:B--2---:R-:W-:Y:S04]  /*1b7e0*/  STL [R1+0x1240], R9 ;  /* 0x0012400901007387 */ /* 0x004fe80000100800 */
[----:B0-----:R-:W2:Y:S04]  /*1b7f0*/  LDL R14, [R1+0x928] ;  /* 0x00092800010e7983 */ /* 0x001ea80000100800 */
[----:B------:R-:W2:Y:S01]  /*1b800*/  LDL R15, [R1+0x92c] ;  /* 0x00092c00010f7983 */ /* 0x000ea20000100800 */
[----:B------:R-:W-:-:S02]  /*1b810*/  PRMT R11, RZ, 0x7610, R11 ;  /* 0x00007610ff0b7816 */ /* 0x000fc4000000000b */
[----:B--2---:R-:W-:-:S04]  /*1b820*/  @!P0 LOP3.LUT R15, R15, R14, RZ, 0x3c, !PT ;  /* 0x0000000e0f0f8212 */ /* 0x004fc800078e3cff */
[----:B------:R-:W-:-:S04]  /*1b830*/  @!P0 LOP3.LUT R14, R15, R14, RZ, 0x3c, !PT ;  /* 0x0000000e0f0e8212 */ /* 0x000fc800078e3cff */
[----:B------:R-:W-:-:S05]  /*1b840*/  @!P0 LOP3.LUT R15, R15, R14, RZ, 0x3c, !PT ;  /* 0x0000000e0f0f8212 */ /* 0x000fca00078e3cff */
[----:B------:R0:W2:Y:S04]  /*1b850*/  @!P0 LDG.E.U16 R11, [R14.64] ;  /* 0x0000000a0e0b8981 */ /* 0x0000a8000c1e1500 */
[----:B0-----:R-:W4:Y:S04]  /*1b860*/  LDL R14, [R1+0x8e8] ;  /* 0x0008e800010e7983 */ /* 0x001f280000100800 */
[----:B------:R-:W4:Y:S01]  /*1b870*/  LDL R15, [R1+0x8ec] ;  /* 0x0008ec00010f7983 */ /* 0x000f220000100800 */
[----:B------:R-:W-:Y:S02]  /*1b880*/  PRMT R12, RZ, 0x7610, R12 ;  /* 0x00007610ff0c7816 */ /* 0x000fe4000000000c */
[----:B----4-:R-:W-:-:S04]  /*1b890*/  @!P0 LOP3.LUT R15, R15, R14, RZ, 0x3c, !PT ;  /* 0x0000000e0f0f8212 */ /* 0x010fc800078e3cff */
[----:B------:R-:W-:-:S04]  /*1b8a0*/  @!P0 LOP3.LUT R14, R15, R14, RZ, 0x3c, !PT ;  /* 0x0000000e0f0e8212 */ /* 0x000fc800078e3cff */
[----:B------:R-:W-:-:S05]  /*1b8b0*/  @!P0 LOP3.LUT R15, R15, R14, RZ, 0x3c, !PT ;  /* 0x0000000e0f0f8212 */ /* 0x000fca00078e3cff */
[----:B------:R0:W4:Y:S04]  /*1b8c0*/  @!P0 LDG.E.U16 R12, [R14.64] ;  /* 0x0000000a0e0c8981 */ /* 0x000128000c1e1500 */
[----:B0-----:R-:W2:Y:S04]  /*1b8d0*/  LDL R14, [R1+0x8a8] ;  /* 0x0008a800010e7983 */ /* 0x001ea80000100800 */
[----:B------:R-:W2:Y:S01]  /*1b8e0*/  LDL R15, [R1+0x8ac] ;  /* 0x0008ac00010f7983 */ /* 0x000ea20000100800 */
[----:B------:R-:W-:Y:S02]  /*1b8f0*/  PRMT R13, RZ, 0x7610, R13 ;  /* 0x00007610ff0d7816 */ /* 0x000fe4000000000d */
        /* <DEDUP_REMOVED lines=8> */
[----:B--2---:R-:W-:-:S02]  /*1b980*/  PRMT R13, RZ, 0x7610, R13 ;  /* 0x00007610ff0d7816 */ /* 0x004fc4000000000d */
[----:B---3--:R-:W-:-:S04]  /*1b990*/  @!P0 LOP3.LUT R15, R15, R14, RZ, 0x3c, !PT ;  /* 0x0000000e0f0f8212 */ /* 0x008fc800078e3cff */
        /* <DEDUP_REMOVED lines=156> */
[----:B0-----:R-:W3:Y:S04]  /*1c360*/  LDL R14, [R1+0x3e8] ;  /* 0x0003e800010e7983 */ /* 0x001ee80000100800 */
[----:B------:R-:W3:Y:S01]  /*1c370*/  LDL R15, [R1+0x3ec] ;  /* 0x0003ec00010f7983 */ /* 0x000ee20000100800 */
[----:B--2---:R-:W-:Y:S02]  /*1c380*/  PRMT R13, RZ, 0x7610, R13 ;  /* 0x00007610ff0d7816 */ /* 0x004fe4000000000d */
[----:B---3--:R-:W-:-:S04]  /*1c390*/  @!P0 LOP3.LUT R15, R15, R14, RZ, 0x3c, !PT ;  /* 0x0000000e0f0f8212 */ /* 0x008fc800078e3cff */
[----:B------:R-:W-:-:S04]  /*1c3a0*/  @!P0 LOP3.LUT R14, R15, R14, RZ, 0x3c, !PT ;  /* 0x0000000e0f0e8212 */ /* 0x000fc800078e3cff */
[----:B------:R-:W-:-:S05]  /*1c3b0*/  @!P0 LOP3.LUT R15, R15, R14, RZ, 0x3c, !PT ;  /* 0x0000000e0f0f8212 */ /* 0x000fca00078e3cff */
[----:B------:R-:W2:Y:S04]  /*1c3c0*/  @!P0 LDG.E.U16 R13, [R14.64] ;  /* 0x0000000a0e0d8981 */ /* 0x000ea8000c1e1500 */
[----:B------:R0:W-:Y:S04]  /*1c3d0*/  STL [R1+0xf8], R28 ;  /* 0x0000f81c01007387 */ /* 0x0001e80000100800 */
[----:B0-----:R-:W3:Y:S04]  /*1c3e0*/  LDL R28, [R1+0x138] ;  /* 0x00013800011c7983 */ /* 0x001ee80000100800 */
        /* <DEDUP_REMOVED lines=56> */
[----:B------:R-:W2:Y:S01]  /*1c770*/  LDL R15, [R1+0xa20] ;  /* 0x000a2000010f7983 */ /* 0x000ea20000100800 */
[----:B------:R-:W-:Y:S01]  /*1c780*/  PRMT R25, RZ, 0x7610, R25 ;  /* 0x00007610ff197816 */ /* 0x000fe20000000019 */
[----:B------:R-:W-:-:S05]  /*1c790*/  @!P0 IMAD.MOV.U32 R14, RZ, RZ, R27 ;  /* 0x000000ffff0e8224 */ /* 0x000fca00078e001b */
[----:B--2---:R0:W2:Y:S04]  /*1c7a0*/  @!P0 LDG.E.U16 R25, [R14.64] ;  /* 0x0000000a0e198981 */ /* 0x0040a8000c1e1500 */
[----:B0-----:R-:W3:Y:S04]  /*1c7b0*/  LDL R14, [R1+0x9e0] ;  /* 0x0009e000010e7983 */ /* 0x001ee80000100800 */
[----:B------:R-:W3:Y:S04]  /*1c7c0*/  LDL R15, [R1+0x9e4] ;  /* 0x0009e400010f7983 */ /* 0x000ee80000100800 */
[----:B------:R-:W-:Y:S04]  /*1c7d0*/  STS.U16 [R28+0x10000], R13 ;  /* 0x0100000d1c007388 */ /* 0x000fe80000000400 */
[----:B------:R-:W-:Y:S04]  /*1c7e0*/  STS.U16 [R28+0x10100], R16 ;  /* 0x010100101c007388 */ /* 0x000fe80000000400 */
[----:B------:R0:W-:Y:S02]  /*1c7f0*/  STS.U16 [R28+0x10200], R3 ;  /* 0x010200031c007388 */ /* 0x0001e40000000400 */
[----:B0-----:R-:W-:-:S02]  /*1c800*/  PRMT R3, RZ, 0x7610, R3 ;  /* 0x00007610ff037816 */ /* 0x001fc40000000003 */
[----:B--2---:R0:W-:Y:S04]  /*1c810*/  STL [R1+0x180], R25 ;  /* 0x0001801901007387 */ /* 0x0041e80000100800 */
[----:B0-----:R-:W2:Y:S01]  /*1c820*/  LDL R25, [R1+0x924] ;  /* 0x0009240001197983 */ /* 0x001ea20000100800 */
[----:B---3--:R-:W-:-:S03]  /*1c830*/  @!P0 LOP3.LUT R15, R15, R14, RZ, 0x3c, !PT ;  /* 0x0000000e0f0f8212 */ /* 0x008fc600078e3cff */
[----:B------:R-:W3:Y:S01]  /*1c840*/  LDL.LU R27, [R1+0x6c] ;  /* 0x00006c00011b7983 */ /* 0x000ee20000300800 */
[----:B------:R-:W-:-:S04]  /*1c850*/  @!P0 LOP3.LUT R14, R15, R14, RZ, 0x3c, !PT ;  /* 0x0000000e0f0e8212 */ /* 0x000fc800078e3cff */
[----:B------:R-:W-:-:S05]  /*1c860*/  @!P0 LOP3.LUT R15, R15, R14, RZ, 0x3c, !PT ;  /* 0x0000000e0f0f8212 */ /* 0x000fca00078e3cff */
[----:B------:R0:W2:Y:S04]  /*1c870*/  @!P0 LDG.E.U16 R3, [R14.64] ;  /* 0x0000000a0e038981 */ /* 0x0000a8000c1e1500 */
[----:B0-----:R-:W3:Y:S01]  /*1c880*/  LDL R15, [R1+0x9a0] ;  /* 0x0009a000010f7983 */ /* 0x001ee20000100800 */
[----:B------:R-:W-:Y:S01]  /*1c890*/  PRMT R26, RZ, 0x7610, R26 ;  /* 0x00007610ff1a7816 */ /* 0x000fe2000000001a */
[----:B------:R-:W-:Y:S02]  /*1c8a0*/  @!P0 IMAD.MOV.U32 R14, RZ, RZ, R29 ;  /* 0x000000ffff0e8224 */ /* 0x000fe400078e001d */
[----:B--2---:R0:W-:Y:S04]  /*1c8b0*/  STL [R1+0x178], R3 ;  /* 0x0001780301007387 */ /* 0x0041e80000100800 */
[----:B---3--:R1:W2:Y:S01]  /*1c8c0*/  @!P0 LDG.E.U16 R26, [R14.64] ;  /* 0x0000000a0e1a8981 */ /* 0x0082a2000c1e1500 */
[----:B------:R-:W-:-:S03]  /*1c8d0*/  PRMT R20, RZ, 0x7610, R20 ;  /* 0x00007610ff147816 */ /* 0x000fc60000000014 */
[----:B0-----:R-:W3:Y:S04]  /*1c8e0*/  LDL R3, [R1+0x8e4] ;  /* 0x0008e40001037983 */ /* 0x001ee80000100800 */
[----:B-1----:R-:W2:Y:S04]  /*1c8f0*/  LDL R14, [R1+0x960] ;  /* 0x00096000010e7983 */ /* 0x002ea80000100800 */
[----:B------:R-:W2:Y:S02]  /*1c900*/  LDL R15, [R1+0x964] ;  /* 0x00096400010f7983 */ /* 0x000ea40000100800 */
[----:B--2---:R-:W-:-:S04]  /*1c910*/  @!P0 LOP3.LUT R15, R15, R14, RZ, 0x3c, !PT ;  /* 0x0000000e0f0f8212 */ /* 0x004fc800078e3cff */
[----:B------:R-:W-:-:S04]  /*1c920*/  @!P0 LOP3.LUT R14, R15, R14, RZ, 0x3c, !PT ;  /* 0x0000000e0f0e8212 */ /* 0x000fc800078e3cff */
[----:B------:R-:W-:-:S05]  /*1c930*/  @!P0 LOP3.LUT R15, R15, R14, RZ, 0x3c, !PT ;  /* 0x0000000e0f0f8212 */ /* 0x000fca00078e3cff */
[----:B------:R-:W2:Y:S04]  /*1c940*/  @!P0 LDG.E.U16 R20, [R14.64] ;  /* 0x0000000a0e148981 */ /* 0x000ea8000c1e1500 */
[----:B------:R0:W-:Y:S04]  /*1c950*/  STL [R1+0x170], R26 ;  /* 0x0001701a01007387 */ /* 0x0001e80000100800 */
[----:B0-----:R-:W3:Y:S04]  /*1c960*/  LDL.LU R26, [R1+0x8] ;  /* 0x00000800011a7983 */ /* 0x001ee80000300800 */
[----:B------:R-:W3:Y:S04]  /*1c970*/  LDL.LU R29, [R1+0x64] ;  /* 0x00006400011d7983 */ /* 0x000ee80000300800 */
[----:B--2---:R0:W-:Y:S04]  /*1c980*/  STL [R1+0x168], R20 ;  /* 0x0001681401007387 */ /* 0x0041e80000100800 */
[----:B0-----:R-:W2:Y:S04]  /*1c990*/  LDL.LU R20, [R1+0x1290] ;  /* 0x0012900001147983 */ /* 0x001ea80000300800 */
[----:B------:R-:W2:Y:S01]  /*1c9a0*/  LDL R15, [R1+0x920] ;  /* 0x00092000010f7983 */ /* 0x000ea20000100800 */
[----:B------:R-:W-:Y:S01]  /*1c9b0*/  PRMT R22, RZ, 0x7610, R22 ;  /* 0x00007610ff167816 */ /* 0x000fe20000000016 */
[----:B------:R-:W-:-:S05]  /*1c9c0*/  @!P0 IMAD.MOV.U32 R14, RZ, RZ, R25 ;  /* 0x000000ffff0e8224 */ /* 0x000fca00078e0019 */
[----:B--2---:R-:W2:Y:S04]  /*1c9d0*/  @!P0 LDG.E.U16 R22, [R14.64] ;  /* 0x0000000a0e168981 */ /* 0x004ea8000c1e1500 */
[----:B------:R-:W-:Y:S04]  /*1c9e0*/  STS.U16 [R28+0x10300], R17 ;  /* 0x010300111c007388 */ /* 0x000fe80000000400 */
[----:B------:R-:W-:Y:S04]  /*1c9f0*/  STS.U16 [R28+0x10400], R18 ;  /* 0x010400121c007388 */ /* 0x000fe80000000400 */
[----:B------:R-:W-:Y:S04]  /*1ca00*/  STS.U16 [R28+0x10500], R19 ;  /* 0x010500131c007388 */ /* 0x000fe80000000400 */
[----:B------:R-:W-:Y:S04]  /*1ca10*/  STS.U16 [R28+0x10600], R20 ;  /* 0x010600141c007388 */ /* 0x000fe80000000400 */
[----:B------:R-:W-:Y:S04]  /*1ca20*/  STS.U16 [R28+0x10700], R2 ;  /* 0x010700021c007388 */ /* 0x000fe80000000400 */
[----:B--2---:R0:W-:Y:S04]  /*1ca30*/  STL [R1+0x160], R22 ;  /* 0x0001601601007387 */ /* 0x0041e80000100800 */
[----:B0-----:R-:W2:Y:S04]  /*1ca40*/  LDL R22, [R1+0x824] ;  /* 0x0008240001167983 */ /* 0x001ea80000100800 */
[----:B------:R-:W2:Y:S04]  /*1ca50*/  LDL.LU R25, [R1+0x60] ;  /* 0x0000600001197983 */ /* 0x000ea80000300800 */
[----:B------:R-:W3:Y:S01]  /*1ca60*/  LDL R2, [R1+0x8e0] ;  /* 0x0008e00001027983 */ /* 0x000ee20000100800 */
[----:B------:R-:W-:-:S02]  /*1ca70*/  PRMT R0, RZ, 0x7610, R0 ;  /* 0x00007610ff007816 */ /* 0x000fc40000000000 */
[----:B---3--:R-:W-:-:S04]  /*1ca80*/  @!P0 LOP3.LUT R3, R3, R2, RZ, 0x3c, !PT ;  /* 0x0000000203038212 */ /* 0x008fc800078e3cff */
[----:B------:R-:W-:-:S04]  /*1ca90*/  @!P0 LOP3.LUT R2, R3, R2, RZ, 0x3c, !PT ;  /* 0x0000000203028212 */ /* 0x000fc800078e3cff */
[----:B------:R-:W-:-:S05]  /*1caa0*/  @!P0 LOP3.LUT R3, R3, R2, RZ, 0x3c, !PT ;  /* 0x0000000203038212 */ /* 0x000fca00078e3cff */
[----:B------:R-:W3:Y:S04]  /*1cab0*/  @!P0 LDG.E.U16 R0, [R2.64] ;  /* 0x0000000a02008981 */ /* 0x000ee8000c1e1500 */
        /* <DEDUP_REMOVED lines=16> */
[----:B---3--:R-:W-:Y:S04]  /*1cbc0*/  STS.U16 [R28+0x10800], R0 ;  /* 0x010800001c007388 */ /* 0x008fe80000000400 */
[----:B------:R0:W-:Y:S04]  /*1cbd0*/  STS.U16 [R28+0x10900], R27 ;  /* 0x0109001b1c007388 */ /* 0x0001e80000000400 */
[----:B0-----:R-:W3:Y:S04]  /*1cbe0*/  LDL R27, [R1+0x7a0] ;  /* 0x0007a000011b7983 */ /* 0x001ee80000100800 */
[----:B------:R0:W-:Y:S04]  /*1cbf0*/  STL [R1+0x150], R24 ;  /* 0x0001501801007387 */ /* 0x0001e80000100800 */
[----:B0-----:R-:W3:Y:S04]  /*1cc00*/  LDL R24, [R1+0x7a4] ;  /* 0x0007a40001187983 */ /* 0x001ee80000100800 */
[----:B--2---:R0:W-:Y:S04]  /*1cc10*/  STL [R1+0x14c], R23 ;  /* 0x00014c1701007387 */ /* 0x0041e80000100800 */
[----:B0-----:R-:W2:Y:S04]  /*1cc20*/  LDL.LU R23, [R1+0x1288] ;  /* 0x0012880001177983 */ /* 0x001ea80000300800 */
[----:B------:R-:W3:Y:S04]  /*1cc30*/  LDL.LU R2, [R1+0x68] ;  /* 0x0000680001027983 */ /* 0x000ee80000300800 */
[----:B------:R-:W4:Y:S01]  /*1cc40*/  LDL R3, [R1+0x820] ;  /* 0x0008200001037983 */ /* 0x000f220000100800 */
[----:B--2---:R-:W-:-:S03]  /*1cc50*/  PRMT R23, RZ, 0x7610, R23 ;  /* 0x00007610ff177816 */ /* 0x004fc60000000017 */
[----:B---3--:R0:W-:Y:S02]  /*1cc60*/  STS.U16 [R28+0x10a00], R2 ;  /* 0x010a00021c007388 */ /* 0x0081e40000000400 */
[----:B0-----:R-:W-:Y:S02]  /*1cc70*/  @!P0 IMAD.MOV.U32 R2, RZ, RZ, R22 ;  /* 0x000000ffff028224 */ /* 0x001fe400078e0016 */
[----:B------:R-:W2:Y:S04]  /*1cc80*/  LDL R22, [R1+0x764] ;  /* 0x0007640001167983 */ /* 0x000ea80000100800 */
[----:B----4-:R-:W3:Y:S04]  /*1cc90*/  @!P0 LDG.E.U16 R23, [R2.64] ;  /* 0x0000000a02178981 */ /* 0x010ee8000c1e1500 */
[----:B------:R-:W-:Y:S04]  /*1cca0*/  STS.U16 [R28+0x10b00], R26 ;  /* 0x010b001a1c007388 */ /* 0x000fe80000000400 */
[----:B---3--:R0:W-:Y:S04]  /*1ccb0*/  STL [R1+0x148], R23 ;  /* 0x0001481701007387 */ /* 0x0081e80000100800 */
[----:B0-----:R-:W3:Y:S04]  /*1ccc0*/  LDL.LU R23, [R1+0x1284] ;  /* 0x0012840001177983 */ /* 0x001ee80000300800 */
[----:B------:R-:W4:Y:S04]  /*1ccd0*/  LDL R2, [R1+0x7e0] ;  /* 0x0007e00001027983 */ /* 0x000f280000100800 */
[----:B------:R-:W4:Y:S04]  /*1cce0*/  LDL R3, [R1+0x7e4] ;  /* 0x0007e40001037983 */ /* 0x000f280000100800 */
[----:B------:R-:W2:Y:S01]  /*1ccf0*/  LDL.LU R26, [R1+0x1280] ;  /* 0x00128000011a7983 */ /* 0x000ea20000300800 */
[----:B----4-:R-:W-:-:S04]  /*1cd00*/  @!P0 LOP3.LUT R3, R3, R2, RZ, 0x3c, !PT ;  /* 0x0000000203038212 */ /* 0x010fc800078e3cff */
[C---:B------:R-:W-:Y:S02]  /*1cd10*/  @!P0 LOP3.LUT R2, R3.reuse, R2, RZ, 0x3c, !PT ;  /* 0x0000000203028212 */ /* 0x040fe400078e3cff */
[----:B--2---:R-:W-:Y:S02]  /*1cd20*/  PRMT R26, RZ, 0x7610, R26 ;  /* 0x00007610ff1a7816 */ /* 0x004fe4000000001a */
[----:B------:R-:W-:Y:S02]  /*1cd30*/  @!P0 LOP3.LUT R3, R3, R2, RZ, 0x3c, !PT ;  /* 0x0000000203038212 */ /* 0x000fe400078e3cff */
[----:B---3--:R-:W-:-:S03]  /*1cd40*/  PRMT R23, RZ, 0x7610, R23 ;  /* 0x00007610ff177816 */ /* 0x008fc60000000017 */
[----:B------:R0:W2:Y:S02]  /*1cd50*/  @!P0 LDG.E.U16 R26, [R2.64] ;  /* 0x0000000a021a8981 */ /* 0x0000a4000c1e1500 */
[----:B0-----:R-:W-:Y:S02]  /*1cd60*/  @!P0 IMAD.MOV.U32 R2, RZ, RZ, R24 ;  /* 0x000000ffff028224 */ /* 0x001fe400078e0018 */
[----:B------:R-:W-:-:S05]  /*1cd70*/  @!P0 IMAD.MOV.U32 R3, RZ, RZ, R27 ;  /* 0x000000ffff038224 */ /* 0x000fca00078e001b */
[----:B------:R-:W3:Y:S04]  /*1cd80*/  @!P0 LDG.E.U16 R23, [R2.64] ;  /* 0x0000000a02178981 */ /* 0x000ee8000c1e1500 */
[----:B------:R0:W-:Y:S04]  /*1cd90*/  STS.U16 [R28+0x10c00], R29 ;  /* 0x010c001d1c007388 */ /* 0x0001e80000000400 */
[----:B0-----:R-:W4:Y:S04]  /*1cda0*/  LDL R29, [R1+0x724] ;  /* 0x00072400011d7983 */ /* 0x001f280000100800 */
[----:B--2---:R0:W-:Y:S04]  /*1cdb0*/  STL [R1+0x144], R26 ;  /* 0x0001441a01007387 */ /* 0x0041e80000100800 */
[----:B0-----:R-:W2:Y:S04]  /*1cdc0*/  LDL.LU R26, [R1+0x4] ;  /* 0x00000400011a7983 */ /* 0x001ea80000300800 */
[----:B------:R-:W2:Y:S04]  /*1cdd0*/  LDL R27, [R1+0x6e0] ;  /* 0x0006e000011b7983 */ /* 0x000ea80000100800 */
[----:B------:R-:W2:Y:S04]  /*1cde0*/  LDL R24, [R1+0x6e4] ;  /* 0x0006e40001187983 */ /* 0x000ea80000100800 */
[----:B---3--:R0:W-:Y:S04]  /*1cdf0*/  STL [R1+0x140], R23 ;  /* 0x0001401701007387 */ /* 0x0081e80000100800 */
[----:B0-----:R-:W3:Y:S04]  /*1ce00*/  LDL.LU R23, [R1+0x127c] ;  /* 0x00127c0001177983 */ /* 0x001ee80000300800 */
[----:B------:R-:W2:Y:S01]  /*1ce10*/  LDL R3, [R1+0x760] ;  /* 0x0007600001037983 */ /* 0x000ea20000100800 */
[----:B------:R-:W-:Y:S01]  /*1ce20*/  PRMT R13, RZ, 0x7610, R13 ;  /* 0x00007610ff0d7816 */ /* 0x000fe2000000000d */
[----:B------:R-:W-:-:S02]  /*1ce30*/  @!P0 IMAD.MOV.U32 R2, RZ, RZ, R22 ;  /* 0x000000ffff028224 */ /* 0x000fc400078e0016 */
[----:B------:R0:W-:Y:S04]  /*1ce40*/  STS.U16 [R28+0x10d00], R25 ;  /* 0x010d00191c007388 */ /* 0x0001e80000000400 */
[----:B0-----:R-:W3:Y:S04]  /*1ce50*/  LDL.LU R25, [R1+0x58] ;  /* 0x0000580001197983 */ /* 0x001ee80000300800 */
[----:B------:R-:W3:Y:S04]  /*1ce60*/  LDL.LU R22, [R1+0x70] ;  /* 0x0000700001167983 */ /* 0x000ee80000300800 */
[----:B--2---:R0:W2:Y:S04]  /*1ce70*/  @!P0 LDG.E.U16 R13, [R2.64] ;  /* 0x0000000a020d8981 */ /* 0x0040a8000c1e1500 */
[----:B0-----:R-:W3:Y:S04]  /*1ce80*/  LDL.LU R2, [R1+0x5c] ;  /* 0x00005c0001027983 */ /* 0x001ee80000300800 */
[----:B------:R-:W4:Y:S04]  /*1ce90*/  LDL R3, [R1+0x720] ;  /* 0x0007200001037983 */ /* 0x000f280000100800 */
[----:B--2---:R-:W-:Y:S04]  /*1cea0*/  STL [R1+0x11c0], R13 ;  /* 0x0011c00d01007387 */ /* 0x004fe80000100800 */
[----:B------:R-:W-:Y:S04]  /*1ceb0*/  STL [R1+0x122c], R13 ;  /* 0x00122c0d01007387 */ /* 0x000fe80000100800 */
[----:B---3--:R0:W-:Y:S04]  /*1cec0*/  STS.U16 [R28+0x10e00], R2 ;  /* 0x010e00021c007388 */ /* 0x0081e80000000400 */
[----:B0-----:R-:W2:Y:S01]  /*1ced0*/  LDL.LU R28, [R1+0x1278] ;  /* 0x00127800011c7983 */ /* 0x001ea20000300800 */
[----:B----4-:R-:W-:-:S03]  /*1cee0*/  @!P0 IMAD.MOV.U32 R2, RZ, RZ, R29 ;  /* 0x000000ffff028224 */ /* 0x010fc600078e001d */
[----:B------:R-:W3:Y:S01]  /*1cef0*/  LDL.LU R29, [R1+0x54] ;  /* 0x00005400011d7983 */ /* 0x000ee20000300800 */
[----:B--2---:R-:W-:-:S06]  /*1cf00*/  PRMT R28, RZ, 0x7610, R28 ;  /* 0x00007610ff1c7816 */ /* 0x004fcc000000001c */
[----:B------:R-:W2:Y:S04]  /*1cf10*/  @!P0 LDG.E.U16 R28, [R2.64] ;  /* 0x0000000a021c8981 */ /* 0x000ea8000c1e1500 */
[----:B--2---:R0:W-:Y:S04]  /*1cf20*/  STL [R1+0x13c], R28 ;  /* 0x00013c1c01007387 */ /* 0x0041e80000100800 */
[----:B0-----:R-:W2:Y:S04]  /*1cf30*/  LDL.LU R28, [R1+0x1274] ;  /* 0x00127400011c7983 */ /* 0x001ea80000300800 */
[----:B------:R-:W2:Y:S01]  /*1cf40*/  LDL R3, [R1+0x138] ;  /* 0x0001380001037983 */ /* 0x000ea20000100800 */
[----:B------:R-:W-:Y:S01]  /*1cf50*/  PRMT R0, RZ, 0x7610, R0 ;  /* 0x00007610ff007816 */ /* 0x000fe20000000000 */
[----:B------:R-:W-:-:S02]  /*1cf60*/  @!P0 IMAD.MOV.U32 R2, RZ, RZ, R24 ;  /* 0x000000ffff028224 */ /* 0x000fc400078e0018 */
[----:B------:R-:W4:Y:S04]  /*1cf70*/  LDL.LU R24, [R1+0x50] ;  /* 0x0000500001187983 */ /* 0x000f280000300800 */
[----:B--2---:R0:W-:Y:S02]  /*1cf80*/  STS.U16 [R3+0x10f00], R28 ;  /* 0x010f001c03007388 */ /* 0x0041e40000000400 */
[----:B0-----:R-:W-:Y:S02]  /*1cf90*/  @!P0 IMAD.MOV.U32 R3, RZ, RZ, R27 ;  /* 0x000000ffff038224 */ /* 0x001fe400078e001b */
[----:B------:R-:W2:Y:S04]  /*1cfa0*/  LDL.LU R27, [R1+0x4c] ;  /* 0x00004c00011b7983 */ /* 0x000ea80000300800 */
[----:B------:R0:W2:Y:S04]  /*1cfb0*/  @!P0 LDG.E.U16 R0, [R2.64] ;  /* 0x0000000a02008981 */ /* 0x0000a8000c1e1500 */
[----:B0-----:R-:W2:Y:S04]  /*1cfc0*/  LDL R2, [R1+0x6a0] ;  /* 0x0006a00001027983 */ /* 0x001ea80000100800 */
[----:B------:R-:W2:Y:S04]  /*1cfd0*/  LDL R3, [R1+0x6a4] ;  /* 0x0006a40001037983 */ /* 0x000ea80000100800 */
[----:B------:R-:W0:Y:S02]  /*1cfe0*/  S2R R28, SR_TID.X ;  /* 0x00000000001c7919 */ /* 0x000e240000002100 */
[----:B0-----:R-:W-:-:S05]  /*1cff0*/  LOP3.LUT R28, R28, 0x7f, RZ, 0xc0, !PT ;  /* 0x0000007f1c1c7812 */ /* 0x001fca00078ec0ff */
[----:B------:R-:W-:-:S05]  /*1d000*/  IMAD.SHL.U32 R28, R28, 0x2, RZ ;  /* 0x000000021c1c7824 */ /* 0x000fca00078e00ff */
[----:B------:R0:W-:Y:S02]  /*1d010*/  STS.U16 [R28], R26 ;  /* 0x0000001a1c007388 */ /* 0x0001e40000000400 */
[----:B0-----:R-:W-:Y:S02]  /*1d020*/  PRMT R28, RZ, 0x7610, R28 ;  /* 0x00007610ff1c7816 */ /* 0x001fe4000000001c */
[----:B--2---:R-:W-:-:S04]  /*1d030*/  @!P0 LOP3.LUT R3, R3, R2, RZ, 0x3c, !PT ;  /* 0x0000000203038212 */ /* 0x004fc800078e3cff */
[----:B------:R-:W-:-:S04]  /*1d040*/  @!P0 LOP3.LUT R2, R3, R2, RZ, 0x3c, !PT ;  /* 0x0000000203028212 */ /* 0x000fc800078e3cff */
[----:B------:R-:W-:-:S05]  /*1d050*/  @!P0 LOP3.LUT R3, R3, R2, RZ, 0x3c, !PT ;  /* 0x0000000203038212 */ /* 0x000fca00078e3cff */
[----:B------:R-:W2:Y:S04]  /*1d060*/  @!P0 LDG.E.U16 R28, [R2.64] ;  /* 0x0000000a021c8981 */ /* 0x000ea8000c1e1500 */
[----:B------:R-:W-:Y:S04]  /*1d070*/  STL [R1+0x11c4], R0 ;  /* 0x0011c40001007387 */ /* 0x000fe80000100800 */
[----:B------:R-:W-:Y:S04]  /*1d080*/  STL [R1+0x11c8], R0 ;  /* 0x0011c80001007387 */ /* 0x000fe80000100800 */
[----:B------:R-:W-:Y:S04]  /*1d090*/  STL [R1+0x11cc], R0 ;  /* 0x0011cc0001007387 */ /* 0x000fe80000100800 */
[----:B------:R-:W-:Y:S04]  /*1d0a0*/  STL [R1+0x11f0], R0 ;  /* 0x0011f00001007387 */ /* 0x000fe80000100800 */
[----:B------:R-:W-:Y:S04]  /*1d0b0*/  STL [R1+0x120c], R0 ;  /* 0x00120c0001007387 */ /* 0x000fe80000100800 */
[----:B------:R-:W-:Y:S04]  /*1d0c0*/  STL [R1+0x1210], R0 ;  /* 0x0012100001007387 */ /* 0x000fe80000100800 */
[----:B------:R-:W-:Y:S04]  /*1d0d0*/  STL [R1+0x1214], R0 ;  /* 0x0012140001007387 */ /* 0x000fe80000100800 */
[----:B------:R-:W3:Y:S04]  /*1d0e0*/  LDL R26, [R1+0x5e4] ;  /* 0x0005e400011a7983 */ /* 0x000ee80000100800 */
[----:B--2---:R0:W-:Y:S04]  /*1d0f0*/  STL [R1+0x12c], R28 ;  /* 0x00012c1c01007387 */ /* 0x0041e80000100800 */
[----:B------:R-:W2:Y:S04]  /*1d100*/  LDL R2, [R1+0x660] ;  /* 0x0006600001027983 */ /* 0x000ea80000100800 */
[----:B------:R-:W2:Y:S04]  /*1d110*/  LDL R3, [R1+0x664] ;  /* 0x0006640001037983 */ /* 0x000ea80000100800 */
[----:B0-----:R-:W0:Y:S02]  /*1d120*/  S2R R28, SR_TID.X ;  /* 0x00000000001c7919 */ /* 0x001e240000002100 */
[----:B0-----:R-:W-:-:S05]  /*1d130*/  LOP3.LUT R28, R28, 0x7f, RZ, 0xc0, !PT ;  /* 0x0000007f1c1c7812 */ /* 0x001fca00078ec0ff */
[----:B------:R-:W-:-:S05]  /*1d140*/  IMAD.SHL.U32 R28, R28, 0x2, RZ ;  /* 0x000000021c1c7824 */ /* 0x000fca00078e00ff */
[----:B------:R0:W-:Y:S02]  /*1d150*/  STS.U16 [R28+0x800], R25 ;  /* 0x000800191c007388 */ /* 0x0001e40000000400 */
[----:B0-----:R-:W-:Y:S02]  /*1d160*/  PRMT R28, RZ, 0x7610, R28 ;  /* 0x00007610ff1c7816 */ /* 0x001fe4000000001c */
[----:B------:R-:W3:Y:S01]  /*1d170*/  LDL.LU R25, [R1+0x1270] ;  /* 0x0012700001197983 */ /* 0x000ee20000300800 */
[----:B--2---:R-:W-:-:S04]  /*1d180*/  @!P0 LOP3.LUT R3, R3, R2, RZ, 0x3c, !PT ;  /* 0x0000000203038212 */ /* 0x004fc800078e3cff */
[----:B------:R-:W-:-:S04]  /*1d190*/  @!P0 LOP3.LUT R2, R3, R2, RZ, 0x3c, !PT ;  /* 0x0000000203028212 */ /* 0x000fc800078e3cff */
[----:B------:R-:W-:-:S05]  /*1d1a0*/  @!P0 LOP3.LUT R3, R3, R2, RZ, 0x3c, !PT ;  /* 0x0000000203038212 */ /* 0x000fca00078e3cff */
[----:B------:R-:W2:Y:S04]  /*1d1b0*/  @!P0 LDG.E.U16 R28, [R2.64] ;  /* 0x0000000a021c8981 */ /* 0x000ea8000c1e1500 */
[----:B--2---:R0:W-:Y:S04]  /*1d1c0*/  STL [R1+0x128], R28 ;  /* 0x0001281c01007387 */ /* 0x0041e80000100800 */
[----:B------:R-:W2:Y:S04]  /*1d1d0*/  LDL R2, [R1+0x620] ;  /* 0x0006200001027983 */ /* 0x000ea80000100800 */
[----:B------:R-:W2:Y:S04]  /*1d1e0*/  LDL R3, [R1+0x624] ;  /* 0x0006240001037983 */ /* 0x000ea80000100800 */
[----:B0-----:R-:W0:Y:S01]  /*1d1f0*/  S2R R28, SR_TID.X ;  /* 0x00000000001c7919 */ /* 0x001e220000002100 */
[----:B------:R-:W-:-:S02]  /*1d200*/  PRMT R23, RZ, 0x7610, R23 ;  /* 0x00007610ff177816 */ /* 0x000fc40000000017 */
[----:B0-----:R-:W-:-:S05]  /*1d210*/  LOP3.LUT R28, R28, 0x7f, RZ, 0xc0, !PT ;  /* 0x0000007f1c1c7812 */ /* 0x001fca00078ec0ff */
[----:B------:R-:W-:-:S05]  /*1d220*/  IMAD.SHL.U32 R28, R28, 0x2, RZ ;  /* 0x000000021c1c7824 */ /* 0x000fca00078e00ff */
[----:B------:R0:W-:Y:S04]  /*1d230*/  STS.U16 [R28+0x1000], R22 ;  /* 0x001000161c007388 */ /* 0x0001e80000000400 */
[----:B0-----:R-:W4:Y:S01]  /*1d240*/  LDL.LU R22, [R1+0x40] ;  /* 0x0000400001167983 */ /* 0x001f220000300800 */
[----:B--2---:R-:W-:-:S04]  /*1d250*/  @!P0 LOP3.LUT R3, R3, R2, RZ, 0x3c, !PT ;  /* 0x0000000203038212 */ /* 0x004fc800078e3cff */
[----:B------:R-:W-:-:S04]  /*1d260*/  @!P0 LOP3.LUT R2, R3, R2, RZ, 0x3c, !PT ;  /* 0x0000000203028212 */ /* 0x000fc800078e3cff */
[----:B------:R-:W-:-:S05]  /*1d270*/  @!P0 LOP3.LUT R3, R3, R2, RZ, 0x3c, !PT ;  /* 0x0000000203038212 */ /* 0x000fca00078e3cff */
[----:B------:R0:W2:Y:S04]  /*1d280*/  @!P0 LDG.E.U16 R23, [R2.64] ;  /* 0x0000000a02178981 */ /* 0x0000a8000c1e1500 */
[----:B0-----:R-:W4:Y:S01]  /*1d290*/  LDL R3, [R1+0x5e0] ;  /* 0x0005e00001037983 */ /* 0x001f220000100800 */
[----:B---3--:R-:W-:Y:S01]  /*1d2a0*/  PRMT R25, RZ, 0x7610, R25 ;  /* 0x00007610ff197816 */ /* 0x008fe20000000019 */
[----:B------:R-:W-:Y:S02]  /*1d2b0*/  @!P0 IMAD.MOV.U32 R2, RZ, RZ, R26 ;  /* 0x000000ffff028224 */ /* 0x000fe400078e001a */
[----:B--2---:R0:W-:Y:S04]  /*1d2c0*/  STL [R1+0x124], R23 ;  /* 0x0001241701007387 */ /* 0x0041e80000100800 */
[----:B0-----:R-:W2:Y:S04]  /*1d2d0*/  LDL.LU R23, [R1+0x3c] ;  /* 0x00003c0001177983 */ /* 0x001ea80000300800 */
[----:B----4-:R0:W3:Y:S04]  /*1d2e0*/  @!P0 LDG.E.U16 R25, [R2.64] ;  /* 0x0000000a02198981 */ /* 0x0100e8000c1e1500 */
[----:B------:R-:W-:Y:S04]  /*1d2f0*/  STS.U16 [R28+0x1800], R29 ;  /* 0x0018001d1c007388 */ /* 0x000fe80000000400 */
[----:B------:R1:W-:Y:S04]  /*1d300*/  STS.U16 [R28+0x2000], R24 ;  /* 0x002000181c007388 */ /* 0x0003e80000000400 */
[----:B0-----:R-:W4:Y:S04]  /*1d310*/  LDL R2, [R1+0x5a0] ;  /* 0x0005a00001027983 */ /* 0x001f280000100800 */
[----:B------:R-:W4:Y:S01]  /*1d320*/  LDL R3, [R1+0x5a4] ;  /* 0x0005a40001037983 */ /* 0x000f220000100800 */
[----:B-1----:R-:W-:-:S03]  /*1d330*/  PRMT R28, RZ, 0x7610, R28 ;  /* 0x00007610ff1c7816 */ /* 0x002fc6000000001c */
[----:B------:R-:W2:Y:S04]  /*1d340*/  LDL R29, [R1+0x524] ;  /* 0x00052400011d7983 */ /* 0x000ea80000100800 */
[----:B------:R-:W2:Y:S01]  /*1d350*/  LDL R26, [R1+0x4e0] ;  /* 0x0004e000011a7983 */ /* 0x000ea20000100800 */
[----:B----4-:R-:W-:-:S04]  /*1d360*/  @!P0 LOP3.LUT R3, R3, R2, RZ, 0x3c, !PT ;  /* 0x0000000203038212 */ /* 0x010fc800078e3cff */
[----:B------:R-:W-:-:S04]  /*1d370*/  @!P0 LOP3.LUT R2, R3, R2, RZ, 0x3c, !PT ;  /* 0x0000000203028212 */ /* 0x000fc800078e3cff */
[----:B------:R-:W-:-:S05]  /*1d380*/  @!P0 LOP3.LUT R3, R3, R2, RZ, 0x3c, !PT ;  /* 0x0000000203038212 */ /* 0x000fca00078e3cff */
[----:B------:R-:W4:Y:S04]  /*1d390*/  @!P0 LDG.E.U16 R28, [R2.64] ;  /* 0x0000000a021c8981 */ /* 0x000f28000c1e1500 */
[----:B---3--:R0:W-:Y:S04]  /*1d3a0*/  STL [R1+0x120], R25 ;  /* 0x0001201901007387 */ /* 0x0081e80000100800 */
[----:B0-----:R-:W3:Y:S04]  /*1d3b0*/  LDL R25, [R1+0x4e4] ;  /* 0x0004e40001197983 */ /* 0x001ee80000100800 */
[----:B------:R-:W2:Y:S04]  /*1d3c0*/  LDL.LU R24, [R1+0x126c] ;  /* 0x00126c0001187983 */ /* 0x000ea80000300800 */
[----:B----4-:R0:W-:Y:S04]  /*1d3d0*/  STL [R1+0x11c], R28 ;  /* 0x00011c1c01007387 */ /* 0x0101e80000100800 */
[----:B------:R-:W4:Y:S04]  /*1d3e0*/  LDL R2, [R1+0x560] ;  /* 0x0005600001027983 */ /* 0x000f280000100800 */
[----:B------:R-:W4:Y:S04]  /*1d3f0*/  LDL R3, [R1+0x564] ;  /* 0x0005640001037983 */ /* 0x000f280000100800 */
[----:B0-----:R-:W0:Y:S01]  /*1d400*/  S2R R28, SR_TID.X ;  /* 0x00000000001c7919 */ /* 0x001e220000002100 */
[----:B--2---:R-:W-:-:S02]  /*1d410*/  PRMT R24, RZ, 0x7610, R24 ;  /* 0x00007610ff187816 */ /* 0x004fc40000000018 */
[----:B0-----:R-:W-:-:S05]  /*1d420*/  LOP3.LUT R28, R28, 0x7f, RZ, 0xc0, !PT ;  /* 0x0000007f1c1c7812 */ /* 0x001fca00078ec0ff */
[----:B------:R-:W-:-:S05]  /*1d430*/  IMAD.SHL.U32 R28, R28, 0x2, RZ ;  /* 0x000000021c1c7824 */ /* 0x000fca00078e00ff */
[----:B------:R0:W-:Y:S04]  /*1d440*/  STS.U16 [R28+0x2800], R27 ;  /* 0x0028001b1c007388 */ /* 0x0001e80000000400 */
[----:B0-----:R-:W2:Y:S01]  /*1d450*/  LDL.LU R27, [R1+0x1268] ;  /* 0x00126800011b7983 */ /* 0x001ea20000300800 */
[----:B----4-:R-:W-:-:S04]  /*1d460*/  @!P0 LOP3.LUT R3, R3, R2, RZ, 0x3c, !PT ;  /* 0x0000000203038212 */ /* 0x010fc800078e3cff */
[----:B------:R-:W-:-:S04]  /*1d470*/  @!P0 LOP3.LUT R2, R3, R2, RZ, 0x3c, !PT ;  /* 0x0000000203028212 */ /* 0x000fc800078e3cff */
[----:B------:R-:W-:-:S05]  /*1d480*/  @!P0 LOP3.LUT R3, R3, R2, RZ, 0x3c, !PT ;  /* 0x0000000203038212 */ /* 0x000fca00078e3cff */
[----:B------:R0:W4:Y:S04]  /*1d490*/  @!P0 LDG.E.U16 R24, [R2.64] ;  /* 0x0000000a02188981 */ /* 0x000128000c1e1500 */
[----:B0-----:R-:W2:Y:S04]  /*1d4a0*/  LDL.LU R2, [R1+0x48] ;  /* 0x0000480001027983 */ /* 0x001ea80000300800 */
[----:B------:R-:W3:Y:S04]  /*1d4b0*/  LDL R3, [R1+0x520] ;  /* 0x0005200001037983 */ /* 0x000ee80000100800 */
[----:B--2---:R0:W-:Y:S02]  /*1d4c0*/  STS.U16 [R28+0x3000], R2 ;  /* 0x003000021c007388 */ /* 0x0041e40000000400 */
[----:B0-----:R-:W-:Y:S01]  /*1d4d0*/  PRMT R28, RZ, 0x7610, R28 ;  /* 0x00007610ff1c7816 */ /* 0x001fe2000000001c */
[----:B------:R-:W-:-:S05]  /*1d4e0*/  @!P0 IMAD.MOV.U32 R2, RZ, RZ, R29 ;  /* 0x000000ffff028224 */ /* 0x000fca00078e001d */
[----:B---3--:R-:W2:Y:S04]  /*1d4f0*/  @!P0 LDG.E.U16 R28, [R2.64] ;  /* 0x0000000a021c8981 */ /* 0x008ea8000c1e1500 */
[----:B----4-:R0:W-:Y:S04]  /*1d500*/  STL [R1+0x8], R24 ;  /* 0x0000081801007387 */ /* 0x0101e80000100800 */
[----:B0-----:R-:W3:Y:S04]  /*1d510*/  LDL.LU R24, [R1+0x34] ;  /* 0x0000340001187983 */ /* 0x001ee80000300800 */
[----:B------:R-:W4:Y:S04]  /*1d520*/  LDL R29, [R1+0x464] ;  /* 0x00046400011d7983 */ /* 0x000f280000100800 */
[----:B--2---:R0:W-:Y:S04]  /*1d530*/  STL [R1+0x4], R28 ;  /* 0x0000041c01007387 */ /* 0x0041e80000100800 */
[----:B------:R-:W2:Y:S04]  /*1d540*/  LDL.LU R3, [R1+0x44] ;  /* 0x0000440001037983 */ /* 0x000ea80000300800 */
[----:B0-----:R-:W0:Y:S01]  /*1d550*/  S2R R28, SR_TID.X ;  /* 0x00000000001c7919 */ /* 0x001e220000002100 */
[----:B------:R-:W-:Y:S01]  /*1d560*/  PRMT R27, RZ, 0x7610, R27 ;  /* 0x00007610ff1b7816 */ /* 0x000fe2000000001b */
[----:B------:R-:W-:-:S02]  /*1d570*/  @!P0 IMAD.MOV.U32 R2, RZ, RZ, R25 ;  /* 0x000000ffff028224 */ /* 0x000fc400078e0019 */
[----:B------:R-:W3:Y:S01]  /*1d580*/  LDL R25, [R1+0x424] ;  /* 0x0004240001197983 */ /* 0x000ee20000100800 */
[----:B0-----:R-:W-:-:S05]  /*1d590*/  LOP3.LUT R28, R28, 0x7f, RZ, 0xc0, !PT ;  /* 0x0000007f1c1c7812 */ /* 0x001fca00078ec0ff */
[----:B------:R-:W-:-:S05]  /*1d5a0*/  IMAD.SHL.U32 R28, R28, 0x2, RZ ;  /* 0x000000021c1c7824 */ /* 0x000fca00078e00ff */
[----:B--2---:R0:W-:Y:S02]  /*1d5b0*/  STS.U16 [R28+0x3800], R3 ;  /* 0x003800031c007388 */ /* 0x0041e40000000400 */
[----:B0-----:R-:W-:Y:S02]  /*1d5c0*/  @!P0 IMAD.MOV.U32 R3, RZ, RZ, R26 ;  /* 0x000000ffff038224 */ /* 0x001fe400078e001a */
[----:B------:R-:W2:Y:S04]  /*1d5d0*/  LDL R26, [R1+0x420] ;  /* 0x00042000011a7983 */ /* 0x000ea80000100800 */
[----:B------:R0:W2:Y:S04]  /*1d5e0*/  @!P0 LDG.E.U16 R27, [R2.64] ;  /* 0x0000000a021b8981 */ /* 0x0000a8000c1e1500 */
[----:B------:R-:W-:Y:S04]  /*1d5f0*/  STS.U16 [R28+0x4000], R22 ;  /* 0x004000161c007388 */ /* 0x000fe80000000400 */
[----:B0-----:R-:W3:Y:S04]  /*1d600*/  LDL R2, [R1+0x4a0] ;  /* 0x0004a00001027983 */ /* 0x001ee80000100800 */
[----:B------:R-:W3:Y:S04]  /*1d610*/  LDL R3, [R1+0x4a4] ;  /* 0x0004a40001037983 */ /* 0x000ee80000100800 */
[----:B--2---:R0:W-:Y:S04]  /*1d620*/  STL [R1+0x118], R27 ;  /* 0x0001181b01007387 */ /* 0x0041e80000100800 */
[----:B0-----:R-:W2:Y:S04]  /*1d630*/  LDL.LU R27, [R1+0x30] ;  /* 0x00003000011b7983 */ /* 0x001ea80000300800 */
[----:B------:R-:W2:Y:S01]  /*1d640*/  LDL.LU R22, [R1+0x1264] ;  /* 0x0012640001167983 */ /* 0x000ea20000300800 */
[----:B---3--:R-:W-:-:S04]  /*1d650*/  @!P0 LOP3.LUT R3, R3, R2, RZ, 0x3c, !PT ;  /* 0x0000000203038212 */ /* 0x008fc800078e3cff */
[----:B------:R-:W-:-:S04]  /*1d660*/  @!P0 LOP3.LUT R2, R3, R2, RZ, 0x3c, !PT ;  /* 0x0000000203028212 */ /* 0x000fc800078e3cff */
[----:B------:R-:W-:Y:S02]  /*1d670*/  @!P0 LOP3.LUT R3, R3, R2, RZ, 0x3c, !PT ;  /* 0x0000000203038212 */ /* 0x000fe400078e3cff */
[----:B--2---:R-:W-:-:S06]  /*1d680*/  PRMT R22, RZ, 0x7610, R22 ;  /* 0x00007610ff167816 */ /* 0x004fcc0000000016 */
[----:B------:R0:W2:Y:S04]  /*1d690*/  @!P0 LDG.E.U16 R22, [R2.64] ;  /* 0x0000000a02168981 */ /* 0x0000a8000c1e1500 */
[----:B0-----:R-:W3:Y:S01]  /*1d6a0*/  LDL R3, [R1+0x460] ;  /* 0x0004600001037983 */ /* 0x001ee20000100800 */
[----:B------:R-:W-:Y:S01]  /*1d6b0*/  PRMT R20, RZ, 0x7610, R20 ;  /* 0x00007610ff147816 */ /* 0x000fe20000000014 */
[----:B----4-:R-:W-:Y:S02]  /*1d6c0*/  @!P0 IMAD.MOV.U32 R2, RZ, RZ, R29 ;  /* 0x000000ffff028224 */ /* 0x010fe400078e001d */
[----:B------:R0:W-:Y:S04]  /*1d6d0*/  STS.U16 [R28+0x4800], R23 ;  /* 0x004800171c007388 */ /* 0x0001e80000000400 */
[----:B0-----:R-:W4:Y:S04]  /*1d6e0*/  LDL R23, [R1+0x3e0] ;  /* 0x0003e00001177983 */ /* 0x001f280000100800 */
[----:B--2---:R0:W-:Y:S04]  /*1d6f0*/  STL [R1+0x114], R22 ;  /* 0x0001141601007387 */ /* 0x0041e80000100800 */
[----:B0-----:R-:W2:Y:S04]  /*1d700*/  LDL R22, [R1+0x3e4] ;  /* 0x0003e40001167983 */ /* 0x001ea80000100800 */
[----:B------:R-:W2:Y:S04]  /*1d710*/  LDL.LU R29, [R1+0x2c] ;  /* 0x00002c00011d7983 */ /* 0x000ea80000300800 */
[----:B---3--:R0:W3:Y:S04]  /*1d720*/  @!P0 LDG.E.U16 R20, [R2.64] ;  /* 0x0000000a02148981 */ /* 0x0080e8000c1e1500 */
[----:B0-----:R-:W2:Y:S01]  /*1d730*/  LDL.LU R3, [R1+0x38] ;  /* 0x0000380001037983 */ /* 0x001ea20000300800 */
[----:B------:R-:W-:Y:S01]  /*1d740*/  PRMT R19, RZ, 0x7610, R19 ;  /* 0x00007610ff137816 */ /* 0x000fe20000000013 */
[----:B------:R-:W-:-:S02]  /*1d750*/  @!P0 IMAD.MOV.U32 R2, RZ, RZ, R25 ;  /* 0x000000ffff028224 */ /* 0x000fc400078e0019 */
[----:B---3--:R-:W-:Y:S04]  /*1d760*/  STL [R1+0x11a0], R20 ;  /* 0x0011a01401007387 */ /* 0x008fe80000100800 */
[----:B------:R-:W3:Y:S04]  /*1d770*/  LDL R25, [R1+0x3a4] ;  /* 0x0003a40001197983 */ /* 0x000ee80000100800 */
[----:B--2---:R0:W-:Y:S02]  /*1d780*/  STS.U16 [R28+0x5000], R3 ;  /* 0x005000031c007388 */ /* 0x0041e40000000400 */
[----:B0-----:R-:W-:-:S02]  /*1d790*/  @!P0 IMAD.MOV.U32 R3, RZ, RZ, R26 ;  /* 0x000000ffff038224 */ /* 0x001fc400078e001a */
[----:B------:R-:W2:Y:S04]  /*1d7a0*/  LDL R26, [R1+0x3a0] ;  /* 0x0003a000011a7983 */ /* 0x000ea80000100800 */
[----:B------:R0:W2:Y:S01]  /*1d7b0*/  @!P0 LDG.E.U16 R19, [R2.64] ;  /* 0x0000000a02138981 */ /* 0x0000a2000c1e1500 */
[----:B------:R-:W-:Y:S02]  /*1d7c0*/  PRMT R18, RZ, 0x7610, R18 ;  /* 0x00007610ff127816 */ /* 0x000fe40000000012 */
[----:B------:R-:W-:Y:S01]  /*1d7d0*/  PRMT R16, RZ, 0x7610, R16 ;  /* 0x00007610ff107816 */ /* 0x000fe20000000010 */
[----:B0-----:R-:W-:Y:S02]  /*1d7e0*/  @!P0 IMAD.MOV.U32 R2, RZ, RZ, R22 ;  /* 0x000000ffff028224 */ /* 0x001fe400078e0016 */
[----:B----4-:R-:W-:-:S05]  /*1d7f0*/  @!P0 IMAD.MOV.U32 R3, RZ, RZ, R23 ;  /* 0x000000ffff038224 */ /* 0x010fca00078e0017 */
[----:B------:R3:W4:Y:S02]  /*1d800*/  @!P0 LDG.E.U16 R18, [R2.64] ;  /* 0x0000000a02128981 */ /* 0x000724000c1e1500 */
[----:B---3--:R-:W-:Y:S02]  /*1d810*/  @!P0 IMAD.MOV.U32 R2, RZ, RZ, R25 ;  /* 0x000000ffff028224 */ /* 0x008fe400078e0019 */
[----:B--2---:R-:W-:Y:S01]  /*1d820*/  @!P0 IMAD.MOV.U32 R3, RZ, RZ, R26 ;  /* 0x000000ffff038224 */ /* 0x004fe200078e001a */
[----:B------:R-:W-:Y:S04]  /*1d830*/  STL [R1+0x11a4], R19 ;  /* 0x0011a41301007387 */ /* 0x000fe80000100800 */
[----:B------:R-:W-:Y:S04]  /*1d840*/  STL [R1+0x11a8], R19 ;  /* 0x0011a81301007387 */ /* 0x000fe80000100800 */
[----:B------:R-:W-:Y:S04]  /*1d850*/  STL [R1+0x11ac], R19 ;  /* 0x0011ac1301007387 */ /* 0x000fe80000100800 */
[----:B------:R-:W2:Y:S04]  /*1d860*/  @!P0 LDG.E.U16 R16, [R2.64] ;  /* 0x0000000a02108981 */ /* 0x000ea8000c1e1500 */
[----:B------:R-:W3:Y:S04]  /*1d870*/  LDL R23, [R1+0x360] ;  /* 0x0003600001177983 */ /* 0x000ee80000100800 */
[----:B------:R-:W3:Y:S04]  /*1d880*/  LDL R22, [R1+0x364] ;  /* 0x0003640001167983 */ /* 0x000ee80000100800 */
[----:B------:R0:W-:Y:S01]  /*1d890*/  STS.U16 [R28+0x5800], R24 ;  /* 0x005800181c007388 */ /* 0x0001e20000000400 */
[----:B------:R-:W-:-:S03]  /*1d8a0*/  PRMT R15, RZ, 0x7610, R15 ;  /* 0x00007610ff0f7816 */ /* 0x000fc6000000000f */
[----:B------:R1:W-:Y:S04]  /*1d8b0*/  STS.U16 [R28+0x6000], R27 ;  /* 0x0060001b1c007388 */ /* 0x0003e80000000400 */
[----:B0-----:R-:W3:Y:S04]  /*1d8c0*/  LDL.LU R24, [R1+0x28] ;  /* 0x0000280001187983 */ /* 0x001ee80000300800 */
[----:B----4-:R-:W-:Y:S04]  /*1d8d0*/  STL [R1+0x11b0], R18 ;  /* 0x0011b01201007387 */ /* 0x010fe80000100800 */
[----:B------:R-:W-:Y:S04]  /*1d8e0*/  STL [R1+0x11b4], R18 ;  /* 0x0011b41201007387 */ /* 0x000fe80000100800 */
[----:B------:R-:W-:Y:S04]  /*1d8f0*/  STL [R1+0x11d0], R18 ;  /* 0x0011d01201007387 */ /* 0x000fe80000100800 */
[----:B------:R-:W-:Y:S04]  /*1d900*/  STL [R1+0x11d4], R18 ;  /* 0x0011d41201007387 */ /* 0x000fe80000100800 */
[----:B-1----:R-:W4:Y:S04]  /*1d910*/  LDL.LU R27, [R1+0x24] ;  /* 0x00002400011b7983 */ /* 0x002f280000300800 */
[----:B--2---:R-:W-:Y:S04]  /*1d920*/  STL [R1+0x11b8], R16 ;  /* 0x0011b81001007387 */ /* 0x004fe80000100800 */
[----:B------:R-:W-:Y:S01]  /*1d930*/  STL [R1+0x11bc], R16 ;  /* 0x0011bc1001007387 */ /* 0x000fe20000100800 */
[----:B---3--:R-:W-:-:S02]  /*1d940*/  @!P0 IMAD.MOV.U32 R3, RZ, RZ, R23 ;  /* 0x000000ffff038224 */ /* 0x008fc400078e0017 */
[----:B------:R-:W-:Y:S01]  /*1d950*/  @!P0 IMAD.MOV.U32 R2, RZ, RZ, R22 ;  /* 0x000000ffff028224 */ /* 0x000fe200078e0016 */
[----:B------:R-:W-:Y:S04]  /*1d960*/  STL [R1+0x11f8], R16 ;  /* 0x0011f81001007387 */ /* 0x000fe80000100800 */
[----:B------:R-:W-:Y:S04]  /*1d970*/  STL [R1+0x1228], R16 ;  /* 0x0012281001007387 */ /* 0x000fe80000100800 */
[----:B------:R-:W-:Y:S04]  /*1d980*/  STL [R1+0x1230], R16 ;  /* 0x0012301001007387 */ /* 0x000fe80000100800 */
[----:B------:R-:W2:Y:S04]  /*1d990*/  LDL R26, [R1+0x320] ;  /* 0x00032000011a7983 */ /* 0x000ea80000100800 */
[----:B------:R-:W3:Y:S04]  /*1d9a0*/  LDL R25, [R1+0x324] ;  /* 0x0003240001197983 */ /* 0x000ee80000100800 */
[----:B------:R2:W4:Y:S01]  /*1d9b0*/  @!P0 LDG.E.U16 R15, [R2.64] ;  /* 0x0000000a020f8981 */ /* 0x000522000c1e1500 */
[----:B------:R-:W-:-:S03]  /*1d9c0*/  PRMT R14, RZ, 0x7610, R14 ;  /* 0x00007610ff0e7816 */ /* 0x000fc6000000000e */
[----:B------:R0:W-:Y:S04]  /*1d9d0*/  STS.U16 [R28+0x6800], R29 ;  /* 0x0068001d1c007388 */ /* 0x0001e80000000400 */
[----:B0-----:R-:W4:Y:S04]  /*1d9e0*/  LDL R29, [R1+0x2e4] ;  /* 0x0002e400011d7983 */ /* 0x001f280000100800 */
[----:B------:R-:W4:Y:S04]  /*1d9f0*/  LDL.LU R22, [R1+0x20] ;  /* 0x0000200001167983 */ /* 0x000f280000300800 */
[----:B------:R-:W4:Y:S04]  /*1da00*/  LDL.LU R23, [R1+0x1c] ;  /* 0x00001c0001177983 */ /* 0x000f280000300800 */
[----:B------:R0:W-:Y:S01]  /*1da10*/  STS.U16 [R28+0x7000], R24 ;  /* 0x007000181c007388 */ /* 0x0001e20000000400 */
[----:B--2---:R-:W-:-:S02]  /*1da20*/  @!P0 IMAD.MOV.U32 R3, RZ, RZ, R26 ;  /* 0x000000ffff038224 */ /* 0x004fc400078e001a */
[----:B---3--:R-:W-:Y:S01]  /*1da30*/  @!P0 IMAD.MOV.U32 R2, RZ, RZ, R25 ;  /* 0x000000ffff028224 */ /* 0x008fe200078e0019 */
[----:B----4-:R-:W-:Y:S04]  /*1da40*/  STL [R1+0x11d8], R15 ;  /* 0x0011d80f01007387 */ /* 0x010fe80000100800 */
[----:B------:R-:W-:Y:S04]  /*1da50*/  STL [R1+0x11dc], R15 ;  /* 0x0011dc0f01007387 */ /* 0x000fe80000100800 */
[----:B------:R-:W-:Y:S04]  /*1da60*/  STL [R1+0x121c], R15 ;  /* 0x00121c0f01007387 */ /* 0x000fe80000100800 */
[----:B------:R-:W-:Y:S04]  /*1da70*/  STL [R1+0x1220], R15 ;  /* 0x0012200f01007387 */ /* 0x000fe80000100800 */
[----:B------:R-:W-:Y:S04]  /*1da80*/  STL [R1+0x1224], R15 ;  /* 0x0012240f01007387 */ /* 0x000fe80000100800 */
[----:B------:R1:W2:Y:S04]  /*1da90*/  @!P0 LDG.E.U16 R14, [R2.64] ;  /* 0x0000000a020e8981 */ /* 0x0002a8000c1e1500 */
[----:B------:R-:W-:Y:S04]  /*1daa0*/  STL [R1+0x1234], R15 ;  /* 0x0012340f01007387 */ /* 0x000fe80000100800 */
[----:B------:R-:W-:Y:S04]  /*1dab0*/  STL [R1+0x1238], R15 ;  /* 0x0012380f01007387 */ /* 0x000fe80000100800 */
[----:B0-----:R-:W3:Y:S04]  /*1dac0*/  LDL.LU R24, [R1+0x18] ;  /* 0x0000180001187983 */ /* 0x001ee80000300800 */
[----:B------:R-:W4:Y:S04]  /*1dad0*/  LDL.LU R25, [R1+0x14] ;  /* 0x0000140001197983 */ /* 0x000f280000300800 */
[----:B------:R-:W3:Y:S04]  /*1dae0*/  LDL.LU R26, [R1+0x10] ;  /* 0x00001000011a7983 */ /* 0x000ee80000300800 */
[----:B-1----:R-:W3:Y:S01]  /*1daf0*/  LDL R3, [R1+0x2e0] ;  /* 0x0002e00001037983 */ /* 0x002ee20000100800 */
[----:B------:R-:W-:Y:S01]  /*1db00*/  PRMT R17, RZ, 0x7610, R17 ;  /* 0x00007610ff117816 */ /* 0x000fe20000000011 */
[----:B------:R-:W-:-:S02]  /*1db10*/  @!P0 IMAD.MOV.U32 R2, RZ, RZ, R29 ;  /* 0x000000ffff028224 */ /* 0x000fc400078e001d */
[----:B------:R0:W-:Y:S04]  /*1db20*/  STS.U16 [R28+0x7800], R27 ;  /* 0x0078001b1c007388 */ /* 0x0001e80000000400 */
[----:B--2---:R-:W-:Y:S04]  /*1db30*/  STL [R1+0x11e0], R14 ;  /* 0x0011e00e01007387 */ /* 0x004fe80000100800 */
[----:B------:R-:W-:Y:S04]  /*1db40*/  STL [R1+0x11e4], R14 ;  /* 0x0011e40e01007387 */ /* 0x000fe80000100800 */
[----:B------:R-:W-:Y:S04]  /*1db50*/  STL [R1+0x11fc], R14 ;  /* 0x0011fc0e01007387 */ /* 0x000fe80000100800 */
[----:B------:R-:W-:Y:S04]  /*1db60*/  STL [R1+0x1200], R14 ;  /* 0x0012000e01007387 */ /* 0x000fe80000100800 */
[----:B------:R-:W-:Y:S04]  /*1db70*/  STL [R1+0x123c], R14 ;  /* 0x00123c0e01007387 */ /* 0x000fe80000100800 */
[----:B0-----:R-:W2:Y:S04]  /*1db80*/  LDL.LU R27, [R1+0xc] ;  /* 0x00000c00011b7983 */ /* 0x001ea80000300800 */
[----:B------:R-:W2:Y:S04]  /*1db90*/  LDL.LU R29, [R1] ;  /* 0x00000000011d7983 */ /* 0x000ea80000300800 */
[----:B---3--:R0:W3:Y:S04]  /*1dba0*/  @!P0 LDG.E.U16 R17, [R2.64] ;  /* 0x0000000a02118981 */ /* 0x0080e8000c1e1500 */
[----:B0-----:R-:W2:Y:S04]  /*1dbb0*/  LDL R2, [R1+0x2ac] ;  /* 0x0002ac0001027983 */ /* 0x001ea80000100800 */
[----:B------:R-:W2:Y:S04]  /*1dbc0*/  LDL R3, [R1+0xa88] ;  /* 0x000a880001037983 */ /* 0x000ea80000100800 */
[----:B------:R0:W-:Y:S02]  /*1dbd0*/  STS.U16 [R28+0x8000], R22 ;  /* 0x008000161c007388 */ /* 0x0001e40000000400 */
[----:B0-----:R-:W-:-:S02]  /*1dbe0*/  PRMT R28, RZ, 0x7610, R28 ;  /* 0x00007610ff1c7816 */ /* 0x001fc4000000001c */
[----:B--2---:R-:W-:-:S04]  /*1dbf0*/  @!P0 LOP3.LUT R3, R3, R2, RZ, 0x3c, !PT ;  /* 0x0000000203038212 */ /* 0x004fc800078e3cff */
[----:B------:R-:W-:-:S04]  /*1dc00*/  @!P0 LOP3.LUT R2, R3, R2, RZ, 0x3c, !PT ;  /* 0x0000000203028212 */ /* 0x000fc800078e3cff */
[----:B------:R-:W-:-:S05]  /*1dc10*/  @!P0 LOP3.LUT R3, R3, R2, RZ, 0x3c, !PT ;  /* 0x0000000203038212 */ /* 0x000fca00078e3cff */
[----:B------:R-:W2:Y:S04]  /*1dc20*/  @!P0 LDG.E.U16 R28, [R2.64] ;  /* 0x0000000a021c8981 */ /* 0x000ea8000c1e1500 */
[----:B---3--:R-:W-:Y:S04]  /*1dc30*/  STL [R1+0x11e8], R17 ;  /* 0x0011e81101007387 */ /* 0x008fe80000100800 */
[----:B------:R-:W-:Y:S04]  /*1dc40*/  STL [R1+0x11ec], R17 ;  /* 0x0011ec1101007387 */ /* 0x000fe80000100800 */
[----:B------:R-:W-:Y:S04]  /*1dc50*/  STL [R1+0x11f4], R17 ;  /* 0x0011f41101007387 */ /* 0x000fe80000100800 */
[----:B------:R-:W-:Y:S04]  /*1dc60*/  STL [R1+0x1204], R17 ;  /* 0x0012041101007387 */ /* 0x000fe80000100800 */
[----:B------:R-:W-:Y:S04]  /*1dc70*/  STL [R1+0x1208], R17 ;  /* 0x0012081101007387 */ /* 0x000fe80000100800 */
[----:B------:R-:W3:Y:S04]  /*1dc80*/  LDL.LU R22, [R1+0x1260] ;  /* 0x0012600001167983 */ /* 0x000ee80000300800 */
        /* <DEDUP_REMOVED lines=32> */
[----:B----4-:R0:W-:Y:S02]  /*1de90*/  STS.U16 [R28+0x9800], R25 ;  /* 0x009800191c007388 */ /* 0x0101e40000000400 */
[----:B0-----:R-:W-:Y:S02]  /*1dea0*/  PRMT R28, RZ, 0x7610, R28 ;  /* 0x00007610ff1c7816 */ /* 0x001fe4000000001c */
[----:B------:R-:W4:Y:S01]  /*1deb0*/  LDL.LU R25, [R1+0x1254] ;  /* 0x0012540001197983 */ /* 0x000f220000300800 */
        /* <DEDUP_REMOVED lines=49> */
[----:B---3--:R0:W-:Y:S02]  /*1e1d0*/  STS.U16 [R28+0xb800], R29 ;  /* 0x00b8001d1c007388 */ /* 0x0081e40000000400 */
[----:B0-----:R-:W-:Y:S02]  /*1e1e0*/  PRMT R28, RZ, 0x7610, R28 ;  /* 0x00007610ff1c7816 */ /* 0x001fe4000000001c */
[----:B--2---:R-:W-:-:S04]  /*1e1f0*/  @!P0 LOP3.LUT R3, R3, R2, RZ, 0x3c, !PT ;  /* 0x0000000203038212 */ /* 0x004fc800078e3cff */
[----:B------:R-:W-:-:S04]  /*1e200*/  @!P0 LOP3.LUT R2, R3, R2, RZ, 0x3c, !PT ;  /* 0x0000000203028212 */ /* 0x000fc800078e3cff */
[----:B------:R-:W-:-:S05]  /*1e210*/  @!P0 LOP3.LUT R3, R3, R2, RZ, 0x3c, !PT ;  /* 0x0000000203038212 */ /* 0x000fca00078e3cff */
[----:B------:R-:W2:Y:S04]  /*1e220*/  @!P0 LDG.E.U16 R28, [R2.64] ;  /* 0x0000000a021c8981 */ /* 0x000ea8000c1e1500 */
[----:B------:R-:W-:Y:S04]  /*1e230*/  STL [R1+0x1218], R29 ;  /* 0x0012181d01007387 */ /* 0x000fe80000100800 */
        /* <DEDUP_REMOVED lines=62> */
[----:B------:R-:W2:Y:S01]  /*1e620*/  LDL R3, [R1+0x75c] ;  /* 0x00075c0001037983 */ /* 0x000ea20000100800 */
[----:B------:R-:W-:-:S03]  /*1e630*/  PRMT R18, RZ, 0x7610, R18 ;  /* 0x00007610ff127816 */ /* 0x000fc60000000012 */
[----:B0-----:R-:W0:Y:S01]  /*1e640*/  S2R R28, SR_TID.X ;  /* 0x00000000001c7919 */ /* 0x001e220000002100 */
[----:B--2---:R-:W-:-:S04]  /*1e650*/  @!P0 LOP3.LUT R3, R3, R2, RZ, 0x3c, !PT ;  /* 0x0000000203038212 */ /* 0x004fc800078e3cff */
[----:B------:R-:W-:-:S04]  /*1e660*/  @!P0 LOP3.LUT R2, R3, R2, RZ, 0x3c, !PT ;  /* 0x0000000203028212 */ /* 0x000fc800078e3cff */
[----:B------:R-:W-:-:S05]  /*1e670*/  @!P0 LOP3.LUT R3, R3, R2, RZ, 0x3c, !PT ;  /* 0x0000000203038212 */ /* 0x000fca00078e3cff */
[----:B------:R1:W2:Y:S04]  /*1e680*/  @!P0 LDG.E.U16 R18, [R2.64] ;  /* 0x0000000a02128981 */ /* 0x0002a8000c1e1500 */
[----:B-1----:R-:W3:Y:S04]  /*1e690*/  LDL R2, [R1+0x718] ;  /* 0x0007180001027983 */ /* 0x002ee80000100800 */
[----:B------:R-:W3:Y:S01]  /*1e6a0*/  LDL R3, [R1+0x71c] ;  /* 0x00071c0001037983 */ /* 0x000ee20000100800 */
[----:B0-----:R-:W-:-:S05]  /*1e6b0*/  LOP3.LUT R28, R28, 0x7f, RZ, 0xc0, !PT ;  /* 0x0000007f1c1c7812 */ /* 0x001fca00078ec0ff */
[----:B------:R-:W-:-:S05]  /*1e6c0*/  IMAD.SHL.U32 R28, R28, 0x2, RZ ;  /* 0x000000021c1c7824 */ /* 0x000fca00078e00ff */
[----:B------:R-:W-:Y:S04]  /*1e6d0*/  STS.U16 [R28+0xe800], R22 ;  /* 0x00e800161c007388 */ /* 0x000fe80000000400 */
[----:B------:R0:W-:Y:S02]  /*1e6e0*/  STS.U16 [R28+0xf000], R21 ;  /* 0x00f000151c007388 */ /* 0x0001e40000000400 */
[----:B0-----:R-:W-:Y:S02]  /*1e6f0*/  PRMT R28, RZ, 0x7610, R28 ;  /* 0x00007610ff1c7816 */ /* 0x001fe4000000001c */
[----:B---3--:R-:W-:-:S04]  /*1e700*/  @!P0 LOP3.LUT R3, R3, R2, RZ, 0x3c, !PT ;  /* 0x0000000203038212 */ /* 0x008fc800078e3cff */
[----:B------:R-:W-:-:S04]  /*1e710*/  @!P0 LOP3.LUT R2, R3, R2, RZ, 0x3c, !PT ;  /* 0x0000000203028212 */ /* 0x000fc800078e3cff */
[----:B------:R-:W-:-:S05]  /*1e720*/  @!P0 LOP3.LUT R3, R3, R2, RZ, 0x3c, !PT ;  /* 0x0000000203038212 */ /* 0x000fca00078e3cff */
[----:B------:R-:W3:Y:S04]  /*1e730*/  @!P0 LDG.E.U16 R28, [R2.64] ;  /* 0x0000000a021c8981 */ /* 0x000ee8000c1e1500 */
[----:B--2---:R-:W-:Y:S04]  /*1e740*/  STL [R1+0xbc], R18 ;  /* 0x0000bc1201007387 */ /* 0x004fe80000100800 */
[----:B---3--:R-:W-:Y:S04]  /*1e750*/  STL [R1+0xb8], R28 ;  /* 0x0000b81c01007387 */ /* 0x008fe80000100800 */
        /* <DEDUP_REMOVED lines=8> */
[----:B------:R-:W3:Y:S01]  /*1e7e0*/  LDL R3, [R1+0x69c] ;  /* 0x00069c0001037983 */ /* 0x000ee20000100800 */
[----:B------:R-:W-:-:S03]  /*1e7f0*/  PRMT R15, RZ, 0x7610, R15 ;  /* 0x00007610ff0f7816 */ /* 0x000fc6000000000f */
[----:B--2---:R0:W-:Y:S01]  /*1e800*/  STL [R1+0xb4], R14 ;  /* 0x0000b40e01007387 */ /* 0x0041e20000100800 */
[----:B------:R-:W-:-:S03]  /*1e810*/  PRMT R13, RZ, 0x7610, R13 ;  /* 0x00007610ff0d7816 */ /* 0x000fc6000000000d */
[----:B0-----:R-:W2:Y:S01]  /*1e820*/  LDL R14, [R1+0x5dc] ;  /* 0x0005dc00010e7983 */ /* 0x001ea20000100800 */
[----:B---3--:R-:W-:-:S04]  /*1e830*/  @!P0 LOP3.LUT R3, R3, R2, RZ, 0x3c, !PT ;  /* 0x0000000203038212 */ /* 0x008fc800078e3cff */
[----:B------:R-:W-:-:S04]  /*1e840*/  @!P0 LOP3.LUT R2, R3, R2, RZ, 0x3c, !PT ;  /* 0x0000000203028212 */ /* 0x000fc800078e3cff */
[----:B------:R-:W-:-:S05]  /*1e850*/  @!P0 LOP3.LUT R3, R3, R2, RZ, 0x3c, !PT ;  /* 0x0000000203038212 */ /* 0x000fca00078e3cff */
[----:B------:R0:W3:Y:S04]  /*1e860*/  @!P0 LDG.E.U16 R15, [R2.64] ;  /* 0x0000000a020f8981 */ /* 0x0000e8000c1e1500 */
[----:B0-----:R-:W4:Y:S04]  /*1e870*/  LDL R2, [R1+0x658] ;  /* 0x0006580001027983 */ /* 0x001f280000100800 */
[----:B------:R-:W4:Y:S04]  /*1e880*/  LDL R3, [R1+0x65c] ;  /* 0x00065c0001037983 */ /* 0x000f280000100800 */
[----:B---3--:R0:W-:Y:S01]  /*1e890*/  STL [R1+0xb0], R15 ;  /* 0x0000b00f01007387 */ /* 0x0081e20000100800 */
[----:B------:R-:W-:-:S03]  /*1e8a0*/  PRMT R8, RZ, 0x7610, R8 ;  /* 0x00007610ff087816 */ /* 0x000fc60000000008 */
[----:B0-----:R-:W3:Y:S01]  /*1e8b0*/  LDL R15, [R1+0x59c] ;  /* 0x00059c00010f7983 */ /* 0x001ee20000100800 */
[----:B----4-:R-:W-:-:S04]  /*1e8c0*/  @!P0 LOP3.LUT R3, R3, R2, RZ, 0x3c, !PT ;  /* 0x0000000203038212 */ /* 0x010fc800078e3cff */
[----:B------:R-:W-:-:S04]  /*1e8d0*/  @!P0 LOP3.LUT R2, R3, R2, RZ, 0x3c, !PT ;  /* 0x0000000203028212 */ /* 0x000fc800078e3cff */
[----:B------:R-:W-:-:S05]  /*1e8e0*/  @!P0 LOP3.LUT R3, R3, R2, RZ, 0x3c, !PT ;  /* 0x0000000203038212 */ /* 0x000fca00078e3cff */
[----:B------:R0:W4:Y:S04]  /*1e8f0*/  @!P0 LDG.E.U16 R13, [R2.64] ;  /* 0x0000000a020d8981 */ /* 0x000128000c1e1500 */
[----:B0-----:R-:W2:Y:S04]  /*1e900*/  LDL R2, [R1+0x618] ;  /* 0x0006180001027983 */ /* 0x001ea80000100800 */
[----:B------:R-:W2:Y:S02]  /*1e910*/  LDL R3, [R1+0x61c] ;  /* 0x00061c0001037983 */ /* 0x000ea40000100800 */
[----:B--2---:R-:W-:-:S04]  /*1e920*/  @!P0 LOP3.LUT R3, R3, R2, RZ, 0x3c, !PT ;  /* 0x0000000203038212 */ /* 0x004fc800078e3cff */
[----:B------:R-:W-:-:S04]  /*1e930*/  @!P0 LOP3.LUT R2, R3, R2, RZ, 0x3c, !PT ;  /* 0x0000000203028212 */ /* 0x000fc800078e3cff */
[----:B------:R-:W-:-:S05]  /*1e940*/  @!P0 LOP3.LUT R3, R3, R2, RZ, 0x3c, !PT ;  /* 0x0000000203038212 */ /* 0x000fca00078e3cff */
[----:B------:R-:W2:Y:S04]  /*1e950*/  @!P0 LDG.E.U16 R8, [R2.64] ;  /* 0x0000000a02088981 */ /* 0x000ea8000c1e1500 */
[----:B----4-:R0:W-:Y:S04]  /*1e960*/  STL [R1+0xac], R13 ;  /* 0x0000ac0d01007387 */ /* 0x0101e80000100800 */
[----:B0-----:R-:W4:Y:S04]  /*1e970*/  LDL.LU R13, [R1+0x78] ;  /* 0x00007800010d7983 */ /* 0x001f280000300800 */
[----:B--2---:R0:W-:Y:S04]  /*1e980*/  STL [R1+0xa8], R8 ;  /* 0x0000a80801007387 */ /* 0x0041e80000100800 */
[----:B0-----:R-:W2:Y:S04]  /*1e990*/  LDL.LU R8, [R1+0x1244] ;  /* 0x0012440001087983 */ /* 0x001ea80000300800 */
[----:B------:R-:W2:Y:S01]  /*1e9a0*/  LDL R3, [R1+0x5d8] ;  /* 0x0005d80001037983 */ /* 0x000ea20000100800 */
[----:B------:R-:W-:Y:S01]  /*1e9b0*/  PRMT R9, RZ, 0x7610, R9 ;  /* 0x00007610ff097816 */ /* 0x000fe20000000009 */
[----:B------:R-:W-:-:S02]  /*1e9c0*/  @!P0 IMAD.MOV.U32 R2, RZ, RZ, R14 ;  /* 0x000000ffff028224 */ /* 0x000fc400078e000e */
[----:B------:R-:W3:Y:S04]  /*1e9d0*/  LDL.LU R14, [R1+0x7c] ;  /* 0x00007c00010e7983 */ /* 0x000ee80000300800 */
[----:B--2---:R-:W2:Y:S01]  /*1e9e0*/  @!P0 LDG.E.U16 R9, [R2.64] ;  /* 0x0000000a02098981 */ /* 0x004ea2000c1e1500 */
[----:B------:R-:W-:-:S03]  /*1e9f0*/  PRMT R19, RZ, 0x7610, R19 ;  /* 0x00007610ff137816 */ /* 0x000fc60000000013 */
[----:B--2---:R0:W-:Y:S04]  /*1ea00*/  STL [R1+0xa4], R9 ;  /* 0x0000a40901007387 */ /* 0x0041e80000100800 */
[----:B0-----:R-:W2:Y:S04]  /*1ea10*/  LDL.LU R9, [R1+0x1240] ;  /* 0x0012400001097983 */ /* 0x001ea80000300800 */
[----:B------:R-:W2:Y:S01]  /*1ea20*/  LDL R3, [R1+0x598] ;  /* 0x0005980001037983 */ /* 0x000ea20000100800 */
[----:B---3--:R-:W-:-:S03]  /*1ea30*/  @!P0 IMAD.MOV.U32 R2, RZ, RZ, R15 ;  /* 0x000000ffff028224 */ /* 0x008fc600078e000f */
[----:B------:R-:W3:Y:S04]  /*1ea40*/  LDL.LU R15, [R1+0x80] ;  /* 0x00008000010f7983 */ /* 0x000ee80000300800 */
[----:B--2---:R0:W2:Y:S04]  /*1ea50*/  @!P0 LDG.E.U16 R19, [R2.64] ;  /* 0x0000000a02138981 */ /* 0x0040a8000c1e1500 */
[----:B0-----:R-:W3:Y:S04]  /*1ea60*/  LDL R2, [R1+0x558] ;  /* 0x0005580001027983 */ /* 0x001ee80000100800 */
[----:B------:R-:W3:Y:S01]  /*1ea70*/  LDL R3, [R1+0x55c] ;  /* 0x00055c0001037983 */ /* 0x000ee20000100800 */
[----:B------:R-:W-:-:S03]  /*1ea80*/  PRMT R16, RZ, 0x7610, R16 ;  /* 0x00007610ff107816 */ /* 0x000fc60000000010 */
[----:B--2---:R0:W-:Y:S04]  /*1ea90*/  STL [R1+0xa0], R19 ;  /* 0x0000a01301007387 */ /* 0x0041e80000100800 */
[----:B0-----:R-:W2:Y:S01]  /*1eaa0*/  LDL.LU R19, [R1+0x84] ;  /* 0x0000840001137983 */ /* 0x001ea20000300800 */
[----:B---3--:R-:W-:-:S04]  /*1eab0*/  @!P0 LOP3.LUT R3, R3, R2, RZ, 0x3c, !PT ;  /* 0x0000000203038212 */ /* 0x008fc800078e3cff */
[----:B------:R-:W-:-:S04]  /*1eac0*/  @!P0 LOP3.LUT R2, R3, R2, RZ, 0x3c, !PT ;  /* 0x0000000203028212 */ /* 0x000fc800078e3cff */
[----:B------:R-:W-:-:S05]  /*1ead0*/  @!P0 LOP3.LUT R3, R3, R2, RZ, 0x3c, !PT ;  /* 0x0000000203038212 */ /* 0x000fca00078e3cff */
[----:B------:R0:W3:Y:S04]  /*1eae0*/  @!P0 LDG.E.U16 R16, [R2.64] ;  /* 0x0000000a02108981 */ /* 0x0000e8000c1e1500 */
[----:B0-----:R-:W2:Y:S04]  /*1eaf0*/  LDL R2, [R1+0x518] ;  /* 0x0005180001027983 */ /* 0x001ea80000100800 */
[----:B------:R-:W2:Y:S01]  /*1eb00*/  LDL R3, [R1+0x51c] ;  /* 0x00051c0001037983 */ /* 0x000ea20000100800 */
[----:B------:R-:W-:-:S03]  /*1eb10*/  PRMT R20, RZ, 0x7610, R20 ;  /* 0x00007610ff147816 */ /* 0x000fc60000000014 */
[----:B---3--:R0:W-:Y:S04]  /*1eb20*/  STL [R1+0x9c], R16 ;  /* 0x00009c1001007387 */ /* 0x0081e80000100800 */
[----:B0-----:R-:W3:Y:S01]  /*1eb30*/  LDL.LU R16, [R1+0x88] ;  /* 0x0000880001107983 */ /* 0x001ee20000300800 */
[----:B--2---:R-:W-:-:S04]  /*1eb40*/  @!P0 LOP3.LUT R3, R3, R2, RZ, 0x3c, !PT ;  /* 0x0000000203038212 */ /* 0x004fc800078e3cff */
[----:B------:R-:W-:-:S04]  /*1eb50*/  @!P0 LOP3.LUT R2, R3, R2, RZ, 0x3c, !PT ;  /* 0x0000000203028212 */ /* 0x000fc800078e3cff */
[----:B------:R-:W-:-:S05]  /*1eb60*/  @!P0 LOP3.LUT R3, R3, R2, RZ, 0x3c, !PT ;  /* 0x0000000203038212 */ /* 0x000fca00078e3cff */
[----:B------:R0:W2:Y:S04]  /*1eb70*/  @!P0 LDG.E.U16 R20, [R2.64] ;  /* 0x0000000a02148981 */ /* 0x0000a8000c1e1500 */
        /* <DEDUP_REMOVED lines=12> */
[----:B------:R-:W0:Y:S04]  /*1ec40*/  S2R R18, SR_TID.X ;  /* 0x0000000000127919 */ /* 0x000e280000002100 */
[----:B------:R-:W1:Y:S01]  /*1ec50*/  S2R R28, SR_TID.X ;  /* 0x00000000001c7919 */ /* 0x000e620000002100 */
[----:B--2---:R-:W-:-:S04]  /*1ec60*/  @!P0 LOP3.LUT R3, R3, R2, RZ, 0x3c, !PT ;  /* 0x0000000203038212 */ /* 0x004fc800078e3cff */
[----:B------:R-:W-:-:S04]  /*1ec70*/  @!P0 LOP3.LUT R2, R3, R2, RZ, 0x3c, !PT ;  /* 0x0000000203028212 */ /* 0x000fc800078e3cff */
[----:B------:R-:W-:-:S05]  /*1ec80*/  @!P0 LOP3.LUT R3, R3, R2, RZ, 0x3c, !PT ;  /* 0x0000000203038212 */ /* 0x000fca00078e3cff */
[----:B------:R3:W2:Y:S01]  /*1ec90*/  @!P0 LDG.E.U16 R0, [R2.64] ;  /* 0x0000000a02008981 */ /* 0x0006a2000c1e1500 */
[----:B0-----:R-:W-:Y:S02]  /*1eca0*/  LOP3.LUT R18, R18, 0x7f, RZ, 0xc0, !PT ;  /* 0x0000007f12127812 */ /* 0x001fe400078ec0ff */
[----:B-1----:R-:W-:-:S03]  /*1ecb0*/  LOP3.LUT R28, R28, 0x7f, RZ, 0xc0, !PT ;  /* 0x0000007f1c1c7812 */ /* 0x002fc600078ec0ff */
[----:B------:R-:W-:Y:S02]  /*1ecc0*/  IMAD.SHL.U32 R18, R18, 0x2, RZ ;  /* 0x0000000212127824 */ /* 0x000fe400078e00ff */
[----:B------:R-:W-:-:S03]  /*1ecd0*/  IMAD.SHL.U32 R28, R28, 0x2, RZ ;  /* 0x000000021c1c7824 */ /* 0x000fc600078e00ff */
[----:B------:R-:W-:Y:S02]  /*1ece0*/  LOP3.LUT R18, R18, 0x10, RZ, 0x3c, !PT ;  /* 0x0000001012127812 */ /* 0x000fe400078e3cff */
[----:B------:R-:W-:Y:S04]  /*1ecf0*/  STS.U16 [R28+0xf800], R4 ;  /* 0x00f800041c007388 */ /* 0x000fe80000000400 */
        /* <DEDUP_REMOVED lines=8> */
[----:B---3--:R0:W-:Y:S04]  /*1ed80*/  STL [R1+0x38], R17 ;  /* 0x0000381101007387 */ /* 0x0081e80000100800 */
[----:B----4-:R1:W-:Y:S04]  /*1ed90*/  STS.U16 [R18+0x4100], R13 ;  /* 0x0041000d12007388 */ /* 0x0103e80000000400 */
[----:B0-----:R-:W3:Y:S04]  /*1eda0*/  LDL R17, [R1+0x3dc] ;  /* 0x0003dc0001117983 */ /* 0x001ee80000100800 */
[----:B-1----:R-:W4:Y:S04]  /*1edb0*/  LDL.LU R13, [R1+0x90] ;  /* 0x00009000010d7983 */ /* 0x002f280000300800 */
[----:B------:R-:W3:Y:S04]  /*1edc0*/  LDL R2, [R1+0x458] ;  /* 0x0004580001027983 */ /* 0x000ee80000100800 */
[----:B------:R-:W3:Y:S04]  /*1edd0*/  LDL R3, [R1+0x45c] ;  /* 0x00045c0001037983 */ /* 0x000ee80000100800 */
[----:B------:R-:W-:Y:S04]  /*1ede0*/  STS.U16 [R18+0x4900], R14 ;  /* 0x0049000e12007388 */ /* 0x000fe80000000400 */
        /* <DEDUP_REMOVED lines=18> */
[----:B------:R-:W2:Y:S01]  /*1ef10*/  @!P0 LDG.E.U16 R15, [R2.64] ;  /* 0x0000000a020f8981 */ /* 0x000ea2000c1e1500 */
[----:B------:R-:W-:-:S03]  /*1ef20*/  PRMT R11, RZ, 0x7610, R11 ;  /* 0x00007610ff0b7816 */ /* 0x000fc6000000000b */
[----:B--2---:R0:W-:Y:S04]  /*1ef30*/  STL [R1+0x20], R15 ;  /* 0x0000200f01007387 */ /* 0x0041e80000100800 */
[----:B0-----:R-:W2:Y:S04]  /*1ef40*/  LDL.LU R15, [R1+0x1234] ;  /* 0x00123400010f7983 */ /* 0x001ea80000300800 */
[----:B------:R-:W3:Y:S01]  /*1ef50*/  LDL R3, [R1+0x3d8] ;  /* 0x0003d80001037983 */ /* 0x000ee20000100800 */
[----:B------:R-:W-:-:S03]  /*1ef60*/  @!P0 IMAD.MOV.U32 R2, RZ, RZ, R17 ;  /* 0x000000ffff028224 */ /* 0x000fc600078e0011 */
[----:B------:R0:W-:Y:S04]  /*1ef70*/  STS.U16 [R18+0x5900], R19 ;  /* 0x0059001312007388 */ /* 0x0001e80000000400 */
[----:B0-----:R-:W2:Y:S04]  /*1ef80*/  LDL.LU R19, [R1+0xc8] ;  /* 0x0000c80001137983 */ /* 0x001ea80000300800 */
[----:B------:R-:W2:Y:S04]  /*1ef90*/  LDL.LU R17, [R1+0xcc] ;  /* 0x0000cc0001117983 */ /* 0x000ea80000300800 */
[----:B---3--:R0:W3:Y:S04]  /*1efa0*/  @!P0 LDG.E.U16 R11, [R2.64] ;  /* 0x0000000a020b8981 */ /* 0x0080e8000c1e1500 */
[----:B0-----:R-:W2:Y:S04]  /*1efb0*/  LDL R2, [R1+0x398] ;  /* 0x0003980001027983 */ /* 0x001ea80000100800 */
[----:B------:R-:W2:Y:S01]  /*1efc0*/  LDL R3, [R1+0x39c] ;  /* 0x00039c0001037983 */ /* 0x000ea20000100800 */
[----:B------:R-:W-:-:S03]  /*1efd0*/  PRMT R10, RZ, 0x7610, R10 ;  /* 0x00007610ff0a7816 */ /* 0x000fc6000000000a */
[----:B------:R0:W-:Y:S04]  /*1efe0*/  STS.U16 [R18+0x6100], R16 ;  /* 0x0061001012007388 */ /* 0x0001e80000000400 */
[----:B0-----:R-:W3:Y:S01]  /*1eff0*/  LDL.LU R16, [R1+0x1230] ;  /* 0x0012300001107983 */ /* 0x001ee20000300800 */
[----:B--2---:R-:W-:-:S04]  /*1f000*/  @!P0 LOP3.LUT R3, R3, R2, RZ, 0x3c, !PT ;  /* 0x0000000203038212 */ /* 0x004fc800078e3cff */
[----:B------:R-:W-:-:S04]  /*1f010*/  @!P0 LOP3.LUT R2, R3, R2, RZ, 0x3c, !PT ;  /* 0x0000000203028212 */ /* 0x000fc800078e3cff */
[----:B------:R-:W-:-:S05]  /*1f020*/  @!P0 LOP3.LUT R3, R3, R2, RZ, 0x3c, !PT ;  /* 0x0000000203038212 */ /* 0x000fca00078e3cff */
[----:B------:R0:W2:Y:S04]  /*1f030*/  @!P0 LDG.E.U16 R10, [R2.64] ;  /* 0x0000000a020a8981 */ /* 0x0000a8000c1e1500 */
        /* <DEDUP_REMOVED lines=12> */
[----:B----4-:R0:W-:Y:S04]  /*1f100*/  STS.U16 [R18+0x7100], R13 ;  /* 0x0071000d12007388 */ /* 0x0101e80000000400 */
[----:B0-----:R-:W4:Y:S01]  /*1f110*/  LDL.LU R13, [R1+0x122c] ;  /* 0x00122c00010d7983 */ /* 0x001f220000300800 */
        /* <DEDUP_REMOVED lines=10> */
[----:B------:R0:W2:Y:S04]  /*1f1c0*/  @!P0 LDG.E.U16 R7, [R2.64] ;  /* 0x0000000a02078981 */ /* 0x0000a8000c1e1500 */
[----:B0-----:R-:W2:Y:S04]  /*1f1d0*/  LDL R2, [R1+0x2a8] ;  /* 0x0002a80001027983 */ /* 0x001ea80000100800 */
[----:B------:R-:W2:Y:S01]  /*1f1e0*/  LDL R3, [R1+0xa84] ;  /* 0x000a840001037983 */ /* 0x000ea20000100800 */
[----:B----4-:R-:W-:-:S03]  /*1f1f0*/  PRMT R13, RZ, 0x7610, R13 ;  /* 0x00007610ff0d7816 */ /* 0x010fc6000000000d */
[----:B------:R0:W-:Y:S04]  /*1f200*/  STS.U16 [R18+0x7900], R0 ;  /* 0x0079000012007388 */ /* 0x0001e80000000400 */
[----:B------:R1:W-:Y:S04]  /*1f210*/  STS.U16 [R18+0x8100], R14 ;  /* 0x0081000e12007388 */ /* 0x0003e80000000400 */
[----:B0-----:R-:W4:Y:S04]  /*1f220*/  LDL R0, [R1+0xa14] ;  /* 0x000a140001007983 */ /* 0x001f280000100800 */
[----:B-1----:R-:W3:Y:S01]  /*1f230*/  LDL.LU R14, [R1+0xe0] ;  /* 0x0000e000010e7983 */ /* 0x002ee20000300800 */
[----:B--2---:R-:W-:-:S04]  /*1f240*/  @!P0 LOP3.LUT R3, R3, R2, RZ, 0x3c, !PT ;  /* 0x0000000203038212 */ /* 0x004fc800078e3cff */
[----:B------:R-:W-:-:S04]  /*1f250*/  @!P0 LOP3.LUT R2, R3, R2, RZ, 0x3c, !PT ;  /* 0x0000000203028212 */ /* 0x000fc800078e3cff */
[----:B------:R-:W-:-:S05]  /*1f260*/  @!P0 LOP3.LUT R3, R3, R2, RZ, 0x3c, !PT ;  /* 0x0000000203038212 */ /* 0x000fca00078e3cff */
[----:B------:R0:W2:Y:S04]  /*1f270*/  @!P0 LDG.E.U16 R13, [R2.64] ;  /* 0x0000000a020d8981 */ /* 0x0000a8000c1e1500 */
[----:B0-----:R-:W2:Y:S04]  /*1f280*/  LDL R2, [R1+0xa50] ;  /* 0x000a500001027983 */ /* 0x001ea80000100800 */
[----:B------:R-:W2:Y:S01]  /*1f290*/  LDL R3, [R1+0xa54] ;  /* 0x000a540001037983 */ /* 0x000ea20000100800 */
[----:B---3--:R-:W-:Y:S02]  /*1f2a0*/  PRMT R16, RZ, 0x7610, R16 ;  /* 0x00007610ff107816 */ /* 0x008fe40000000010 */
[----:B--2---:R-:W-:-:S04]  /*1f2b0*/  @!P0 LOP3.LUT R3, R3, R2, RZ, 0x3c, !PT ;  /* 0x0000000203038212 */ /* 0x004fc800078e3cff */
[----:B------:R-:W-:-:S04]  /*1f2c0*/  @!P0 LOP3.LUT R2, R3, R2, RZ, 0x3c, !PT ;  /* 0x0000000203028212 */ /* 0x000fc800078e3cff */
[----:B------:R-:W-:-:S05]  /*1f2d0*/  @!P0 LOP3.LUT R3, R3, R2, RZ, 0x3c, !PT ;  /* 0x0000000203038212 */ /* 0x000fca00078e3cff */
[----:B------:R-:W2:Y:S04]  /*1f2e0*/  @!P0 LDG.E.U16 R16, [R2.64] ;  /* 0x0000000a02108981 */ /* 0x000ea8000c1e1500 */
[----:B------:R0:W-:Y:S04]  /*1f2f0*/  STL [R1+0x94], R13 ;  /* 0x0000940d01007387 */ /* 0x0001e80000100800 */
[----:B------:R1:W-:Y:S04]  /*1f300*/  STS.U16 [R18+0x8900], R19 ;  /* 0x0089001312007388 */ /* 0x0003e80000000400 */
[----:B0-----:R-:W3:Y:S04]  /*1f310*/  LDL.LU R13, [R1+0xe8] ;  /* 0x0000e800010d7983 */ /* 0x001ee80000300800 */
[----:B-1----:R-:W3:Y:S04]  /*1f320*/  LDL R19, [R1+0x994] ;  /* 0x0009940001137983 */ /* 0x002ee80000100800 */
[----:B--2---:R0:W-:Y:S04]  /*1f330*/  STL [R1+0x90], R16 ;  /* 0x0000901001007387 */ /* 0x0041e80000100800 */
[----:B0-----:R-:W2:Y:S04]  /*1f340*/  LDL.LU R16, [R1+0x1228] ;  /* 0x0012280001107983 */ /* 0x001ea80000300800 */
[----:B------:R-:W3:Y:S01]  /*1f350*/  LDL R3, [R1+0xa10] ;  /* 0x000a100001037983 */ /* 0x000ee20000100800 */
[----:B----4-:R-:W-:-:S03]  /*1f360*/  @!P0 IMAD.MOV.U32 R2, RZ, RZ, R0 ;  /* 0x000000ffff028224 */ /* 0x010fc600078e0000 */
[----:B------:R0:W-:Y:S04]  /*1f370*/  STS.U16 [R18+0x9100], R17 ;  /* 0x0091001112007388 */ /* 0x0001e80000000400 */
[----:B0-----:R-:W4:Y:S04]  /*1f380*/  LDL R17, [R1+0x954] ;  /* 0x0009540001117983 */ /* 0x001f280000100800 */
[----:B------:R-:W4:Y:S01]  /*1f390*/  LDL.LU R0, [R1+0xec] ;  /* 0x0000ec0001007983 */ /* 0x000f220000300800 */
[----:B--2---:R-:W-:-:S06]  /*1f3a0*/  PRMT R16, RZ, 0x7610, R16 ;  /* 0x00007610ff107816 */ /* 0x004fcc0000000010 */
[----:B---3--:R0:W2:Y:S04]  /*1f3b0*/  @!P0 LDG.E.U16 R16, [R2.64] ;  /* 0x0000000a02108981 */ /* 0x0080a8000c1e1500 */
[----:B0-----:R-:W3:Y:S04]  /*1f3c0*/  LDL R2, [R1+0x9d0] ;  /* 0x0009d00001027983 */ /* 0x001ee80000100800 */
[----:B------:R-:W3:Y:S01]  /*1f3d0*/  LDL R3, [R1+0x9d4] ;  /* 0x0009d40001037983 */ /* 0x000ee20000100800 */
[----:B------:R-:W-:Y:S02]  /*1f3e0*/  PRMT R15, RZ, 0x7610, R15 ;  /* 0x00007610ff0f7816 */ /* 0x000fe4000000000f */
[----:B---3--:R-:W-:-:S04]  /*1f3f0*/  @!P0 LOP3.LUT R3, R3, R2, RZ, 0x3c, !PT ;  /* 0x0000000203038212 */ /* 0x008fc800078e3cff */
[----:B------:R-:W-:-:S04]  /*1f400*/  @!P0 LOP3.LUT R2, R3, R2, RZ, 0x3c, !PT ;  /* 0x0000000203028212 */ /* 0x000fc800078e3cff */
[----:B------:R-:W-:-:S05]  /*1f410*/  @!P0 LOP3.LUT R3, R3, R2, RZ, 0x3c, !PT ;  /* 0x0000000203038212 */ /* 0x000fca00078e3cff */
[----:B------:R-:W3:Y:S04]  /*1f420*/  @!P0 LDG.E.U16 R15, [R2.64] ;  /* 0x0000000a020f8981 */ /* 0x000ee8000c1e1500 */
[----:B--2---:R0:W-:Y:S04]  /*1f430*/  STL [R1+0x8c], R16 ;  /* 0x00008c1001007387 */ /* 0x0041e80000100800 */
[----:B------:R1:W-:Y:S04]  /*1f440*/  STS.U16 [R18+0x9900], R20 ;  /* 0x0099001412007388 */ /* 0x0003e80000000400 */
[----:B0-----:R-:W2:Y:S04]  /*1f450*/  LDL R16, [R1+0x914] ;  /* 0x0009140001107983 */ /* 0x001ea80000100800 */
[----:B-1----:R-:W2:Y:S04]  /*1f460*/  LDL.LU R20, [R1+0xf0] ;  /* 0x0000f00001147983 */ /* 0x002ea80000300800 */
[----:B---3--:R0:W-:Y:S04]  /*1f470*/  STL [R1+0x88], R15 ;  /* 0x0000880f01007387 */ /* 0x0081e80000100800 */
[----:B0-----:R-:W3:Y:S04]  /*1f480*/  LDL.LU R15, [R1+0x1224] ;  /* 0x00122400010f7983 */ /* 0x001ee80000300800 */
[----:B------:R-:W2:Y:S04]  /*1f490*/  LDL.LU R2, [R1+0xd8] ;  /* 0x0000d80001027983 */ /* 0x000ea80000300800 */
[----:B------:R-:W4:Y:S01]  /*1f4a0*/  LDL R3, [R1+0x990] ;  /* 0x0009900001037983 */ /* 0x000f220000100800 */
[----:B---3--:R-:W-:-:S03]  /*1f4b0*/  PRMT R15, RZ, 0x7610, R15 ;  /* 0x00007610ff0f7816 */ /* 0x008fc6000000000f */
[----:B--2---:R0:W-:Y:S02]  /*1f4c0*/  STS.U16 [R18+0xa100], R2 ;  /* 0x00a1000212007388 */ /* 0x0041e40000000400 */
[----:B0-----:R-:W-:Y:S02]  /*1f4d0*/  @!P0 IMAD.MOV.U32 R2, RZ, RZ, R19 ;  /* 0x000000ffff028224 */ /* 0x001fe400078e0013 */
[----:B------:R-:W2:Y:S04]  /*1f4e0*/  LDL R19, [R1+0x8d4] ;  /* 0x0008d40001137983 */ /* 0x000ea80000100800 */
[----:B----4-:R-:W3:Y:S04]  /*1f4f0*/  @!P0 LDG.E.U16 R15, [R2.64] ;  /* 0x0000000a020f8981 */ /* 0x010ee8000c1e1500 */
[----:B---3--:R0:W-:Y:S04]  /*1f500*/  STL [R1+0x84], R15 ;  /* 0x0000840f01007387 */ /* 0x0081e80000100800 */
[----:B0-----:R-:W3:Y:S04]  /*1f510*/  LDL.LU R15, [R1+0x1220] ;  /* 0x00122000010f7983 */ /* 0x001ee80000300800 */
[----:B------:R-:W4:Y:S04]  /*1f520*/  LDL.LU R2, [R1+0xdc] ;  /* 0x0000dc0001027983 */ /* 0x000f280000300800 */
[----:B------:R-:W2:Y:S01]  /*1f530*/  LDL R3, [R1+0x950] ;  /* 0x0009500001037983 */ /* 0x000ea20000100800 */
[----:B---3--:R-:W-:-:S03]  /*1f540*/  PRMT R15, RZ, 0x7610, R15 ;  /* 0x00007610ff0f7816 */ /* 0x008fc6000000000f */
[----:B----4-:R0:W-:Y:S02]  /*1f550*/  STS.U16 [R18+0xa900], R2 ;  /* 0x00a9000212007388 */ /* 0x0101e40000000400 */
[----:B0-----:R-:W-:Y:S02]  /*1f560*/  @!P0 IMAD.MOV.U32 R2, RZ, RZ, R17 ;  /* 0x000000ffff028224 */ /* 0x001fe400078e0011 */
[----:B------:R-:W3:Y:S04]  /*1f570*/  LDL.LU R17, [R1+0xfc] ;  /* 0x0000fc0001117983 */ /* 0x000ee80000300800 */
[----:B--2---:R-:W2:Y:S04]  /*1f580*/  @!P0 LDG.E.U16 R15, [R2.64] ;  /* 0x0000000a020f8981 */ /* 0x004ea8000c1e1500 */
[----:B--2---:R0:W-:Y:S04]  /*1f590*/  STL [R1+0x80], R15 ;  /* 0x0000800f01007387 */ /* 0x0041e80000100800 */
[----:B0-----:R-:W2:Y:S04]  /*1f5a0*/  LDL.LU R15, [R1+0x121c] ;  /* 0x00121c00010f7983 */ /* 0x001ea80000300800 */
[----:B------:R-:W4:Y:S01]  /*1f5b0*/  LDL R3, [R1+0x910] ;  /* 0x0009100001037983 */ /* 0x000f220000100800 */
[----:B------:R-:W-:-:S03]  /*1f5c0*/  @!P0 IMAD.MOV.U32 R2, RZ, RZ, R16 ;  /* 0x000000ffff028224 */ /* 0x000fc600078e0010 */
[----:B------:R0:W-:Y:S04]  /*1f5d0*/  STS.U16 [R18+0xb100], R14 ;  /* 0x00b1000e12007388 */ /* 0x0001e80000000400 */
[----:B0-----:R-:W3:Y:S01]  /*1f5e0*/  LDL.LU R14, [R1+0x100] ;  /* 0x00010000010e7983 */ /* 0x001ee20000300800 */
[----:B--2---:R-:W-:-:S06]  /*1f5f0*/  PRMT R15, RZ, 0x7610, R15 ;  /* 0x00007610ff0f7816 */ /* 0x004fcc000000000f */
[----:B----4-:R0:W2:Y:S04]  /*1f600*/  @!P0 LDG.E.U16 R15, [R2.64] ;  /* 0x0000000a020f8981 */ /* 0x0100a8000c1e1500 */
[----:B0-----:R-:W4:Y:S01]  /*1f610*/  LDL R3, [R1+0x8d0] ;  /* 0x0008d00001037983 */ /* 0x001f220000100800 */
[----:B------:R-:W-:Y:S01]  /*1f620*/  PRMT R29, RZ, 0x7610, R29 ;  /* 0x00007610ff1d7816 */ /* 0x000fe2000000001d */
[----:B------:R-:W-:Y:S02]  /*1f630*/  @!P0 IMAD.MOV.U32 R2, RZ, RZ, R19 ;  /* 0x000000ffff028224 */ /* 0x000fe400078e0013 */
[----:B------:R0:W-:Y:S04]  /*1f640*/  STS.U16 [R18+0xb900], R13 ;  /* 0x00b9000d12007388 */ /* 0x0001e80000000400 */
[----:B----4-:R-:W4:Y:S04]  /*1f650*/  @!P0 LDG.E.U16 R29, [R2.64] ;  /* 0x0000000a021d8981 */ /* 0x010f28000c1e1500 */
[----:B--2---:R1:W-:Y:S04]  /*1f660*/  STL [R1+0x7c], R15 ;  /* 0x00007c0f01007387 */ /* 0x0043e80000100800 */
[----:B0-----:R-:W2:Y:S04]  /*1f670*/  LDL R13, [R1+0x814] ;  /* 0x00081400010d7983 */ /* 0x001ea80000100800 */
[----:B-1----:R-:W2:Y:S04]  /*1f680*/  LDL R15, [R1+0x810] ;  /* 0x00081000010f7983 */ /* 0x002ea80000100800 */
[----:B------:R-:W2:Y:S04]  /*1f690*/  LDL.LU R16, [R1+0x108] ;  /* 0x0001080001107983 */ /* 0x000ea80000300800 */
[----:B------:R-:W2:Y:S04]  /*1f6a0*/  LDL.LU R19, [R1+0x10c] ;  /* 0x00010c0001137983 */ /* 0x000ea80000300800 */
[----:B------:R-:W-:Y:S04]  /*1f6b0*/  STS.U16 [R18+0xc100], R0 ;  /* 0x00c1000012007388 */ /* 0x000fe80000000400 */
[----:B----4-:R0:W-:Y:S04]  /*1f6c0*/  STL [R1+0x78], R29 ;  /* 0x0000781d01007387 */ /* 0x0101e80000100800 */
[----:B0-----:R-:W4:Y:S04]  /*1f6d0*/  LDL.LU R29, [R1+0x1218] ;  /* 0x00121800011d7983 */ /* 0x001f280000300800 */
[----:B------:R-:W2:Y:S04]  /*1f6e0*/  LDL R2, [R1+0x890] ;  /* 0x0008900001027983 */ /* 0x000ea80000100800 */
[----:B------:R-:W2:Y:S04]  /*1f6f0*/  LDL R3, [R1+0x894] ;  /* 0x0008940001037983 */ /* 0x000ea80000100800 */
[----:B------:R-:W3:Y:S01]  /*1f700*/  LDL.LU R0, [R1+0x1214] ;  /* 0x0012140001007983 */ /* 0x000ee20000300800 */
[----:B--2---:R-:W-:-:S04]  /*1f710*/  @!P0 LOP3.LUT R3, R3, R2, RZ, 0x3c, !PT ;  /* 0x0000000203038212 */ /* 0x004fc800078e3cff */
[C---:B------:R-:W-:Y:S02]  /*1f720*/  @!P0 LOP3.LUT R2, R3.reuse, R2, RZ, 0x3c, !PT ;  /* 0x0000000203028212 */ /* 0x040fe400078e3cff */
[----:B---3--:R-:W-:Y:S02]  /*1f730*/  PRMT R0, RZ, 0x7610, R0 ;  /* 0x00007610ff007816 */ /* 0x008fe40000000000 */
        /* <DEDUP_REMOVED lines=11> */
[----:B------:R0:W-:Y:S04]  /*1f7f0*/  STS.U16 [R18+0xc900], R20 ;  /* 0x00c9001412007388 */ /* 0x0001e80000000400 */
[----:B0-----:R-:W3:Y:S04]  /*1f800*/  LDL.LU R20, [R1+0x110] ;  /* 0x0001100001147983 */ /* 0x001ee80000300800 */
[----:B--2---:R0:W-:Y:S04]  /*1f810*/  STL [R1+0x70], R0 ;  /* 0x0000700001007387 */ /* 0x0041e80000100800 */
[----:B0-----:R-:W2:Y:S04]  /*1f820*/  LDL.LU R0, [R1+0x120c] ;  /* 0x00120c0001007983 */ /* 0x001ea80000300800 */
[----:B------:R-:W3:Y:S01]  /*1f830*/  LDL.LU R3, [R1+0xf8] ;  /* 0x0000f80001037983 */ /* 0x000ee20000300800 */
[----:B------:R-:W-:-:S03]  /*1f840*/  @!P0 IMAD.MOV.U32 R2, RZ, RZ, R13 ;  /* 0x000000ffff028224 */ /* 0x000fc600078e000d */
[----:B------:R-:W4:Y:S01]  /*1f850*/  LDL R13, [R1+0x714] ;  /* 0x00071400010d7983 */ /* 0x000f220000100800 */
[----:B--2---:R-:W-:-:S03]  /*1f860*/  PRMT R0, RZ, 0x7610, R0 ;  /* 0x00007610ff007816 */ /* 0x004fc60000000000 */
[----:B---3--:R0:W-:Y:S02]  /*1f870*/  STS.U16 [R18+0xd100], R3 ;  /* 0x00d1000312007388 */ /* 0x0081e40000000400 */
[----:B0-----:R-:W-:Y:S02]  /*1f880*/  @!P0 IMAD.MOV.U32 R3, RZ, RZ, R15 ;  /* 0x000000ffff038224 */ /* 0x001fe400078e000f */
[----:B------:R-:W2:Y:S04]  /*1f890*/  LDL R15, [R1+0x710] ;  /* 0x00071000010f7983 */ /* 0x000ea80000100800 */
[----:B------:R0:W3:Y:S04]  /*1f8a0*/  @!P0 LDG.E.U16 R0, [R2.64] ;  /* 0x0000000a02008981 */ /* 0x0000e8000c1e1500 */
[----:B------:R-:W-:Y:S04]  /*1f8b0*/  STS.U16 [R18+0xd900], R17 ;  /* 0x00d9001112007388 */ /* 0x000fe80000000400 */
[----:B0-----:R-:W2:Y:S04]  /*1f8c0*/  LDL R2, [R1+0x7d0] ;  /* 0x0007d00001027983 */ /* 0x001ea80000100800 */
[----:B------:R-:W2:Y:S04]  /*1f8d0*/  LDL R3, [R1+0x7d4] ;  /* 0x0007d40001037983 */ /* 0x000ea80000100800 */
[----:B---3--:R0:W-:Y:S04]  /*1f8e0*/  STL [R1+0x6c], R0 ;  /* 0x00006c0001007387 */ /* 0x0081e80000100800 */
[----:B0-----:R-:W3:Y:S04]  /*1f8f0*/  LDL.LU R0, [R1+0x190] ;  /* 0x0001900001007983 */ /* 0x001ee80000300800 */
[----:B------:R-:W3:Y:S01]  /*1f900*/  LDL.LU R17, [R1+0x1208] ;  /* 0x0012080001117983 */ /* 0x000ee20000300800 */
[----:B--2---:R-:W-:-:S04]  /*1f910*/  @!P0 LOP3.LUT R3, R3, R2, RZ, 0x3c, !PT ;  /* 0x0000000203038212 */ /* 0x004fc800078e3cff */
[----:B------:R-:W-:-:S04]  /*1f920*/  @!P0 LOP3.LUT R2, R3, R2, RZ, 0x3c, !PT ;  /* 0x0000000203028212 */ /* 0x000fc800078e3cff */
[----:B------:R-:W-:Y:S02]  /*1f930*/  @!P0 LOP3.LUT R3, R3, R2, RZ, 0x3c, !PT ;  /* 0x0000000203038212 */ /* 0x000fe400078e3cff */
[----:B---3--:R-:W-:-:S06]  /*1f940*/  PRMT R17, RZ, 0x7610, R17 ;  /* 0x00007610ff117816 */ /* 0x008fcc0000000011 */
[----:B------:R-:W2:Y:S04]  /*1f950*/  @!P0 LDG.E.U16 R17, [R2.64] ;  /* 0x0000000a02118981 */ /* 0x000ea8000c1e1500 */
[----:B------:R-:W-:Y:S04]  /*1f960*/  STS.U16 [R18+0xe100], R14 ;  /* 0x00e1000e12007388 */ /* 0x000fe80000000400 */
[----:B--2---:R0:W-:Y:S04]  /*1f970*/  STL [R1+0x68], R17 ;  /* 0x0000681101007387 */ /* 0x0041e80000100800 */
[----:B0-----:R-:W2:Y:S04]  /*1f980*/  LDL.LU R17, [R1+0x1204] ;  /* 0x0012040001117983 */ /* 0x001ea80000300800 */
[----:B------:R-:W3:Y:S04]  /*1f990*/  LDL R2, [R1+0x790] ;  /* 0x0007900001027983 */ /* 0x000ee80000100800 */
[----:B------:R-:W3:Y:S04]  /*1f9a0*/  LDL R3, [R1+0x794] ;  /* 0x0007940001037983 */ /* 0x000ee80000100800 */
[----:B------:R-:W2:Y:S01]  /*1f9b0*/  LDL.LU R14, [R1+0x1200] ;  /* 0x00120000010e7983 */ /* 0x000ea20000300800 */
[----:B---3--:R-:W-:-:S04]  /*1f9c0*/  @!P0 LOP3.LUT R3, R3, R2, RZ, 0x3c, !PT ;  /* 0x0000000203038212 */ /* 0x008fc800078e3cff */
[C---:B------:R-:W-:Y:S02]  /*1f9d0*/  @!P0 LOP3.LUT R2, R3.reuse, R2, RZ, 0x3c, !PT ;  /* 0x0000000203028212 */ /* 0x040fe400078e3cff */
[----:B--2---:R-:W-:Y:S02]  /*1f9e0*/  PRMT R14, RZ, 0x7610, R14 ;  /* 0x00007610ff0e7816 */ /* 0x004fe4000000000e */
[----:B------:R-:W-:-:S05]  /*1f9f0*/  @!P0 LOP3.LUT R3, R3, R2, RZ, 0x3c, !PT ;  /* 0x0000000203038212 */ /* 0x000fca00078e3cff */
[----:B------:R-:W2:Y:S04]  /*1fa00*/  @!P0 LDG.E.U16 R14, [R2.64] ;  /* 0x0000000a020e8981 */ /* 0x000ea8000c1e1500 */
[----:B--2---:R0:W-:Y:S04]  /*1fa10*/  STL [R1+0x64], R14 ;  /* 0x0000640e01007387 */ /* 0x0041e80000100800 */
[----:B0-----:R-:W2:Y:S04]  /*1fa20*/  LDL.LU R14, [R1+0x11fc] ;  /* 0x0011fc00010e7983 */ /* 0x001ea80000300800 */
[----:B------:R-:W3:Y:S04]  /*1fa30*/  LDL R2, [R1+0x750] ;  /* 0x0007500001027983 */ /* 0x000ee80000100800 */
[----:B------:R-:W3:Y:S04]  /*1fa40*/  LDL R3, [R1+0x754] ;  /* 0x0007540001037983 */ /* 0x000ee80000100800 */
[----:B------:R0:W-:Y:S04]  /*1fa50*/  STS.U16 [R18+0xe900], R16 ;  /* 0x00e9001012007388 */ /* 0x0001e80000000400 */
[----:B0-----:R-:W4:Y:S01]  /*1fa60*/  LDL.LU R16, [R1+0x11f8] ;  /* 0x0011f80001107983 */ /* 0x001f220000300800 */
[----:B--2---:R-:W-:-:S02]  /*1fa70*/  PRMT R14, RZ, 0x7610, R14 ;  /* 0x00007610ff0e7816 */ /* 0x004fc4000000000e */
[----:B---3--:R-:W-:-:S04]  /*1fa80*/  @!P0 LOP3.LUT R3, R3, R2, RZ, 0x3c, !PT ;  /* 0x0000000203038212 */ /* 0x008fc800078e3cff */
[----:B------:R-:W-:-:S04]  /*1fa90*/  @!P0 LOP3.LUT R2, R3, R2, RZ, 0x3c, !PT ;  /* 0x0000000203028212 */ /* 0x000fc800078e3cff */
[----:B------:R-:W-:-:S05]  /*1faa0*/  @!P0 LOP3.LUT R3, R3, R2, RZ, 0x3c, !PT ;  /* 0x0000000203038212 */ /* 0x000fca00078e3cff */
[----:B------:R0:W2:Y:S01]  /*1fab0*/  @!P0 LDG.E.U16 R14, [R2.64] ;  /* 0x0000000a020e8981 */ /* 0x0000a2000c1e1500 */
[----:B----4-:R-:W-:Y:S01]  /*1fac0*/  PRMT R16, RZ, 0x7610, R16 ;  /* 0x00007610ff107816 */ /* 0x010fe20000000010 */
[----:B0-----:R-:W-:Y:S02]  /*1fad0*/  @!P0 IMAD.MOV.U32 R2, RZ, RZ, R13 ;  /* 0x000000ffff028224 */ /* 0x001fe400078e000d */
[----:B------:R-:W-:-:S05]  /*1fae0*/  @!P0 IMAD.MOV.U32 R3, RZ, RZ, R15 ;  /* 0x000000ffff038224 */ /* 0x000fca00078e000f */
[----:B------:R0:W3:Y:S04]  /*1faf0*/  @!P0 LDG.E.U16 R16, [R2.64] ;  /* 0x0000000a02108981 */ /* 0x0000e8000c1e1500 */
[----:B--2---:R1:W-:Y:S04]  /*1fb00*/  STL [R1+0x60], R14 ;  /* 0x0000600e01007387 */ /* 0x0043e80000100800 */
[----:B-1----:R-:W2:Y:S04]  /*1fb10*/  LDL.LU R14, [R1+0x178] ;  /* 0x00017800010e7983 */ /* 0x002ea80000300800 */
[----:B------:R-:W4:Y:S04]  /*1fb20*/  LDL.LU R15, [R1+0x170] ;  /* 0x00017000010f7983 */ /* 0x000f280000300800 */
        /* <DEDUP_REMOVED lines=8> */
[----:B0-----:R-:W-:-:S03]  /*1fbb0*/  LOP3.LUT R13, R13, 0x7f, RZ, 0xc0, !PT ;  /* 0x0000007f0d0d7812 */ /* 0x001fc600078ec0ff */
[----:B------:R0:W-:Y:S04]  /*1fbc0*/  STS.U16 [R18+0xf100], R19 ;  /* 0x00f1001312007388 */ /* 0x0001e80000000400 */
[----:B------:R1:W-:Y:S04]  /*1fbd0*/  STS.U16 [R18+0xf900], R20 ;  /* 0x00f9001412007388 */ /* 0x0003e80000000400 */
[----:B---3--:R3:W-:Y:S04]  /*1fbe0*/  STL [R1+0x5c], R16 ;  /* 0x00005c1001007387 */ /* 0x0087e80000100800 */
[----:B0-----:R-:W4:Y:S01]  /*1fbf0*/  LDL R19, [R1+0x610] ;  /* 0x0006100001137983 */ /* 0x001f220000100800 */
[----:B-1----:R-:W-:-:S03]  /*1fc00*/  IMAD.SHL.U32 R20, R13, 0x2, RZ ;  /* 0x000000020d147824 */ /* 0x002fc600078e00ff */
[----:B------:R-:W4:Y:S04]  /*1fc10*/  LDL R13, [R1+0x614] ;  /* 0x00061400010d7983 */ /* 0x000f280000100800 */
[----:B---3--:R-:W3:Y:S04]  /*1fc20*/  LDL R16, [R1+0x654] ;  /* 0x0006540001107983 */ /* 0x008ee80000100800 */
[----:B------:R-:W3:Y:S01]  /*1fc30*/  LDL.LU R18, [R1+0x168] ;  /* 0x0001680001127983 */ /* 0x000ee20000300800 */
[----:B------:R-:W-:-:S05]  /*1fc40*/  LOP3.LUT R20, R20, 0x20, RZ, 0x3c, !PT ;  /* 0x0000002014147812 */ /* 0x000fca00078e3cff */
[----:B------:R-:W-:Y:S04]  /*1fc50*/  STS.U16 [R20+0x200], R0 ;  /* 0x0002000014007388 */ /* 0x000fe80000000400 */
[----:B--2---:R0:W-:Y:S04]  /*1fc60*/  STL [R1+0x58], R17 ;  /* 0x0000581101007387 */ /* 0x0041e80000100800 */
[----:B0-----:R-:W2:Y:S04]  /*1fc70*/  LDL.LU R17, [R1+0x11f4] ;  /* 0x0011f40001117983 */ /* 0x001ea80000300800 */
[----:B------:R-:W2:Y:S04]  /*1fc80*/  LDL R2, [R1+0x690] ;  /* 0x0006900001027983 */ /* 0x000ea80000100800 */
[----:B------:R-:W2:Y:S04]  /*1fc90*/  LDL R3, [R1+0x694] ;  /* 0x0006940001037983 */ /* 0x000ea80000100800 */
[----:B------:R-:W3:Y:S01]  /*1fca0*/  LDL.LU R0, [R1+0x11f0] ;  /* 0x0011f00001007983 */ /* 0x000ee20000300800 */
[----:B--2---:R-:W-:-:S04]  /*1fcb0*/  @!P0 LOP3.LUT R3, R3, R2, RZ, 0x3c, !PT ;  /* 0x0000000203038212 */ /* 0x004fc800078e3cff */
[C---:B------:R-:W-:Y:S02]  /*1fcc0*/  @!P0 LOP3.LUT R2, R3.reuse, R2, RZ, 0x3c, !PT ;  /* 0x0000000203028212 */ /* 0x040fe400078e3cff */
[----:B---3--:R-:W-:Y:S02]  /*1fcd0*/  PRMT R0, RZ, 0x7610, R0 ;  /* 0x00007610ff007816 */ /* 0x008fe40000000000 */
[----:B------:R-:W-:-:S05]  /*1fce0*/  @!P0 LOP3.LUT R3, R3, R2, RZ, 0x3c, !PT ;  /* 0x0000000203038212 */ /* 0x000fca00078e3cff */
[----:B------:R0:W2:Y:S04]  /*1fcf0*/  @!P0 LDG.E.U16 R0, [R2.64] ;  /* 0x0000000a02008981 */ /* 0x0000a8000c1e1500 */
[----:B0-----:R-:W3:Y:S04]  /*1fd00*/  LDL.LU R2, [R1+0x188] ;  /* 0x0001880001027983 */ /* 0x001ee80000300800 */
[----:B------:R-:W2:Y:S01]  /*1fd10*/  LDL R3, [R1+0x650] ;  /* 0x0006500001037983 */ /* 0x000ea20000100800 */
[----:B------:R-:W-:-:S03]  /*1fd20*/  PRMT R17, RZ, 0x7610, R17 ;  /* 0x00007610ff117816 */ /* 0x000fc60000000011 */
[----:B---3--:R0:W-:Y:S02]  /*1fd30*/  STS.U16 [R20+0xa00], R2 ;  /* 0x000a000214007388 */ /* 0x0081e40000000400 */
[----:B0-----:R-:W-:-:S05]  /*1fd40*/  @!P0 IMAD.MOV.U32 R2, RZ, RZ, R16 ;  /* 0x000000ffff028224 */ /* 0x001fca00078e0010 */
[----:B--2---:R-:W2:Y:S04]  /*1fd50*/  @!P0 LDG.E.U16 R17, [R2.64] ;  /* 0x0000000a02118981 */ /* 0x004ea8000c1e1500 */
[----:B------:R0:W-:Y:S04]  /*1fd60*/  STL [R1+0x54], R0 ;  /* 0x0000540001007387 */ /* 0x0001e80000100800 */
[----:B0-----:R-:W3:Y:S04]  /*1fd70*/  LDL.LU R0, [R1+0x158] ;  /* 0x0001580001007983 */ /* 0x001ee80000300800 */
[----:B------:R-:W3:Y:S04]  /*1fd80*/  LDL.LU R16, [R1+0x150] ;  /* 0x0001500001107983 */ /* 0x000ee80000300800 */
[----:B--2---:R0:W-:Y:S04]  /*1fd90*/  STL [R1+0x50], R17 ;  /* 0x0000501101007387 */ /* 0x0041e80000100800 */
[----:B0-----:R-:W2:Y:S04]  /*1fda0*/  LDL.LU R17, [R1+0x11ec] ;  /* 0x0011ec0001117983 */ /* 0x001ea80000300800 */
[----:B------:R-:W3:Y:S01]  /*1fdb0*/  LDL.LU R3, [R1+0x180] ;  /* 0x0001800001037983 */ /* 0x000ee20000300800 */
[----:B----4-:R-:W-:Y:S01]  /*1fdc0*/  @!P0 IMAD.MOV.U32 R2, RZ, RZ, R13 ;  /* 0x000000ffff028224 */ /* 0x010fe200078e000d */
[----:B--2---:R-:W-:-:S02]  /*1fdd0*/  PRMT R17, RZ, 0x7610, R17 ;  /* 0x00007610ff117816 */ /* 0x004fc40000000011 */
[----:B---3--:R0:W-:Y:S02]  /*1fde0*/  STS.U16 [R20+0x1200], R3 ;  /* 0x0012000314007388 */ /* 0x0081e40000000400 */
[----:B0-----:R-:W-:Y:S02]  /*1fdf0*/  @!P0 IMAD.MOV.U32 R3, RZ, RZ, R19 ;  /* 0x000000ffff038224 */ /* 0x001fe400078e0013 */
[----:B------:R-:W2:Y:S04]  /*1fe00*/  LDL R19, [R1+0x514] ;  /* 0x0005140001137983 */ /* 0x000ea80000100800 */
[----:B------:R-:W3:Y:S04]  /*1fe10*/  @!P0 LDG.E.U16 R17, [R2.64] ;  /* 0x0000000a02118981 */ /* 0x000ee8000c1e1500 */
[----:B------:R-:W4:Y:S04]  /*1fe20*/  LDL.LU R13, [R1+0x14c] ;  /* 0x00014c00010d7983 */ /* 0x000f280000300800 */
[----:B------:R-:W-:Y:S04]  /*1fe30*/  STS.U16 [R20+0x1a00], R14 ;  /* 0x001a000e14007388 */ /* 0x000fe80000000400 */
[----:B---3--:R0:W-:Y:S04]  /*1fe40*/  STL [R1+0x4c], R17 ;  /* 0x00004c1101007387 */ /* 0x0081e80000100800 */
[----:B0-----:R-:W3:Y:S04]  /*1fe50*/  LDL.LU R17, [R1+0x11e8] ;  /* 0x0011e80001117983 */ /* 0x001ee80000300800 */
        /* <DEDUP_REMOVED lines=32> */
[----:B------:R-:W3:Y:S04]  /*20060*/  LDL.LU R2, [R1+0x160] ;  /* 0x0001600001027983 */ /* 0x000ee80000300800 */
[----:B------:R-:W2:Y:S01]  /*20070*/  LDL R3, [R1+0x510] ;  /* 0x0005100001037983 */ /* 0x000ea20000100800 */
[----:B------:R-:W-:-:S03]  /*20080*/  PRMT R12, RZ, 0x7610, R12 ;  /* 0x00007610ff0c7816 */ /* 0x000fc6000000000c */
[----:B---3--:R0:W-:Y:S02]  /*20090*/  STS.U16 [R20+0x3200], R2 ;  /* 0x0032000214007388 */ /* 0x0081e40000000400 */
[----:B0-----:R-:W-:Y:S02]  /*200a0*/  @!P0 IMAD.MOV.U32 R2, RZ, RZ, R19 ;  /* 0x000000ffff028224 */ /* 0x001fe400078e0013 */
[----:B------:R-:W3:Y:S04]  /*200b0*/  LDL R19, [R1+0x410] ;  /* 0x0004100001137983 */ /* 0x000ee80000100800 */
[----:B--2---:R0:W2:Y:S04]  /*200c0*/  @!P0 LDG.E.U16 R12, [R2.64] ;  /* 0x0000000a020c8981 */ /* 0x0040a8000c1e1500 */
[----:B------:R-:W-:Y:S04]  /*200d0*/  STS.U16 [R20+0x3a00], R0 ;  /* 0x003a000014007388 */ /* 0x000fe80000000400 */
[----:B0-----:R-:W3:Y:S04]  /*200e0*/  LDL R2, [R1+0x4d0] ;  /* 0x0004d00001027983 */ /* 0x001ee80000100800 */
[----:B------:R-:W3:Y:S04]  /*200f0*/  LDL R3, [R1+0x4d4] ;  /* 0x0004d40001037983 */ /* 0x000ee80000100800 */
[----:B--2---:R0:W-:Y:S04]  /*20100*/  STL [R1+0x3c], R12 ;  /* 0x00003c0c01007387 */ /* 0x0041e80000100800 */
[----:B0-----:R-:W2:Y:S04]  /*20110*/  LDL R12, [R1+0x414] ;  /* 0x00041400010c7983 */ /* 0x001ea80000100800 */
[----:B------:R-:W2:Y:S01]  /*20120*/  LDL.LU R0, [R1+0x11cc] ;  /* 0x0011cc0001007983 */ /* 0x000ea20000300800 */
[----:B---3--:R-:W-:-:S04]  /*20130*/  @!P0 LOP3.LUT R3, R3, R2, RZ, 0x3c, !PT ;  /* 0x0000000203038212 */ /* 0x008fc800078e3cff */
[----:B------:R-:W-:-:S04]  /*20140*/  @!P0 LOP3.LUT R2, R3, R2, RZ, 0x3c, !PT ;  /* 0x0000000203028212 */ /* 0x000fc800078e3cff */
[----:B------:R-:W-:Y:S02]  /*20150*/  @!P0 LOP3.LUT R3, R3, R2, RZ, 0x3c, !PT ;  /* 0x0000000203038212 */ /* 0x000fe400078e3cff */
[----:B--2---:R-:W-:-:S06]  /*20160*/  PRMT R0, RZ, 0x7610, R0 ;  /* 0x00007610ff007816 */ /* 0x004fcc0000000000 */
        /* <DEDUP_REMOVED lines=11> */
[----:B0-----:R-:W3:Y:S04]  /*20220*/  LDL R16, [R1+0x3d4] ;  /* 0x0003d40001107983 */ /* 0x001ee80000100800 */
[----:B--2---:R0:W-:Y:S04]  /*20230*/  STL [R1+0x2c], R0 ;  /* 0x00002c0001007387 */ /* 0x0041e80000100800 */
[----:B0-----:R-:W2:Y:S04]  /*20240*/  LDL.LU R0, [R1+0x11c4] ;  /* 0x0011c40001007983 */ /* 0x001ea80000300800 */
[----:B------:R-:W2:Y:S04]  /*20250*/  LDL R2, [R1+0x450] ;  /* 0x0004500001027983 */ /* 0x000ea80000100800 */
        /* <DEDUP_REMOVED lines=8> */
[----:B0-----:R-:W3:Y:S01]  /*202e0*/  LDL.LU R3, [R1+0x148] ;  /* 0x0001480001037983 */ /* 0x001ee20000300800 */
[----:B------:R-:W-:Y:S01]  /*202f0*/  PRMT R6, RZ, 0x7610, R6 ;  /* 0x00007610ff067816 */ /* 0x000fe20000000006 */
[----:B------:R-:W-:Y:S02]  /*20300*/  @!P0 IMAD.MOV.U32 R2, RZ, RZ, R12 ;  /* 0x000000ffff028224 */ /* 0x000fe400078e000c */
[----:B--2---:R0:W-:Y:S04]  /*20310*/  STL [R1+0x24], R18 ;  /* 0x0000241201007387 */ /* 0x0041e80000100800 */
[----:B------:R-:W2:Y:S04]  /*20320*/  LDL R12, [R1+0x354] ;  /* 0x00035400010c7983 */ /* 0x000ea80000100800 */
[----:B---3--:R1:W-:Y:S04]  /*20330*/  STS.U16 [R20+0x5200], R3 ;  /* 0x0052000314007388 */ /* 0x0083e80000000400 */
[----:B0-----:R-:W3:Y:S01]  /*20340*/  LDL R18, [R1+0x394] ;  /* 0x0003940001127983 */ /* 0x001ee20000100800 */
[----:B-1----:R-:W-:-:S03]  /*20350*/  @!P0 IMAD.MOV.U32 R3, RZ, RZ, R19 ;  /* 0x000000ffff038224 */ /* 0x002fc600078e0013 */
[----:B------:R-:W2:Y:S04]  /*20360*/  LDL R19, [R1+0x350] ;  /* 0x0003500001137983 */ /* 0x000ea80000100800 */
[----:B------:R0:W2:Y:S04]  /*20370*/  @!P0 LDG.E.U16 R6, [R2.64] ;  /* 0x0000000a02068981 */ /* 0x0000a8000c1e1500 */
[----:B0-----:R-:W3:Y:S04]  /*20380*/  LDL.LU R2, [R1+0x144] ;  /* 0x0001440001027983 */ /* 0x001ee80000300800 */
[----:B------:R-:W4:Y:S01]  /*20390*/  LDL R3, [R1+0x3d0] ;  /* 0x0003d00001037983 */ /* 0x000f220000100800 */
[----:B------:R-:W-:-:S03]  /*203a0*/  PRMT R5, RZ, 0x7610, R5 ;  /* 0x00007610ff057816 */ /* 0x000fc60000000005 */
[----:B--2---:R0:W-:Y:S04]  /*203b0*/  STL [R1+0x1154], R6 ;  /* 0x0011540601007387 */ /* 0x0041e80000100800 */
[----:B---3--:R1:W-:Y:S04]  /*203c0*/  STS.U16 [R20+0x5a00], R2 ;  /* 0x005a000214007388 */ /* 0x0083e80000000400 */
[----:B0-----:R-:W2:Y:S01]  /*203d0*/  LDL R6, [R1+0x314] ;  /* 0x0003140001067983 */ /* 0x001ea20000100800 */
[----:B-1----:R-:W-:-:S03]  /*203e0*/  @!P0 IMAD.MOV.U32 R2, RZ, RZ, R16 ;  /* 0x000000ffff028224 */ /* 0x002fc600078e0010 */
[----:B------:R-:W3:Y:S04]  /*203f0*/  LDL.LU R16, [R1+0x12c] ;  /* 0x00012c0001107983 */ /* 0x000ee80000300800 */
[----:B----4-:R0:W4:Y:S04]  /*20400*/  @!P0 LDG.E.U16 R5, [R2.64] ;  /* 0x0000000a02058981 */ /* 0x010128000c1e1500 */
[----:B0-----:R-:W2:Y:S04]  /*20410*/  LDL.LU R2, [R1+0x140] ;  /* 0x0001400001027983 */ /* 0x001ea80000300800 */
[----:B------:R-:W3:Y:S01]  /*20420*/  LDL R3, [R1+0x390] ;  /* 0x0003900001037983 */ /* 0x000ee20000100800 */
[----:B------:R-:W-:-:S03]  /*20430*/  PRMT R4, RZ, 0x7610, R4 ;  /* 0x00007610ff047816 */ /* 0x000fc60000000004 */
[----:B--2---:R0:W-:Y:S02]  /*20440*/  STS.U16 [R20+0x6200], R2 ;  /* 0x0062000214007388 */ /* 0x0041e40000000400 */
[----:B0-----:R-:W-:-:S05]  /*20450*/  @!P0 IMAD.MOV.U32 R2, RZ, RZ, R18 ;  /* 0x000000ffff028224 */ /* 0x001fca00078e0012 */
[----:B---3--:R0:W2:Y:S04]  /*20460*/  @!P0 LDG.E.U16 R4, [R2.64] ;  /* 0x0000000a02048981 */ /* 0x0080a8000c1e1500 */
[----:B------:R1:W-:Y:S01]  /*20470*/  STS.U16 [R20+0x6a00], R13 ;  /* 0x006a000d14007388 */ /* 0x0003e20000000400 */
[----:B0-----:R-:W-:-:S03]  /*20480*/  PRMT R3, RZ, 0x7610, R3 ;  /* 0x00007610ff037816 */ /* 0x001fc60000000003 */
[----:B----4-:R-:W-:Y:S01]  /*20490*/  STL [R1+0x1158], R5 ;  /* 0x0011580501007387 */ /* 0x010fe20000100800 */
[----:B-1----:R-:W-:-:S03]  /*204a0*/  @!P0 IMAD.MOV.U32 R13, RZ, RZ, R19 ;  /* 0x000000ffff0d8224 */ /* 0x002fc600078e0013 */
[----:B------:R-:W3:Y:S04]  /*204b0*/  LDL.LU R18, [R1+0x124] ;  /* 0x0001240001127983 */ /* 0x000ee80000300800 */
[----:B------:R0:W4:Y:S04]  /*204c0*/  @!P0 LDG.E.U16 R3, [R12.64] ;  /* 0x0000000a0c038981 */ /* 0x000128000c1e1500 */
[----:B--2---:R-:W-:Y:S04]  /*204d0*/  STL [R1+0x115c], R4 ;  /* 0x00115c0401007387 */ /* 0x004fe80000100800 */
[----:B------:R-:W2:Y:S04]  /*204e0*/  LDL.LU R19, [R1+0x120] ;  /* 0x0001200001137983 */ /* 0x000ea80000300800 */
[----:B0-----:R-:W2:Y:S04]  /*204f0*/  LDL.LU R12, [R1+0x13c] ;  /* 0x00013c00010c7983 */ /* 0x001ea80000300800 */
[----:B------:R-:W3:Y:S01]  /*20500*/  LDL R13, [R1+0x310] ;  /* 0x00031000010d7983 */ /* 0x000ee20000100800 */
[----:B------:R-:W-:-:S03]  /*20510*/  PRMT R2, RZ, 0x7610, R2 ;  /* 0x00007610ff027816 */ /* 0x000fc60000000002 */
[----:B----4-:R-:W-:Y:S04]  /*20520*/  STL [R1+0x1160], R3 ;  /* 0x0011600301007387 */ /* 0x010fe80000100800 */
[----:B--2---:R0:W-:Y:S02]  /*20530*/  STS.U16 [R20+0x7200], R12 ;  /* 0x0072000c14007388 */ /* 0x0041e40000000400 */
[----:B0-----:R-:W-:Y:S02]  /*20540*/  @!P0 IMAD.MOV.U32 R12, RZ, RZ, R6 ;  /* 0x000000ffff0c8224 */ /* 0x001fe400078e0006 */
[----:B------:R-:W2:Y:S04]  /*20550*/  LDL R6, [R1+0xa4c] ;  /* 0x000a4c0001067983 */ /* 0x000ea80000100800 */
[----:B------:R-:W4:Y:S04]  /*20560*/  LDL.LU R3, [R1+0x11c] ;  /* 0x00011c0001037983 */ /* 0x000f280000300800 */
[----:B---3--:R0:W3:Y:S04]  /*20570*/  @!P0 LDG.E.U16 R2, [R12.64] ;  /* 0x0000000a0c028981 */ /* 0x0080e8000c1e1500 */
[----:B0-----:R-:W2:Y:S04]  /*20580*/  LDL R12, [R1+0x2d0] ;  /* 0x0002d000010c7983 */ /* 0x001ea80000100800 */
[----:B------:R-:W2:Y:S04]  /*20590*/  LDL R13, [R1+0x2d4] ;  /* 0x0002d400010d7983 */ /* 0x000ea80000100800 */
[----:B------:R0:W-:Y:S02]  /*205a0*/  STS.U16 [R20+0x7a00], R0 ;  /* 0x007a000014007388 */ /* 0x0001e40000000400 */
[----:B0-----:R-:W-:-:S02]  /*205b0*/  PRMT R0, RZ, 0x7610, R0 ;  /* 0x00007610ff007816 */ /* 0x001fc40000000000 */
[----:B------:R-:W0:Y:S01]  /*205c0*/  S2R R20, SR_TID.X ;  /* 0x0000000000147919 */ /* 0x000e220000002100 */
[----:B--2---:R-:W-:-:S04]  /*205d0*/  @!P0 LOP3.LUT R13, R13, R12, RZ, 0x3c, !PT ;  /* 0x0000000c0d0d8212 */ /* 0x004fc800078e3cff */
[----:B------:R-:W-:-:S04]  /*205e0*/  @!P0 LOP3.LUT R12, R13, R12, RZ, 0x3c, !PT ;  /* 0x0000000c0d0c8212 */ /* 0x000fc800078e3cff */
[----:B------:R-:W-:-:S05]  /*205f0*/  @!P0 LOP3.LUT R13, R13, R12, RZ, 0x3c, !PT ;  /* 0x0000000c0d0d8212 */ /* 0x000fca00078e3cff */
[----:B------:R1:W2:Y:S01]  /*20600*/  @!P0 LDG.E.U16 R0, [R12.64] ;  /* 0x0000000a0c008981 */ /* 0x0002a2000c1e1500 */
[----:B0-----:R-:W-:-:S03]  /*20610*/  LOP3.LUT R20, R20, 0x7f, RZ, 0xc0, !PT ;  /* 0x0000007f14147812 */ /* 0x001fc600078ec0ff */
[----:B---3--:R-:W-:Y:S04]  /*20620*/  STL [R1+0x1164], R2 ;  /* 0x0011640201007387 */ /* 0x008fe80000100800 */
[----:B-1----:R-:W3:Y:S04]  /*20630*/  LDL R12, [R1+0x2a4] ;  /* 0x0002a400010c7983 */ /* 0x002ee80000100800 */
[----:B------:R-:W3:Y:S04]  /*20640*/  LDL R13, [R1+0xa80] ;  /* 0x000a8000010d7983 */ /* 0x000ee80000100800 */
[----:B--2---:R0:W-:Y:S02]  /*20650*/  STL [R1+0x1168], R0 ;  /* 0x0011680001007387 */ /* 0x0041e40000100800 */
[----:B0-----:R-:W-:-:S02]  /*20660*/  IMAD.SHL.U32 R0, R20, 0x2, RZ ;  /* 0x0000000214007824 */ /* 0x001fc400078e00ff */
[----:B------:R-:W2:Y:S03]  /*20670*/  LDL.LU R20, [R1+0x4] ;  /* 0x0000040001147983 */ /* 0x000ea60000300800 */
[----:B------:R-:W-:-:S05]  /*20680*/  LOP3.LUT R0, R0, 0x20, RZ, 0x3c, !PT ;  /* 0x0000002000007812 */ /* 0x000fca00078e3cff */
[----:B------:R0:W-:Y:S04]  /*20690*/  STS.U16 [R0+0x8200], R16 ;  /* 0x0082001000007388 */ /* 0x0001e80000000400 */
[----:B0-----:R-:W2:Y:S01]  /*206a0*/  LDL.LU R16, [R1+0x11bc] ;  /* 0x0011bc0001107983 */ /* 0x001ea20000300800 */
[----:B---3--:R-:W-:-:S04]  /*206b0*/  @!P0 LOP3.LUT R13, R13, R12, RZ, 0x3c, !PT ;  /* 0x0000000c0d0d8212 */ /* 0x008fc800078e3cff */
[----:B------:R-:W-:-:S04]  /*206c0*/  @!P0 LOP3.LUT R12, R13, R12, RZ, 0x3c, !PT ;  /* 0x0000000c0d0c8212 */ /* 0x000fc800078e3cff */
[----:B------:R-:W-:Y:S02]  /*206d0*/  @!P0 LOP3.LUT R13, R13, R12, RZ, 0x3c, !PT ;  /* 0x0000000c0d0d8212 */ /* 0x000fe400078e3cff */
[----:B--2---:R-:W-:-:S06]  /*206e0*/  PRMT R16, RZ, 0x7610, R16 ;  /* 0x00007610ff107816 */ /* 0x004fcc0000000010 */
        /* <DEDUP_REMOVED lines=25> */
[----:B------:R-:W-:-:S03]  /*20880*/  PRMT R2, RZ, 0x7610, R2 ;  /* 0x00007610ff027816 */ /* 0x000fc60000000002 */
[----:B------:R0:W-:Y:S04]  /*20890*/  STS.U16 [R0+0x9a00], R19 ;  /* 0x009a001300007388 */ /* 0x0001e80000000400 */
[----:B0-----:R-:W2:Y:S01]  /*208a0*/  LDL.LU R19, [R1+0x11ac] ;  /* 0x0011ac0001137983 */ /* 0x001ea20000300800 */
        /* <DEDUP_REMOVED lines=11> */
[----:B----4-:R0:W-:Y:S04]  /*20960*/  STS.U16 [R0+0xa200], R3 ;  /* 0x00a2000300007388 */ /* 0x0101e80000000400 */
[----:B0-----:R-:W3:Y:S04]  /*20970*/  LDL R3, [R1+0x8c8] ;  /* 0x0008c80001037983 */ /* 0x001ee80000100800 */
[----:B------:R0:W-:Y:S04]  /*20980*/  STL [R1+0x10], R2 ;  /* 0x0000100201007387 */ /* 0x0001e80000100800 */
[----:B0-----:R-:W4:Y:S04]  /*20990*/  LDL R2, [R1+0x8cc] ;  /* 0x0008cc0001027983 */ /* 0x001f280000100800 */
        /* <DEDUP_REMOVED lines=9> */
[----:B------:R-:W3:Y:S04]  /*20a30*/  @!P0 LDG.E.U16 R19, [R12.64] ;  /* 0x0000000a0c138981 */ /* 0x000ee8000c1e1500 */
[----:B---3--:R0:W-:Y:S04]  /*20a40*/  STL [R1+0x8], R19 ;  /* 0x0000081301007387 */ /* 0x0081e80000100800 */
[----:B0-----:R-:W3:Y:S04]  /*20a50*/  LDL.LU R19, [R1+0x11a4] ;  /* 0x0011a40001137983 */ /* 0x001ee80000300800 */
[----:B------:R-:W2:Y:S04]  /*20a60*/  LDL R12, [R1+0x908] ;  /* 0x00090800010c7983 */ /* 0x000ea80000100800 */
        /* <DEDUP_REMOVED lines=8> */
[----:B0-----:R-:W2:Y:S01]  /*20af0*/  LDL.LU R13, [R1+0x118] ;  /* 0x00011800010d7983 */ /* 0x001ea20000300800 */
[----:B------:R-:W-:Y:S01]  /*20b00*/  PRMT R28, RZ, 0x7610, R28 ;  /* 0x00007610ff1c7816 */ /* 0x000fe2000000001c */
[----:B----4-:R-:W-:Y:S02]  /*20b10*/  @!P0 IMAD.MOV.U32 R12, RZ, RZ, R2 ;  /* 0x000000ffff0c8224 */ /* 0x010fe400078e0002 */
[----:B--2---:R0:W-:Y:S02]  /*20b20*/  STS.U16 [R0+0xba00], R13 ;  /* 0x00ba000d00007388 */ /* 0x0041e40000000400 */
[----:B0-----:R-:W-:-:S05]  /*20b30*/  @!P0 IMAD.MOV.U32 R13, RZ, RZ, R3 ;  /* 0x000000ffff0d8224 */ /* 0x001fca00078e0003 */
[----:B------:R0:W2:Y:S04]  /*20b40*/  @!P0 LDG.E.U16 R28, [R12.64] ;  /* 0x0000000a0c1c8981 */ /* 0x0000a8000c1e1500 */
[----:B------:R1:W-:Y:S04]  /*20b50*/  STL [R1+0x4], R5 ;  /* 0x0000040501007387 */ /* 0x0003e80000100800 */
[----:B------:R-:W4:Y:S04]  /*20b60*/  LDL R3, [R1+0x808] ;  /* 0x0008080001037983 */ /* 0x000f280000100800 */
[----:B------:R-:W3:Y:S04]  /*20b70*/  LDL R2, [R1+0x80c] ;  /* 0x00080c0001027983 */ /* 0x000ee80000100800 */
[----:B-1----:R-:W3:Y:S04]  /*20b80*/  LDL R5, [R1+0x84c] ;  /* 0x00084c0001057983 */ /* 0x002ee80000100800 */
[----:B0-----:R-:W3:Y:S01]  /*20b90*/  LDL.LU R13, [R1+0x114] ;  /* 0x00011400010d7983 */ /* 0x001ee20000300800 */
[----:B------:R-:W-:Y:S01]  /*20ba0*/  PRMT R27, RZ, 0x7610, R27 ;  /* 0x00007610ff1b7816 */ /* 0x000fe2000000001b */
[----:B------:R-:W-:-:S02]  /*20bb0*/  @!P0 IMAD.MOV.U32 R12, RZ, RZ, R4 ;  /* 0x000000ffff0c8224 */ /* 0x000fc400078e0004 */
[----:B--2---:R0:W-:Y:S01]  /*20bc0*/  STL [R1+0x1140], R28 ;  /* 0x0011401c01007387 */ /* 0x0041e20000100800 */
[----:B------:R-:W-:Y:S02]  /*20bd0*/  PRMT R25, RZ, 0x7610, R25 ;  /* 0x00007610ff197816 */ /* 0x000fe40000000019 */
[----:B------:R-:W-:Y:S01]  /*20be0*/  PRMT R23, RZ, 0x7610, R23 ;  /* 0x00007610ff177816 */ /* 0x000fe20000000017 */
[----:B------:R-:W2:Y:S04]  /*20bf0*/  LDL R4, [R1+0x7cc] ;  /* 0x0007cc0001047983 */ /* 0x000ea80000100800 */
[----:B0-----:R-:W2:Y:S04]  /*20c00*/  LDL R28, [R1+0x848] ;  /* 0x00084800011c7983 */ /* 0x001ea80000100800 */
[----:B---3--:R0:W-:Y:S02]  /*20c10*/  STS.U16 [R0+0xc200], R13 ;  /* 0x00c2000d00007388 */ /* 0x0081e40000000400 */
[----:B0-----:R-:W-:-:S02]  /*20c20*/  @!P0 IMAD.MOV.U32 R13, RZ, RZ, R6 ;  /* 0x000000ffff0d8224 */ /* 0x001fc400078e0006 */
[----:B------:R-:W3:Y:S04]  /*20c30*/  LDL R6, [R1+0x7c8] ;  /* 0x0007c80001067983 */ /* 0x000ee80000100800 */
[----:B------:R0:W3:Y:S02]  /*20c40*/  @!P0 LDG.E.U16 R27, [R12.64] ;  /* 0x0000000a0c1b8981 */ /* 0x0000e4000c1e1500 */
[----:B0-----:R-:W-:Y:S02]  /*20c50*/  @!P0 IMAD.MOV.U32 R12, RZ, RZ, R5 ;  /* 0x000000ffff0c8224 */ /* 0x001fe400078e0005 */
[----:B--2---:R-:W-:-:S05]  /*20c60*/  @!P0 IMAD.MOV.U32 R13, RZ, RZ, R28 ;  /* 0x000000ffff0d8224 */ /* 0x004fca00078e001c */
[----:B------:R0:W2:Y:S02]  /*20c70*/  @!P0 LDG.E.U16 R25, [R12.64] ;  /* 0x0000000a0c198981 */ /* 0x0000a4000c1e1500 */
[----:B0-----:R-:W-:Y:S02]  /*20c80*/  @!P0 IMAD.MOV.U32 R12, RZ, RZ, R2 ;  /* 0x000000ffff0c8224 */ /* 0x001fe400078e0002 */
[----:B----4-:R-:W-:-:S05]  /*20c90*/  @!P0 IMAD.MOV.U32 R13, RZ, RZ, R3 ;  /* 0x000000ffff0d8224 */ /* 0x010fca00078e0003 */
[----:B------:R0:W4:Y:S04]  /*20ca0*/  @!P0 LDG.E.U16 R23, [R12.64] ;  /* 0x0000000a0c178981 */ /* 0x000128000c1e1500 */
[----:B---3--:R1:W-:Y:S04]  /*20cb0*/  STL [R1+0x1144], R27 ;  /* 0x0011441b01007387 */ /* 0x0083e80000100800 */
[----:B------:R-:W3:Y:S04]  /*20cc0*/  LDL R5, [R1+0x78c] ;  /* 0x00078c0001057983 */ /* 0x000ee80000100800 */
[----:B-1----:R-:W3:Y:S01]  /*20cd0*/  LDL R27, [R1+0x788] ;  /* 0x00078800011b7983 */ /* 0x002ee20000100800 */
[----:B0-----:R-:W-:-:S03]  /*20ce0*/  @!P0 IMAD.MOV.U32 R12, RZ, RZ, R4 ;  /* 0x000000ffff0c8224 */ /* 0x001fc600078e0004 */
[----:B------:R0:W-:Y:S01]  /*20cf0*/  STS.U16 [R0+0xca00], R20 ;  /* 0x00ca001400007388 */ /* 0x0001e20000000400 */
[----:B------:R-:W-:-:S03]  /*20d00*/  @!P0 IMAD.MOV.U32 R13, RZ, RZ, R6 ;  /* 0x000000ffff0d8224 */ /* 0x000fc600078e0006 */
[----:B------:R-:W-:Y:S01]  /*20d10*/  STS.U16 [R0+0xd200], R19 ;  /* 0x00d2001300007388 */ /* 0x000fe20000000400 */
[----:B0-----:R-:W-:-:S03]  /*20d20*/  PRMT R20, RZ, 0x7610, R20 ;  /* 0x00007610ff147816 */ /* 0x001fc60000000014 */
[----:B------:R0:W-:Y:S04]  /*20d30*/  STS.U16 [R0+0xda00], R18 ;  /* 0x00da001200007388 */ /* 0x0001e80000000400 */
[----:B------:R3:W3:Y:S01]  /*20d40*/  @!P0 LDG.E.U16 R20, [R12.64] ;  /* 0x0000000a0c148981 */ /* 0x0006e2000c1e1500 */
[----:B0-----:R-:W-:-:S03]  /*20d50*/  PRMT R18, RZ, 0x7610, R18 ;  /* 0x00007610ff127816 */ /* 0x001fc60000000012 */
[----:B--2---:R0:W-:Y:S04]  /*20d60*/  STL [R1+0x1148], R25 ;  /* 0x0011481901007387 */ /* 0x0041e80000100800 */
[----:B------:R-:W2:Y:S04]  /*20d70*/  LDL R3, [R1+0x748] ;  /* 0x0007480001037983 */ /* 0x000ea80000100800 */
[----:B------:R-:W2:Y:S04]  /*20d80*/  LDL R2, [R1+0x74c] ;  /* 0x00074c0001027983 */ /* 0x000ea80000100800 */
[----:B----4-:R-:W-:Y:S04]  /*20d90*/  STL [R1+0x114c], R23 ;  /* 0x00114c1701007387 */ /* 0x010fe80000100800 */
[----:B0-----:R-:W4:Y:S04]  /*20da0*/  LDL R25, [R1+0x708] ;  /* 0x0007080001197983 */ /* 0x001f280000100800 */
[----:B------:R-:W4:Y:S01]  /*20db0*/  LDL R4, [R1+0x70c] ;  /* 0x00070c0001047983 */ /* 0x000f220000100800 */
[----:B---3--:R-:W-:-:S03]  /*20dc0*/  @!P0 IMAD.MOV.U32 R12, RZ, RZ, R5 ;  /* 0x000000ffff0c8224 */ /* 0x008fc600078e0005 */
[----:B------:R0:W-:Y:S01]  /*20dd0*/  STS.U16 [R0+0xe200], R16 ;  /* 0x00e2001000007388 */ /* 0x0001e20000000400 */
[----:B------:R-:W-:-:S03]  /*20de0*/  @!P0 IMAD.MOV.U32 R13, RZ, RZ, R27 ;  /* 0x000000ffff0d8224 */ /* 0x000fc600078e001b */
[----:B------:R-:W2:Y:S04]  /*20df0*/  LDL.LU R6, [R1+0x18c] ;  /* 0x00018c0001067983 */ /* 0x000ea80000300800 */
[----:B------:R2:W2:Y:S01]  /*20e00*/  @!P0 LDG.E.U16 R18, [R12.64] ;  /* 0x0000000a0c128981 */ /* 0x0004a2000c1e1500 */
[----:B0-----:R-:W-:-:S03]  /*20e10*/  PRMT R16, RZ, 0x7610, R16 ;  /* 0x00007610ff107816 */ /* 0x001fc60000000010 */
[----:B------:R4:W-:Y:S04]  /*20e20*/  STS.U16 [R0+0xea00], R15 ;  /* 0x00ea000f00007388 */ /* 0x0009e80000000400 */
[----:B------:R0:W-:Y:S04]  /*20e30*/  STS.U16 [R0+0xf200], R14 ;  /* 0x00f2000e00007388 */ /* 0x0001e80000000400 */
[----:B------:R1:W-:Y:S04]  /*20e40*/  STL [R1+0x1150], R20 ;  /* 0x0011501401007387 */ /* 0x0003e80000100800 */
[----:B------:R-:W2:Y:S02]  /*20e50*/  LDL.LU R23, [R1+0x184] ;  /* 0x0001840001177983 */ /* 0x000ea40000300800 */
[----:B--2---:R-:W-:-:S02]  /*20e60*/  @!P0 IMAD.MOV.U32 R13, RZ, RZ, R3 ;  /* 0x000000ffff0d8224 */ /* 0x004fc400078e0003 */
[----:B------:R-:W-:-:S05]  /*20e70*/  @!P0 IMAD.MOV.U32 R12, RZ, RZ, R2 ;  /* 0x000000ffff0c8224 */ /* 0x000fca00078e0002 */
[----:B------:R2:W3:Y:S01]  /*20e80*/  @!P0 LDG.E.U16 R16, [R12.64] ;  /* 0x0000000a0c108981 */ /* 0x0004e2000c1e1500 */
[----:B----4-:R-:W-:Y:S01]  /*20e90*/  @!P0 IMAD.MOV.U32 R15, RZ, RZ, R25 ;  /* 0x000000ffff0f8224 */ /* 0x010fe200078e0019 */
[----:B--2---:R-:W-:Y:S01]  /*20ea0*/  PRMT R12, RZ, 0x7610, R12 ;  /* 0x00007610ff0c7816 */ /* 0x004fe2000000000c */
[----:B0-----:R-:W-:-:S05]  /*20eb0*/  @!P0 IMAD.MOV.U32 R14, RZ, RZ, R4 ;  /* 0x000000ffff0e8224 */ /* 0x001fca00078e0004 */
[----:B------:R-:W2:Y:S04]  /*20ec0*/  @!P0 LDG.E.U16 R12, [R14.64] ;  /* 0x0000000a0e0c8981 */ /* 0x000ea8000c1e1500 */
[----:B------:R0:W-:Y:S04]  /*20ed0*/  STL [R1+0x116c], R18 ;  /* 0x00116c1201007387 */ /* 0x0001e80000100800 */
[----:B------:R-:W3:Y:S04]  /*20ee0*/  LDL R3, [R1+0x6c8] ;  /* 0x0006c80001037983 */ /* 0x000ee80000100800 */
[----:B------:R-:W3:Y:S01]  /*20ef0*/  LDL R2, [R1+0x6cc] ;  /* 0x0006cc0001027983 */ /* 0x000ee20000100800 */
[----:B------:R-:W-:-:S03]  /*20f00*/  PRMT R13, RZ, 0x7610, R13 ;  /* 0x00007610ff0d7816 */ /* 0x000fc6000000000d */
[----:B---3--:R3:W-:Y:S04]  /*20f10*/  STL [R1+0x1170], R16 ;  /* 0x0011701001007387 */ /* 0x0087e80000100800 */
[----:B------:R-:W4:Y:S04]  /*20f20*/  LDL.LU R4, [R1+0x17c] ;  /* 0x00017c0001047983 */ /* 0x000f280000300800 */
[----:B--2---:R2:W-:Y:S04]  /*20f30*/  STL [R1+0x1174], R12 ;  /* 0x0011740c01007387 */ /* 0x0045e80000100800 */
[----:B-1----:R-:W4:Y:S04]  /*20f40*/  LDL R20, [R1+0x688] ;  /* 0x0006880001147983 */ /* 0x002f280000100800 */
[----:B0-----:R-:W4:Y:S04]  /*20f50*/  LDL R18, [R1+0x68c] ;  /* 0x00068c0001127983 */ /* 0x001f280000100800 */
[----:B------:R-:W4:Y:S04]  /*20f60*/  LDL.LU R25, [R1+0x174] ;  /* 0x0001740001197983 */ /* 0x000f280000300800 */
[----:B---3--:R-:W3:Y:S04]  /*20f70*/  LDL R16, [R1+0x648] ;  /* 0x0006480001107983 */ /* 0x008ee80000100800 */
[----:B--2---:R-:W2:Y:S01]  /*20f80*/  LDL R12, [R1+0x64c] ;  /* 0x00064c00010c7983 */ /* 0x004ea20000100800 */
[----:B------:R-:W-:-:S02]  /*20f90*/  @!P0 IMAD.MOV.U32 R14, RZ, RZ, R2 ;  /* 0x000000ffff0e8224 */ /* 0x000fc400078e0002 */
[----:B------:R-:W-:Y:S01]  /*20fa0*/  @!P0 IMAD.MOV.U32 R15, RZ, RZ, R3 ;  /* 0x000000ffff0f8224 */ /* 0x000fe200078e0003 */
[----:B------:R0:W-:Y:S04]  /*20fb0*/  STS.U16 [R0+0xfa00], R17 ;  /* 0x00fa001100007388 */ /* 0x0001e80000000400 */
[----:B------:R4:W3:Y:S01]  /*20fc0*/  @!P0 LDG.E.U16 R13, [R14.64] ;  /* 0x0000000a0e0d8981 */ /* 0x0008e2000c1e1500 */
[----:B------:R-:W-:-:S03]  /*20fd0*/  PRMT R19, RZ, 0x7610, R19 ;  /* 0x00007610ff137816 */ /* 0x000fc60000000013 */
[----:B------:R-:W3:Y:S01]  /*20fe0*/  LDL.LU R27, [R1+0x16c] ;  /* 0x00016c00011b7983 */ /* 0x000ee20000300800 */
[----:B0-----:R-:W-:-:S03]  /*20ff0*/  PRMT R17, RZ, 0x7610, R17 ;  /* 0x00007610ff117816 */ /* 0x001fc60000000011 */
[----:B------:R-:W3:Y:S04]  /*21000*/  LDL.LU R28, [R1+0x164] ;  /* 0x00016400011c7983 */ /* 0x000ee80000300800 */
[----:B------:R-:W0:Y:S01]  /*21010*/  S2R R5, SR_TID.X ;  /* 0x0000000000057919 */ /* 0x000e220000002100 */
[----:B----4-:R-:W-:Y:S02]  /*21020*/  @!P0 IMAD.MOV.U32 R15, RZ, RZ, R20 ;  /* 0x000000ffff0f8224 */ /* 0x010fe400078e0014 */
[----:B------:R-:W-:-:S05]  /*21030*/  @!P0 IMAD.MOV.U32 R14, RZ, RZ, R18 ;  /* 0x000000ffff0e8224 */ /* 0x000fca00078e0012 */
[----:B------:R2:W4:Y:S02]  /*21040*/  @!P0 LDG.E.U16 R17, [R14.64] ;  /* 0x0000000a0e118981 */ /* 0x000524000c1e1500 */
[----:B--2---:R-:W-:Y:S02]  /*21050*/  @!P0 IMAD.MOV.U32 R14, RZ, RZ, R12 ;  /* 0x000000ffff0e8224 */ /* 0x004fe400078e000c */
[----:B---3--:R-:W-:-:S05]  /*21060*/  @!P0 IMAD.MOV.U32 R15, RZ, RZ, R16 ;  /* 0x000000ffff0f8224 */ /* 0x008fca00078e0010 */
[----:B------:R-:W2:Y:S04]  /*21070*/  @!P0 LDG.E.U16 R19, [R14.64] ;  /* 0x0000000a0e138981 */ /* 0x000ea8000c1e1500 */
[----:B------:R-:W-:Y:S04]  /*21080*/  STL [R1+0x1178], R13 ;  /* 0x0011780d01007387 */ /* 0x000fe80000100800 */
[----:B------:R-:W3:Y:S04]  /*21090*/  LDL R3, [R1+0x608] ;  /* 0x0006080001037983 */ /* 0x000ee80000100800 */
[----:B------:R-:W3:Y:S01]  /*210a0*/  LDL R2, [R1+0x60c] ;  /* 0x00060c0001027983 */ /* 0x000ee20000100800 */
[----:B0-----:R-:W-:-:S05]  /*210b0*/  LOP3.LUT R5, R5, 0x7f, RZ, 0xc0, !PT ;  /* 0x0000007f05057812 */ /* 0x001fca00078ec0ff */
[----:B------:R-:W-:-:S05]  /*210c0*/  IMAD.SHL.U32 R0, R5, 0x2, RZ ;  /* 0x0000000205007824 */ /* 0x000fca00078e00ff */
[----:B------:R-:W-:-:S05]  /*210d0*/  LOP3.LUT R0, R0, 0x30, RZ, 0x3c, !PT ;  /* 0x0000003000007812 */ /* 0x000fca00078e3cff */
[----:B------:R0:W-:Y:S04]  /*210e0*/  STS.U16 [R0+0x300], R6 ;  /* 0x0003000600007388 */ /* 0x0001e80000000400 */
[----:B0-----:R-:W3:Y:S04]  /*210f0*/  LDL.LU R6, [R1+0x15c] ;  /* 0x00015c0001067983 */ /* 0x001ee80000300800 */
[----:B------:R-:W-:Y:S04]  /*21100*/  STS.U16 [R0+0xb00], R23 ;  /* 0x000b001700007388 */ /* 0x000fe80000000400 */
[----:B------:R-:W-:Y:S04]  /*21110*/  STS.U16 [R0+0x1300], R4 ;  /* 0x0013000400007388 */ /* 0x000fe80000000400 */
[----:B----4-:R0:W-:Y:S04]  /*21120*/  STL [R1+0x117c], R17 ;  /* 0x00117c1101007387 */ /* 0x0101e80000100800 */
[----:B------:R-:W4:Y:S04]  /*21130*/  LDL R18, [R1+0x5c8] ;  /* 0x0005c80001127983 */ /* 0x000f280000100800 */
[----:B------:R-:W4:Y:S04]  /*21140*/  LDL R16, [R1+0x588] ;  /* 0x0005880001107983 */ /* 0x000f280000100800 */
[----:B0-----:R-:W4:Y:S04]  /*21150*/  LDL R17, [R1+0x5cc] ;  /* 0x0005cc0001117983 */ /* 0x001f280000100800 */
[----:B------:R-:W4:Y:S04]  /*21160*/  LDL R13, [R1+0x58c] ;  /* 0x00058c00010d7983 */ /* 0x000f280000100800 */
[----:B--2---:R-:W-:Y:S04]  /*21170*/  STL [R1+0x1180], R19 ;  /* 0x0011801301007387 */ /* 0x004fe80000100800 */
[----:B------:R-:W2:Y:S04]  /*21180*/  LDL R12, [R1+0x548] ;  /* 0x00054800010c7983 */ /* 0x000ea80000100800 */
[----:B------:R-:W2:Y:S01]  /*21190*/  LDL R4, [R1+0x54c] ;  /* 0x00054c0001047983 */ /* 0x000ea20000100800 */
[----:B---3--:R-:W-:-:S02]  /*211a0*/  @!P0 IMAD.MOV.U32 R14, RZ, RZ, R2 ;  /* 0x000000ffff0e8224 */ /* 0x008fc400078e0002 */
[----:B------:R-:W-:Y:S01]  /*211b0*/  @!P0 IMAD.MOV.U32 R15, RZ, RZ, R3 ;  /* 0x000000ffff0f8224 */ /* 0x000fe200078e0003 */
[----:B------:R-:W3:Y:S04]  /*211c0*/  LDL R2, [R1+0x50c] ;  /* 0x00050c0001027983 */ /* 0x000ee80000100800 */
[----:B------:R-:W2:Y:S01]  /*211d0*/  LDL R3, [R1+0x508] ;  /* 0x0005080001037983 */ /* 0x000ea20000100800 */
[----:B------:R-:W-:Y:S02]  /*211e0*/  PRMT R21, RZ, 0x7610, R21 ;  /* 0x00007610ff157816 */ /* 0x000fe40000000015 */
[----:B------:R-:W-:-:S04]  /*211f0*/  PRMT R22, RZ, 0x7610, R22 ;  /* 0x00007610ff167816 */ /* 0x000fc80000000016 */
[----:B------:R4:W2:Y:S01]  /*21200*/  @!P0 LDG.E.U16 R21, [R14.64] ;  /* 0x0000000a0e158981 */ /* 0x0008a2000c1e1500 */
[----:B------:R-:W-:Y:S02]  /*21210*/  PRMT R24, RZ, 0x7610, R24 ;  /* 0x00007610ff187816 */ /* 0x000fe40000000018 */
[----:B------:R-:W-:Y:S02]  /*21220*/  PRMT R26, RZ, 0x7610, R26 ;  /* 0x00007610ff1a7816 */ /* 0x000fe4000000001a */
[----:B------:R-:W-:Y:S01]  /*21230*/  PRMT R29, RZ, 0x7610, R29 ;  /* 0x00007610ff1d7816 */ /* 0x000fe2000000001d */
[----:B----4-:R-:W-:Y:S02]  /*21240*/  @!P0 IMAD.MOV.U32 R15, RZ, RZ, R18 ;  /* 0x000000ffff0f8224 */ /* 0x010fe400078e0012 */
[----:B------:R-:W-:-:S05]  /*21250*/  @!P0 IMAD.MOV.U32 R14, RZ, RZ, R17 ;  /* 0x000000ffff0e8224 */ /* 0x000fca00078e0011 */
[----:B------:R0:W4:Y:S02]  /*21260*/  @!P0 LDG.E.U16 R22, [R14.64] ;  /* 0x0000000a0e168981 */ /* 0x000124000c1e1500 */
[----:B0-----:R-:W-:Y:S02]  /*21270*/  @!P0 IMAD.MOV.U32 R14, RZ, RZ, R13 ;  /* 0x000000ffff0e8224 */ /* 0x001fe400078e000d */
[----:B------:R-:W-:-:S05]  /*21280*/  @!P0 IMAD.MOV.U32 R15, RZ, RZ, R16 ;  /* 0x000000ffff0f8224 */ /* 0x000fca00078e0010 */
[----:B------:R2:W4:Y:S02]  /*21290*/  @!P0 LDG.E.U16 R24, [R14.64] ;  /* 0x0000000a0e188981 */ /* 0x000524000c1e1500 */
[----:B--2---:R-:W-:Y:S02]  /*212a0*/  @!P0 IMAD.MOV.U32 R14, RZ, RZ, R4 ;  /* 0x000000ffff0e8224 */ /* 0x004fe400078e0004 */
[----:B------:R-:W-:-:S05]  /*212b0*/  @!P0 IMAD.MOV.U32 R15, RZ, RZ, R12 ;  /* 0x000000ffff0f8224 */ /* 0x000fca00078e000c */
[----:B------:R3:W2:Y:S02]  /*212c0*/  @!P0 LDG.E.U16 R26, [R14.64] ;  /* 0x0000000a0e1a8981 */ /* 0x0006a4000c1e1500 */
[----:B---3--:R-:W-:Y:S02]  /*212d0*/  @!P0 IMAD.MOV.U32 R14, RZ, RZ, R2 ;  /* 0x000000ffff0e8224 */ /* 0x008fe400078e0002 */
[----:B------:R-:W-:-:S05]  /*212e0*/  @!P0 IMAD.MOV.U32 R15, RZ, RZ, R3 ;  /* 0x000000ffff0f8224 */ /* 0x000fca00078e0003 */
[----:B------:R-:W3:Y:S04]  /*212f0*/  @!P0 LDG.E.U16 R29, [R14.64] ;  /* 0x0000000a0e1d8981 */ /* 0x000ee8000c1e1500 */
[----:B------:R-:W-:Y:S04]  /*21300*/  STL [R1+0x1184], R21 ;  /* 0x0011841501007387 */ /* 0x000fe80000100800 */
[----:B------:R-:W-:Y:S04]  /*21310*/  STS.U16 [R0+0x1b00], R25 ;  /* 0x001b001900007388 */ /* 0x000fe80000000400 */
[----:B------:R-:W-:Y:S04]  /*21320*/  STS.U16 [R0+0x2300], R27 ;  /* 0x0023001b00007388 */ /* 0x000fe80000000400 */
[----:B------:R-:W-:Y:S04]  /*21330*/  STS.U16 [R0+0x2b00], R28 ;  /* 0x002b001c00007388 */ /* 0x000fe80000000400 */
[----:B------:R-:W-:Y:S04]  /*21340*/  STS.U16 [R0+0x3300], R6 ;  /* 0x0033000600007388 */ /* 0x000fe80000000400 */
[----:B----4-:R-:W-:Y:S04]  /*21350*/  STL [R1+0x1188], R22 ;  /* 0x0011881601007387 */ /* 0x010fe80000100800 */
[----:B------:R-:W-:Y:S04]  /*21360*/  STL [R1+0x118c], R24 ;  /* 0x00118c1801007387 */ /* 0x000fe80000100800 */
[----:B--2---:R0:W-:Y:S04]  /*21370*/  STL [R1+0x1190], R26 ;  /* 0x0011901a01007387 */ /* 0x0041e80000100800 */
[----:B0-----:R-:W2:Y:S04]  /*21380*/  LDL.LU R26, [R1+0x104] ;  /* 0x00010400011a7983 */ /* 0x001ea80000300800 */
[----:B------:R-:W4:Y:S04]  /*21390*/  LDL.LU R24, [R1+0xf4] ;  /* 0x0000f40001187983 */ /* 0x000f280000300800 */
        /* <DEDUP_REMOVED lines=17> */
[----:B---3--:R0:W-:Y:S04]  /*214b0*/  STL [R1+0x1194], R29 ;  /* 0x0011941d01007387 */ /* 0x0081e80000100800 */
[----:B0-----:R-:W3:Y:S04]  /*214c0*/  LDL.LU R29, [R1+0x154] ;  /* 0x00015400011d7983 */ /* 0x001ee80000300800 */
        /* <DEDUP_REMOVED lines=40> */
[----:B---3--:R-:W-:Y:S04]  /*21750*/  STS.U16 [R0+0x3b00], R29 ;  /* 0x003b001d00007388 */ /* 0x008fe80000000400 */
[----:B--2---:R-:W-:Y:S04]  /*21760*/  STS.U16 [R0+0x4300], R26 ;  /* 0x0043001a00007388 */ /* 0x004fe80000000400 */
[----:B----4-:R-:W-:Y:S04]  /*21770*/  STS.U16 [R0+0x4b00], R24 ;  /* 0x004b001800007388 */ /* 0x010fe80000000400 */
        /* <DEDUP_REMOVED lines=16> */
[----:B------:R0:W-:Y:S04]  /*21880*/  STS.U16 [R0+0xd300], R6 ;  /* 0x00d3000600007388 */ /* 0x0001e80000000400 */
[----:B0-----:R-:W2:Y:S04]  /*21890*/  LDL.LU R6, [R1+0x94] ;  /* 0x0000940001067983 */ /* 0x001ea80000300800 */
[----:B------:R-:W3:Y:S04]  /*218a0*/  LDL.LU R15, [R1+0x90] ;  /* 0x00009000010f7983 */ /* 0x000ee80000300800 */
[----:B------:R-:W4:Y:S04]  /*218b0*/  LDL.LU R14, [R1+0x8c] ;  /* 0x00008c00010e7983 */ /* 0x000f280000300800 */
[----:B------:R-:W3:Y:S04]  /*218c0*/  LDL.LU R29, [R1+0x88] ;  /* 0x00008800011d7983 */ /* 0x000ee80000300800 */
[----:B------:R-:W4:Y:S04]  /*218d0*/  LDL.LU R26, [R1+0x84] ;  /* 0x00008400011a7983 */ /* 0x000f280000300800 */
[----:B------:R-:W4:Y:S04]  /*218e0*/  LDL.LU R23, [R1+0x7c] ;  /* 0x00007c0001177983 */ /* 0x000f280000300800 */
[----:B------:R-:W-:Y:S04]  /*218f0*/  STS.U16 [R0+0xdb00], R11 ;  /* 0x00db000b00007388 */ /* 0x000fe80000000400 */
[----:B------:R-:W4:Y:S04]  /*21900*/  LDL.LU R25, [R1+0x78] ;  /* 0x0000780001197983 */ /* 0x000f280000300800 */
[----:B------:R-:W-:Y:S04]  /*21910*/  STS.U16 [R0+0xe300], R10 ;  /* 0x00e3000a00007388 */ /* 0x000fe80000000400 */
[----:B------:R-:W4:Y:S04]  /*21920*/  LDL.LU R27, [R1+0x74] ;  /* 0x00007400011b7983 */ /* 0x000f280000300800 */
[----:B------:R-:W-:Y:S04]  /*21930*/  STS.U16 [R0+0xeb00], R9 ;  /* 0x00eb000900007388 */ /* 0x000fe80000000400 */
[----:B------:R-:W4:Y:S04]  /*21940*/  LDL.LU R28, [R1+0x70] ;  /* 0x00007000011c7983 */ /* 0x000f280000300800 */
[----:B------:R-:W-:Y:S04]  /*21950*/  STS.U16 [R0+0xf300], R8 ;  /* 0x00f3000800007388 */ /* 0x000fe80000000400 */
[----:B------:R-:W-:Y:S04]  /*21960*/  STL [R1+0x113c], R11 ;  /* 0x00113c0b01007387 */ /* 0x000fe80000100800 */
[----:B------:R0:W-:Y:S01]  /*21970*/  STS.U16 [R0+0xfb00], R7 ;  /* 0x00fb000700007388 */ /* 0x0001e20000000400 */
[----:B------:R-:W-:-:S03]  /*21980*/  IMAD.SHL.U32 R20, R5, 0x2, RZ ;  /* 0x0000000205147824 */ /* 0x000fc600078e00ff */
[----:B0-----:R-:W4:Y:S04]  /*21990*/  LDL.LU R7, [R1+0x80] ;  /* 0x0000800001077983 */ /* 0x001f280000300800 */
[----:B------:R-:W4:Y:S04]  /*219a0*/  LDL.LU R24, [R1+0x6c] ;  /* 0x00006c0001187983 */ /* 0x000f280000300800 */
[----:B------:R-:W4:Y:S04]  /*219b0*/  LDL.LU R22, [R1+0x68] ;  /* 0x0000680001167983 */ /* 0x000f280000300800 */
[----:B------:R-:W4:Y:S04]  /*219c0*/  LDL.LU R21, [R1+0x64] ;  /* 0x0000640001157983 */ /* 0x000f280000300800 */
[----:B------:R-:W4:Y:S04]  /*219d0*/  LDL.LU R19, [R1+0x60] ;  /* 0x0000600001137983 */ /* 0x000f280000300800 */
[----:B------:R-:W4:Y:S04]  /*219e0*/  LDL.LU R17, [R1+0x5c] ;  /* 0x00005c0001117983 */ /* 0x000f280000300800 */
[----:B------:R-:W4:Y:S01]  /*219f0*/  LDL.LU R13, [R1+0x58] ;  /* 0x00005800010d7983 */ /* 0x000f220000300800 */
[----:B------:R-:W-:-:S03]  /*21a00*/  LOP3.LUT R20, R20, 0x40, RZ, 0x3c, !PT ;  /* 0x0000004014147812 */ /* 0x000fc600078e3cff */
[----:B------:R-:W4:Y:S04]  /*21a10*/  LDL.LU R12, [R1+0x54] ;  /* 0x00005400010c7983 */ /* 0x000f280000300800 */
        /* <DEDUP_REMOVED lines=8> */
[----:B--2---:R0:W-:Y:S04]  /*21aa0*/  STS.U16 [R20+0x400], R6 ;  /* 0x0004000614007388 */ /* 0x0041e80000000400 */
[----:B0-----:R-:W2:Y:S04]  /*21ab0*/  LDL.LU R6, [R1+0x24] ;  /* 0x0000240001067983 */ /* 0x001ea80000300800 */
[----:B---3--:R0:W-:Y:S04]  /*21ac0*/  STS.U16 [R20+0xc00], R15 ;  /* 0x000c000f14007388 */ /* 0x0081e80000000400 */
[----:B----4-:R1:W-:Y:S04]  /*21ad0*/  STS.U16 [R20+0x1400], R14 ;  /* 0x0014000e14007388 */ /* 0x0103e80000000400 */
[----:B------:R3:W-:Y:S04]  /*21ae0*/  STS.U16 [R20+0x1c00], R29 ;  /* 0x001c001d14007388 */ /* 0x0007e80000000400 */
[----:B0-----:R-:W4:Y:S04]  /*21af0*/  LDL.LU R15, [R1+0x119c] ;  /* 0x00119c00010f7983 */ /* 0x001f280000300800 */
[----:B-1----:R-:W4:Y:S04]  /*21b00*/  LDL.LU R14, [R1+0x1198] ;  /* 0x00119800010e7983 */ /* 0x002f280000300800 */
[----:B------:R0:W-:Y:S04]  /*21b10*/  STS.U16 [R20+0x2400], R26 ;  /* 0x0024001a14007388 */ /* 0x0001e80000000400 */
[----:B---3--:R-:W3:Y:S04]  /*21b20*/  LDL.LU R29, [R1+0x1194] ;  /* 0x00119400011d7983 */ /* 0x008ee80000300800 */
[----:B0-----:R-:W3:Y:S04]  /*21b30*/  LDL.LU R26, [R1+0x1190] ;  /* 0x00119000011a7983 */ /* 0x001ee80000300800 */
[----:B------:R-:W-:Y:S04]  /*21b40*/  STS.U16 [R20+0x2c00], R7 ;  /* 0x002c000714007388 */ /* 0x000fe80000000400 */
[----:B------:R0:W-:Y:S04]  /*21b50*/  STS.U16 [R20+0x3400], R23 ;  /* 0x0034001714007388 */ /* 0x0001e80000000400 */
[----:B------:R1:W-:Y:S04]  /*21b60*/  STS.U16 [R20+0x3c00], R25 ;  /* 0x003c001914007388 */ /* 0x0003e80000000400 */
[----:B------:R1:W-:Y:S04]  /*21b70*/  STS.U16 [R20+0x4400], R27 ;  /* 0x0044001b14007388 */ /* 0x0003e80000000400 */
[----:B0-----:R-:W3:Y:S04]  /*21b80*/  LDL.LU R23, [R1+0x1c] ;  /* 0x00001c0001177983 */ /* 0x001ee80000300800 */
[----:B-1----:R-:W3:Y:S04]  /*21b90*/  LDL.LU R25, [R1+0x18] ;  /* 0x0000180001197983 */ /* 0x002ee80000300800 */
[----:B------:R0:W-:Y:S04]  /*21ba0*/  STS.U16 [R20+0x4c00], R28 ;  /* 0x004c001c14007388 */ /* 0x0001e80000000400 */
[----:B------:R-:W3:Y:S04]  /*21bb0*/  LDL.LU R27, [R1+0x14] ;  /* 0x00001400011b7983 */ /* 0x000ee80000300800 */
[----:B------:R1:W-:Y:S04]  /*21bc0*/  STS.U16 [R20+0x5400], R24 ;  /* 0x0054001814007388 */ /* 0x0003e80000000400 */
[----:B0-----:R-:W3:Y:S04]  /*21bd0*/  LDL.LU R28, [R1+0x10] ;  /* 0x00001000011c7983 */ /* 0x001ee80000300800 */
[----:B------:R-:W3:Y:S04]  /*21be0*/  LDL.LU R7, [R1+0x4] ;  /* 0x0000040001077983 */ /* 0x000ee80000300800 */
[----:B------:R0:W-:Y:S04]  /*21bf0*/  STS.U16 [R20+0x5c00], R22 ;  /* 0x005c001614007388 */ /* 0x0001e80000000400 */
[----:B-1----:R-:W3:Y:S04]  /*21c00*/  LDL.LU R24, [R1+0x118c] ;  /* 0x00118c0001187983 */ /* 0x002ee80000300800 */
[----:B------:R1:W-:Y:S04]  /*21c10*/  STS.U16 [R20+0x6400], R21 ;  /* 0x0064001514007388 */ /* 0x0003e80000000400 */
[----:B0-----:R-:W3:Y:S04]  /*21c20*/  LDL.LU R22, [R1+0x1188] ;  /* 0x0011880001167983 */ /* 0x001ee80000300800 */
        /* <DEDUP_REMOVED lines=18> */
[----:B------:R-:W-:Y:S04]  /*21d50*/  STS.U16 [R20+0xb400], R9 ;  /* 0x00b4000914007388 */ /* 0x000fe80000000400 */
[----:B0-----:R-:W3:Y:S04]  /*21d60*/  LDL.LU R3, [R1+0x1160] ;  /* 0x0011600001037983 */ /* 0x001ee80000300800 */
[----:B------:R0:W-:Y:S04]  /*21d70*/  STS.U16 [R20+0xbc00], R4 ;  /* 0x00bc000414007388 */ /* 0x0001e80000000400 */
[----:B------:R1:W-:Y:S04]  /*21d80*/  STS.U16 [R20+0xc400], R5 ;  /* 0x00c4000514007388 */ /* 0x0003e80000000400 */
[----:B0-----:R-:W3:Y:S04]  /*21d90*/  LDL.LU R4, [R1+0x115c] ;  /* 0x00115c0001047983 */ /* 0x001ee80000300800 */
[----:B-1----:R-:W3:Y:S04]  /*21da0*/  LDL.LU R5, [R1+0x1158] ;  /* 0x0011580001057983 */ /* 0x002ee80000300800 */
[----:B--2---:R0:W-:Y:S04]  /*21db0*/  STS.U16 [R20+0xcc00], R6 ;  /* 0x00cc000614007388 */ /* 0x0041e80000000400 */
[----:B0-----:R-:W2:Y:S04]  /*21dc0*/  LDL.LU R6, [R1+0x1154] ;  /* 0x0011540001067983 */ /* 0x001ea80000300800 */
[----:B------:R-:W0:Y:S02]  /*21dd0*/  S2R R9, SR_TID.X ;  /* 0x0000000000097919 */ /* 0x000e240000002100 */
[----:B0-----:R-:W-:-:S05]  /*21de0*/  LOP3.LUT R9, R9, 0x7f, RZ, 0xc0, !PT ;  /* 0x0000007f09097812 */ /* 0x001fca00078ec0ff */
[----:B------:R-:W-:-:S05]  /*21df0*/  IMAD.SHL.U32 R9, R9, 0x2, RZ ;  /* 0x0000000209097824 */ /* 0x000fca00078e00ff */
[----:B------:R-:W-:Y:S01]  /*21e00*/  LOP3.LUT R9, R9, 0x50, RZ, 0x3c, !PT ;  /* 0x0000005009097812 */ /* 0x000fe200078e3cff */
[----:B--2---:R-:W-:Y:S04]  /*21e10*/  STS.U16 [R20+0xd400], R6 ;  /* 0x00d4000614007388 */ /* 0x004fe80000000400 */
[----:B---3--:R-:W-:Y:S04]  /*21e20*/  STS.U16 [R20+0xdc00], R5 ;  /* 0x00dc000514007388 */ /* 0x008fe80000000400 */
[----:B------:R-:W-:Y:S04]  /*21e30*/  STS.U16 [R20+0xe400], R4 ;  /* 0x00e4000414007388 */ /* 0x000fe80000000400 */
[----:B------:R0:W-:Y:S04]  /*21e40*/  STS.U16 [R20+0xec00], R3 ;  /* 0x00ec000314007388 */ /* 0x0001e80000000400 */
[----:B------:R1:W-:Y:S04]  /*21e50*/  STS.U16 [R20+0xf400], R2 ;  /* 0x00f4000214007388 */ /* 0x0003e80000000400 */
[----:B------:R2:W-:Y:S04]  /*21e60*/  STS.U16 [R20+0xfc00], R0 ;  /* 0x00fc000014007388 */ /* 0x0005e80000000400 */
[----:B0-----:R-:W3:Y:S04]  /*21e70*/  LDL.LU R3, [R1+0x8] ;  /* 0x0000080001037983 */ /* 0x001ee80000300800 */
[----:B-1----:R-:W3:Y:S04]  /*21e80*/  LDL.LU R2, [R1+0xc] ;  /* 0x00000c0001027983 */ /* 0x002ee80000300800 */
[----:B--2---:R-:W2:Y:S04]  /*21e90*/  LDL.LU R20, [R1+0x1150] ;  /* 0x0011500001147983 */ /* 0x004ea80000300800 */
[----:B------:R0:W-:Y:S04]  /*21ea0*/  STS.U16 [R9+0x500], R23 ;  /* 0x0005001709007388 */ /* 0x0001e80000000400 */
[----:B------:R1:W-:Y:S04]  /*21eb0*/  STS.U16 [R9+0xd00], R25 ;  /* 0x000d001909007388 */ /* 0x0003e80000000400 */
[----:B------:R4:W-:Y:S04]  /*21ec0*/  STS.U16 [R9+0x1500], R27 ;  /* 0x0015001b09007388 */ /* 0x0009e80000000400 */
[----:B0-----:R-:W2:Y:S04]  /*21ed0*/  LDL.LU R23, [R1+0x114c] ;  /* 0x00114c0001177983 */ /* 0x001ea80000300800 */
[----:B-1----:R-:W2:Y:S04]  /*21ee0*/  LDL.LU R25, [R1+0x1148] ;  /* 0x0011480001197983 */ /* 0x002ea80000300800 */
[----:B----4-:R-:W2:Y:S04]  /*21ef0*/  LDL.LU R27, [R1+0x1144] ;  /* 0x00114400011b7983 */ /* 0x010ea80000300800 */
[----:B------:R0:W-:Y:S04]  /*21f00*/  STS.U16 [R9+0x1d00], R28 ;  /* 0x001d001c09007388 */ /* 0x0001e80000000400 */
[----:B0-----:R-:W2:Y:S04]  /*21f10*/  LDL.LU R28, [R1+0x1140] ;  /* 0x00114000011c7983 */ /* 0x001ea80000300800 */
[----:B---3--:R0:W-:Y:S04]  /*21f20*/  STS.U16 [R9+0x2500], R2 ;  /* 0x0025000209007388 */ /* 0x0081e80000000400 */
[----:B------:R1:W-:Y:S04]  /*21f30*/  STS.U16 [R9+0x2d00], R3 ;  /* 0x002d000309007388 */ /* 0x0003e80000000400 */
[----:B------:R3:W-:Y:S04]  /*21f40*/  STS.U16 [R9+0x3500], R7 ;  /* 0x0035000709007388 */ /* 0x0007e80000000400 */
[----:B0-----:R-:W4:Y:S04]  /*21f50*/  LDL R2, [R1+0xa7c] ;  /* 0x000a7c0001027983 */ /* 0x001f280000100800 */
[----:B-1----:R-:W4:Y:S04]  /*21f60*/  LDL R3, [R1+0x2a0] ;  /* 0x0002a00001037983 */ /* 0x002f280000100800 */
[----:B---3--:R-:W3:Y:S04]  /*21f70*/  LDL R7, [R1+0xa78] ;  /* 0x000a780001077983 */ /* 0x008ee80000100800 */
[----:B--2---:R0:W-:Y:S04]  /*21f80*/  STS.U16 [R9+0x3d00], R28 ;  /* 0x003d001c09007388 */ /* 0x0041e80000000400 */
[----:B------:R-:W-:Y:S04]  /*21f90*/  STS.U16 [R9+0x4500], R27 ;  /* 0x0045001b09007388 */ /* 0x000fe80000000400 */
[----:B------:R-:W-:Y:S04]  /*21fa0*/  STS.U16 [R9+0x4d00], R25 ;  /* 0x004d001909007388 */ /* 0x000fe80000000400 */
[----:B------:R-:W-:Y:S04]  /*21fb0*/  STS.U16 [R9+0x5500], R23 ;  /* 0x0055001709007388 */ /* 0x000fe80000000400 */
[----:B------:R-:W-:Y:S04]  /*21fc0*/  STS.U16 [R9+0x5d00], R20 ;  /* 0x005d001409007388 */ /* 0x000fe80000000400 */
[----:B------:R-:W-:Y:S04]  /*21fd0*/  STS.U16 [R9+0x6500], R18 ;  /* 0x0065001209007388 */ /* 0x000fe80000000400 */
[----:B------:R-:W-:Y:S04]  /*21fe0*/  STS.U16 [R9+0x6d00], R16 ;  /* 0x006d001009007388 */ /* 0x000fe80000000400 */
[----:B0-----:R-:W2:Y:S04]  /*21ff0*/  LDL.LU R28, [R1+0x2b8] ;  /* 0x0002b800011c7983 */ /* 0x001ea80000300800 */
[----:B------:R0:W-:Y:S04]  /*22000*/  STS.U16 [R9+0x7500], R12 ;  /* 0x0075000c09007388 */ /* 0x0001e80000000400 */
[----:B0-----:R-:W2:Y:S01]  /*22010*/  LDL R12, [R1+0x29c] ;  /* 0x00029c00010c7983 */ /* 0x001ea20000100800 */
[----:B------:R-:W-:-:S02]  /*22020*/  PRMT R11, RZ, 0x7610, R11 ;  /* 0x00007610ff0b7816 */ /* 0x000fc4000000000b */
[----:B------:R-:W-:-:S04]  /*22030*/  PRMT R14, RZ, 0x7610, R14 ;  /* 0x00007610ff0e7816 */ /* 0x000fc8000000000e */
[----:B----4-:R3:W4:Y:S02]  /*22040*/  @!P0 LDG.E.U16 R11, [R2.64] ;  /* 0x0000000a020b8981 */ /* 0x010724000c1e1500 */
[----:B---3--:R-:W-:Y:S02]  /*22050*/  @!P0 IMAD.MOV.U32 R2, RZ, RZ, R7 ;  /* 0x000000ffff028224 */ /* 0x008fe400078e0007 */
[----:B--2---:R-:W-:-:S05]  /*22060*/  @!P0 IMAD.MOV.U32 R3, RZ, RZ, R12 ;  /* 0x000000ffff038224 */ /* 0x004fca00078e000c */
[----:B------:R-:W2:Y:S04]  /*22070*/  @!P0 LDG.E.U16 R14, [R2.64] ;  /* 0x0000000a020e8981 */ /* 0x000ea8000c1e1500 */
[----:B------:R0:W-:Y:S04]  /*22080*/  STS.U16 [R9+0x7d00], R13 ;  /* 0x007d000d09007388 */ /* 0x0001e80000000400 */
[----:B------:R-:W-:Y:S04]  /*22090*/  STS.U16 [R9+0x8500], R17 ;  /* 0x0085001109007388 */ /* 0x000fe80000000400 */
[----:B------:R-:W-:Y:S04]  /*220a0*/  STS.U16 [R9+0x8d00], R19 ;  /* 0x008d001309007388 */ /* 0x000fe80000000400 */
[----:B------:R-:W-:Y:S04]  /*220b0*/  STS.U16 [R9+0x9500], R21 ;  /* 0x0095001509007388 */ /* 0x000fe80000000400 */
[----:B------:R-:W-:Y:S04]  /*220c0*/  STS.U16 [R9+0x9d00], R22 ;  /* 0x009d001609007388 */ /* 0x000fe80000000400 */
[----:B------:R-:W-:Y:S04]  /*220d0*/  STS.U16 [R9+0xa500], R24 ;  /* 0x00a5001809007388 */ /* 0x000fe80000000400 */
[----:B------:R-:W-:Y:S04]  /*220e0*/  STS.U16 [R9+0xad00], R26 ;  /* 0x00ad001a09007388 */ /* 0x000fe80000000400 */
[----:B------:R1:W-:Y:S04]  /*220f0*/  STS.U16 [R9+0xb500], R29 ;  /* 0x00b5001d09007388 */ /* 0x0003e80000000400 */
[----:B0-----:R-:W3:Y:S04]  /*22100*/  LDL R13, [R1+0x9f8] ;  /* 0x0009f800010d7983 */ /* 0x001ee80000100800 */
[----:B-1----:R-:W3:Y:S04]  /*22110*/  LDL R9, [R1+0x9fc] ;  /* 0x0009fc0001097983 */ /* 0x002ee80000100800 */
[----:B----4-:R0:W-:Y:S04]  /*22120*/  STL [R1+0xb8], R11 ;  /* 0x0000b80b01007387 */ /* 0x0101e80000100800 */
[----:B0-----:R-:W4:Y:S04]  /*22130*/  LDL.LU R11, [R1+0x113c] ;  /* 0x00113c00010b7983 */ /* 0x001f280000300800 */
[----:B------:R-:W3:Y:S04]  /*22140*/  LDL R12, [R1+0x9c0] ;  /* 0x0009c000010c7983 */ /* 0x000ee80000100800 */
[----:B------:R-:W3:Y:S04]  /*22150*/  LDL R7, [R1+0x9c4] ;  /* 0x0009c40001077983 */ /* 0x000ee80000100800 */
        /* <DEDUP_REMOVED lines=29> */
[----:B0-----:R-:W2:Y:S01]  /*22330*/  LDL.LU R15, [R1+0x112c] ;  /* 0x00112c00010f7983 */ /* 0x001ea20000300800 */
[----:B---3--:R-:W-:Y:S02]  /*22340*/  @!P0 IMAD.MOV.U32 R2, RZ, RZ, R9 ;  /* 0x000000ffff028224 */ /* 0x008fe400078e0009 */
[----:B------:R-:W-:Y:S01]  /*22350*/  @!P0 IMAD.MOV.U32 R3, RZ, RZ, R13 ;  /* 0x000000ffff038224 */ /* 0x000fe200078e000d */
[----:B------:R-:W3:Y:S04]  /*22360*/  LDL R9, [R1+0x944] ;  /* 0x0009440001097983 */ /* 0x000ee80000100800 */
[----:B------:R0:W3:Y:S04]  /*22370*/  @!P0 LDG.E.U16 R14, [R2.64] ;  /* 0x0000000a020e8981 */ /* 0x0000e8000c1e1500 */
[----:B------:R-:W4:Y:S01]  /*22380*/  LDL R13, [R1+0x940] ;  /* 0x00094000010d7983 */ /* 0x000f220000100800 */
[----:B0-----:R-:W-:-:S02]  /*22390*/  @!P0 IMAD.MOV.U32 R2, RZ, RZ, R7 ;  /* 0x000000ffff028224 */ /* 0x001fc400078e0007 */
[----:B------:R-:W-:Y:S01]  /*223a0*/  @!P0 IMAD.MOV.U32 R3, RZ, RZ, R12 ;  /* 0x000000ffff038224 */ /* 0x000fe200078e000c */
[----:B--2---:R-:W-:-:S06]  /*223b0*/  PRMT R15, RZ, 0x7610, R15 ;  /* 0x00007610ff0f7816 */ /* 0x004fcc000000000f */
[----:B------:R-:W2:Y:S04]  /*223c0*/  @!P0 LDG.E.U16 R15, [R2.64] ;  /* 0x0000000a020f8981 */ /* 0x000ea8000c1e1500 */
[----:B---3--:R0:W-:Y:S04]  /*223d0*/  STL [R1+0xa4], R14 ;  /* 0x0000a40e01007387 */ /* 0x0081e80000100800 */
[----:B0-----:R-:W3:Y:S04]  /*223e0*/  LDL.LU R14, [R1+0x1128] ;  /* 0x00112800010e7983 */ /* 0x001ee80000300800 */
[----:B------:R-:W3:Y:S04]  /*223f0*/  LDL R12, [R1+0x938] ;  /* 0x00093800010c7983 */ /* 0x000ee80000100800 */
[----:B------:R-:W4:Y:S04]  /*22400*/  LDL R7, [R1+0x93c] ;  /* 0x00093c0001077983 */ /* 0x000f280000100800 */
        /* <DEDUP_REMOVED lines=20> */
[----:B------:R-:W3:Y:S04]  /*22550*/  LDL R2, [R1+0x978] ;  /* 0x0009780001027983 */ /* 0x000ee80000100800 */
[----:B------:R-:W3:Y:S01]  /*22560*/  LDL R3, [R1+0x97c] ;  /* 0x00097c0001037983 */ /* 0x000ee20000100800 */
[----:B--2---:R-:W-:-:S02]  /*22570*/  PRMT R14, RZ, 0x7610, R14 ;  /* 0x00007610ff0e7816 */ /* 0x004fc4000000000e */
[----:B---3--:R-:W-:-:S04]  /*22580*/  @!P0 LOP3.LUT R3, R3, R2, RZ, 0x3c, !PT ;  /* 0x0000000203038212 */ /* 0x008fc800078e3cff */
[----:B------:R-:W-:-:S04]  /*22590*/  @!P0 LOP3.LUT R2, R3, R2, RZ, 0x3c, !PT ;  /* 0x0000000203028212 */ /* 0x000fc800078e3cff */
[----:B------:R-:W-:-:S05]  /*225a0*/  @!P0 LOP3.LUT R3, R3, R2, RZ, 0x3c, !PT ;  /* 0x0000000203038212 */ /* 0x000fca00078e3cff */
[----:B------:R-:W2:Y:S01]  /*225b0*/  @!P0 LDG.E.U16 R14, [R2.64] ;  /* 0x0000000a020e8981 */ /* 0x000ea2000c1e1500 */
[----:B------:R-:W-:-:S03]  /*225c0*/  PRMT R15, RZ, 0x7610, R15 ;  /* 0x00007610ff0f7816 */ /* 0x000fc6000000000f */
[----:B--2---:R0:W-:Y:S04]  /*225d0*/  STL [R1+0x94], R14 ;  /* 0x0000940e01007387 */ /* 0x0041e80000100800 */
[----:B0-----:R-:W2:Y:S01]  /*225e0*/  LDL.LU R14, [R1+0x1118] ;  /* 0x00111800010e7983 */ /* 0x001ea20000300800 */
[----:B------:R-:W-:Y:S02]  /*225f0*/  @!P0 IMAD.MOV.U32 R2, RZ, RZ, R9 ;  /* 0x000000ffff028224 */ /* 0x000fe400078e0009 */
[----:B----4-:R-:W-:Y:S01]  /*22600*/  @!P0 IMAD.MOV.U32 R3, RZ, RZ, R13 ;  /* 0x000000ffff038224 */ /* 0x010fe200078e000d */
[----:B------:R-:W3:Y:S04]  /*22610*/  LDL R9, [R1+0x8bc] ;  /* 0x0008bc0001097983 */ /* 0x000ee80000100800 */
[----:B------:R0:W4:Y:S04]  /*22620*/  @!P0 LDG.E.U16 R15, [R2.64] ;  /* 0x0000000a020f8981 */ /* 0x000128000c1e1500 */
[----:B------:R-:W3:Y:S01]  /*22630*/  LDL R13, [R1+0x8b8] ;  /* 0x0008b800010d7983 */ /* 0x000ee20000100800 */
[----:B0-----:R-:W-:-:S02]  /*22640*/  @!P0 IMAD.MOV.U32 R2, RZ, RZ, R7 ;  /* 0x000000ffff028224 */ /* 0x001fc400078e0007 */
[----:B------:R-:W-:Y:S01]  /*22650*/  @!P0 IMAD.MOV.U32 R3, RZ, RZ, R12 ;  /* 0x000000ffff038224 */ /* 0x000fe200078e000c */
[----:B--2---:R-:W-:-:S06]  /*22660*/  PRMT R14, RZ, 0x7610, R14 ;  /* 0x00007610ff0e7816 */ /* 0x004fcc000000000e */
[----:B------:R-:W2:Y:S04]  /*22670*/  @!P0 LDG.E.U16 R14, [R2.64] ;  /* 0x0000000a020e8981 */ /* 0x000ea8000c1e1500 */
        /* <DEDUP_REMOVED lines=8> */
[----:B----4-:R-:W-:-:S02]  /*22700*/  PRMT R15, RZ, 0x7610, R15 ;  /* 0x00007610ff0f7816 */ /* 0x010fc4000000000f */
[----:B--2---:R-:W-:-:S04]  /*22710*/  @!P0 LOP3.LUT R3, R3, R2, RZ, 0x3c, !PT ;  /* 0x0000000203038212 */ /* 0x004fc800078e3cff */
[----:B------:R-:W-:-:S04]  /*22720*/  @!P0 LOP3.LUT R2, R3, R2, RZ, 0x3c, !PT ;  /* 0x0000000203028212 */ /* 0x000fc800078e3cff */
[----:B------:R-:W-:-:S05]  /*22730*/  @!P0 LOP3.LUT R3, R3, R2, RZ, 0x3c, !PT ;  /* 0x0000000203038212 */ /* 0x000fca00078e3cff */
[----:B------:R-:W2:Y:S04]  /*22740*/  @!P0 LDG.E.U16 R15, [R2.64] ;  /* 0x0000000a020f8981 */ /* 0x000ea8000c1e1500 */
[----:B--2---:R0:W-:Y:S04]  /*22750*/  STL [R1+0x88], R15 ;  /* 0x0000880f01007387 */ /* 0x0041e80000100800 */
[----:B0-----:R-:W2:Y:S04]  /*22760*/  LDL.LU R15, [R1+0x110c] ;  /* 0x00110c00010f7983 */ /* 0x001ea80000300800 */
[----:B------:R-:W4:Y:S04]  /*22770*/  LDL R2, [R1+0x8f8] ;  /* 0x0008f80001027983 */ /* 0x000f280000100800 */
[----:B------:R-:W4:Y:S01]  /*22780*/  LDL R3, [R1+0x8fc] ;  /* 0x0008fc0001037983 */ /* 0x000f220000100800 */
[----:B------:R-:W-:-:S02]  /*22790*/  PRMT R14, RZ, 0x7610, R14 ;  /* 0x00007610ff0e7816 */ /* 0x000fc4000000000e */
[----:B----4-:R-:W-:-:S04]  /*227a0*/  @!P0 LOP3.LUT R3, R3, R2, RZ, 0x3c, !PT ;  /* 0x0000000203038212 */ /* 0x010fc800078e3cff */
[----:B------:R-:W-:-:S04]  /*227b0*/  @!P0 LOP3.LUT R2, R3, R2, RZ, 0x3c, !PT ;  /* 0x0000000203028212 */ /* 0x000fc800078e3cff */
[----:B------:R-:W-:-:S05]  /*227c0*/  @!P0 LOP3.LUT R3, R3, R2, RZ, 0x3c, !PT ;  /* 0x0000000203038212 */ /* 0x000fca00078e3cff */
[----:B------:R-:W4:Y:S04]  /*227d0*/  @!P0 LDG.E.U16 R14, [R2.64] ;  /* 0x0000000a020e8981 */ /* 0x000f28000c1e1500 */
[----:B----4-:R0:W-:Y:S04]  /*227e0*/  STL [R1+0x84], R14 ;  /* 0x0000840e01007387 */ /* 0x0101e80000100800 */
[----:B0-----:R-:W4:Y:S04]  /*227f0*/  LDL.LU R14, [R1+0x1108] ;  /* 0x00110800010e7983 */ /* 0x001f280000300800 */
[----:B------:R-:W3:Y:S04]  /*22800*/  LDL R2, [R1+0x8c0] ;  /* 0x0008c00001027983 */ /* 0x000ee80000100800 */
[----:B------:R-:W3:Y:S01]  /*22810*/  LDL R3, [R1+0x8c4] ;  /* 0x0008c40001037983 */ /* 0x000ee20000100800 */
[----:B--2---:R-:W-:-:S02]  /*22820*/  PRMT R15, RZ, 0x7610, R15 ;  /* 0x00007610ff0f7816 */ /* 0x004fc4000000000f */
[----:B---3--:R-:W-:-:S04]  /*22830*/  @!P0 LOP3.LUT R3, R3, R2, RZ, 0x3c, !PT ;  /* 0x0000000203038212 */ /* 0x008fc800078e3cff */
[----:B------:R-:W-:-:S04]  /*22840*/  @!P0 LOP3.LUT R2, R3, R2, RZ, 0x3c, !PT ;  /* 0x0000000203028212 */ /* 0x000fc800078e3cff */
[----:B------:R-:W-:-:S05]  /*22850*/  @!P0 LOP3.LUT R3, R3, R2, RZ, 0x3c, !PT ;  /* 0x0000000203038212 */ /* 0x000fca00078e3cff */
[----:B------:R-:W2:Y:S01]  /*22860*/  @!P0 LDG.E.U16 R15, [R2.64] ;  /* 0x0000000a020f8981 */ /* 0x000ea2000c1e1500 */
[----:B----4-:R-:W-:-:S03]  /*22870*/  PRMT R14, RZ, 0x7610, R14 ;  /* 0x00007610ff0e7816 */ /* 0x010fc6000000000e */
[----:B--2---:R0:W-:Y:S04]  /*22880*/  STL [R1+0x80], R15 ;  /* 0x0000800f01007387 */ /* 0x0041e80000100800 */
[----:B0-----:R-:W2:Y:S01]  /*22890*/  LDL.LU R15, [R1+0x1104] ;  /* 0x00110400010f7983 */ /* 0x001ea20000300800 */
[----:B------:R-:W-:Y:S02]  /*228a0*/  @!P0 IMAD.MOV.U32 R2, RZ, RZ, R9 ;  /* 0x000000ffff028224 */ /* 0x000fe400078e0009 */
[----:B------:R-:W-:Y:S01]  /*228b0*/  @!P0 IMAD.MOV.U32 R3, RZ, RZ, R13 ;  /* 0x000000ffff038224 */ /* 0x000fe200078e000d */
        /* <DEDUP_REMOVED lines=30> */
[----:B0-----:R-:W4:Y:S01]  /*22aa0*/  LDL.LU R15, [R1+0x10f4] ;  /* 0x0010f400010f7983 */ /* 0x001f220000300800 */
[----:B------:R-:W3:Y:S02]  /*22ab0*/  LDL R2, [R1+0x838] ;  /* 0x0008380001027983 */ /* 0x000ee40000100800 */
        /* <DEDUP_REMOVED lines=10> */
[----:B------:R-:W-:Y:S02]  /*22b60*/  @!P0 IMAD.MOV.U32 R3, RZ, RZ, R13 ;  /* 0x000000ffff038224 */ /* 0x000fe400078e000d */
[----:B------:R-:W3:Y:S01]  /*22b70*/  LDL R9, [R1+0x77c] ;  /* 0x00077c0001097983 */ /* 0x000ee20000100800 */
[----:B------:R-:W4:Y:S04]  /*22b80*/  LDL R13, [R1+0x778] ;  /* 0x00077800010d7983 */ /* 0x000f280000100800 */
[----:B------:R0:W3:Y:S02]  /*22b90*/  @!P0 LDG.E.U16 R15, [R2.64] ;  /* 0x0000000a020f8981 */ /* 0x0000e4000c1e1500 */
[----:B0-----:R-:W-:-:S02]  /*22ba0*/  @!P0 IMAD.MOV.U32 R2, RZ, RZ, R7 ;  /* 0x000000ffff028224 */ /* 0x001fc400078e0007 */
[----:B------:R-:W-:Y:S01]  /*22bb0*/  @!P0 IMAD.MOV.U32 R3, RZ, RZ, R12 ;  /* 0x000000ffff038224 */ /* 0x000fe200078e000c */
[----:B--2---:R-:W-:-:S06]  /*22bc0*/  PRMT R14, RZ, 0x7610, R14 ;  /* 0x00007610ff0e7816 */ /* 0x004fcc000000000e */
[----:B------:R-:W2:Y:S04]  /*22bd0*/  @!P0 LDG.E.U16 R14, [R2.64] ;  /* 0x0000000a020e8981 */ /* 0x000ea8000c1e1500 */
[----:B---3--:R0:W-:Y:S04]  /*22be0*/  STL [R1+0x68], R15 ;  /* 0x0000680f01007387 */ /* 0x0081e80000100800 */
[----:B0-----:R-:W3:Y:S01]  /*22bf0*/  LDL.LU R15, [R1+0x10ec] ;  /* 0x0010ec00010f7983 */ /* 0x001ee20000300800 */
[----:B------:R-:W3:Y:S02]  /*22c00*/  LDL R12, [R1+0x740] ;  /* 0x00074000010c7983 */ /* 0x000ee40000100800 */
[----:B------:R-:W3:Y:S01]  /*22c10*/  LDL R7, [R1+0x744] ;  /* 0x0007440001077983 */ /* 0x000ee20000100800 */
[----:B--2---:R0:W-:Y:S04]  /*22c20*/  STL [R1+0x64], R14 ;  /* 0x0000640e01007387 */ /* 0x0041e80000100800 */
[----:B0-----:R-:W2:Y:S01]  /*22c30*/  LDL.LU R14, [R1+0x10e8] ;  /* 0x0010e800010e7983 */ /* 0x001ea20000300800 */
[----:B------:R-:W2:Y:S02]  /*22c40*/  LDL R2, [R1+0x7c0] ;  /* 0x0007c00001027983 */ /* 0x000ea40000100800 */
[----:B------:R-:W2:Y:S01]  /*22c50*/  LDL R3, [R1+0x7c4] ;  /* 0x0007c40001037983 */ /* 0x000ea20000100800 */
[----:B---3--:R-:W-:-:S02]  /*22c60*/  PRMT R15, RZ, 0x7610, R15 ;  /* 0x00007610ff0f7816 */ /* 0x008fc4000000000f */
[----:B--2---:R-:W-:-:S04]  /*22c70*/  @!P0 LOP3.LUT R3, R3, R2, RZ, 0x3c, !PT ;  /* 0x0000000203038212 */ /* 0x004fc800078e3cff */
[----:B------:R-:W-:-:S04]  /*22c80*/  @!P0 LOP3.LUT R2, R3, R2, RZ, 0x3c, !PT ;  /* 0x0000000203028212 */ /* 0x000fc800078e3cff */
[----:B------:R-:W-:-:S05]  /*22c90*/  @!P0 LOP3.LUT R3, R3, R2, RZ, 0x3c, !PT ;  /* 0x0000000203038212 */ /* 0x000fca00078e3cff */
[----:B------:R-:W2:Y:S04]  /*22ca0*/  @!P0 LDG.E.U16 R15, [R2.64] ;  /* 0x0000000a020f8981 */ /* 0x000ea8000c1e1500 */
[----:B--2---:R0:W-:Y:S04]  /*22cb0*/  STL [R1+0x60], R15 ;  /* 0x0000600f01007387 */ /* 0x0041e80000100800 */
[----:B0-----:R-:W2:Y:S01]  /*22cc0*/  LDL.LU R15, [R1+0x10e4] ;  /* 0x0010e400010f7983 */ /* 0x001ea20000300800 */
[----:B------:R-:W3:Y:S02]  /*22cd0*/  LDL R2, [R1+0x7b8] ;  /* 0x0007b80001027983 */ /* 0x000ee40000100800 */
[----:B------:R-:W3:Y:S01]  /*22ce0*/  LDL R3, [R1+0x7bc] ;  /* 0x0007bc0001037983 */ /* 0x000ee20000100800 */
[----:B------:R-:W-:-:S02]  /*22cf0*/  PRMT R14, RZ, 0x7610, R14 ;  /* 0x00007610ff0e7816 */ /* 0x000fc4000000000e */
[----:B---3--:R-:W-:-:S04]  /*22d00*/  @!P0 LOP3.LUT R3, R3, R2, RZ, 0x3c, !PT ;  /* 0x0000000203038212 */ /* 0x008fc800078e3cff */
[----:B------:R-:W-:-:S04]  /*22d10*/  @!P0 LOP3.LUT R2, R3, R2, RZ, 0x3c, !PT ;  /* 0x0000000203028212 */ /* 0x000fc800078e3cff */
[----:B------:R-:W-:-:S05]  /*22d20*/  @!P0 LOP3.LUT R3, R3, R2, RZ, 0x3c, !PT ;  /* 0x0000000203038212 */ /* 0x000fca00078e3cff */
[----:B------:R-:W3:Y:S04]  /*22d30*/  @!P0 LDG.E.U16 R14, [R2.64] ;  /* 0x0000000a020e8981 */ /* 0x000ee8000c1e1500 */
[----:B---3--:R0:W-:Y:S04]  /*22d40*/  STL [R1+0x5c], R14 ;  /* 0x00005c0e01007387 */ /* 0x0081e80000100800 */
[----:B0-----:R-:W3:Y:S01]  /*22d50*/  LDL.LU R14, [R1+0x10e0] ;  /* 0x0010e000010e7983 */ /* 0x001ee20000300800 */
[----:B------:R-:W3:Y:S02]  /*22d60*/  LDL R2, [R1+0x780] ;  /* 0x0007800001027983 */ /* 0x000ee40000100800 */
        /* <DEDUP_REMOVED lines=10> */
[----:B----4-:R-:W-:Y:S02]  /*22e10*/  @!P0 IMAD.MOV.U32 R3, RZ, RZ, R13 ;  /* 0x000000ffff038224 */ /* 0x010fe400078e000d */
        /* <DEDUP_REMOVED lines=118> */
[----:B------:R-:W-:-:S02]  /*23580*/  PRMT R8, RZ, 0x7610, R8 ;  /* 0x00007610ff087816 */ /* 0x000fc40000000008 */
[----:B--2---:R-:W-:-:S04]  /*23590*/  @!P0 LOP3.LUT R3, R3, R2, RZ, 0x3c, !PT ;  /* 0x0000000203038212 */ /* 0x004fc800078e3cff */
[----:B------:R-:W-:-:S04]  /*235a0*/  @!P0 LOP3.LUT R2, R3, R2, RZ, 0x3c, !PT ;  /* 0x0000000203028212 */ /* 0x000fc800078e3cff */
[----:B------:R-:W-:-:S05]  /*235b0*/  @!P0 LOP3.LUT R3, R3, R2, RZ, 0x3c, !PT ;  /* 0x0000000203038212 */ /* 0x000fca00078e3cff */
[----:B------:R0:W2:Y:S02]  /*235c0*/  @!P0 LDG.E.U16 R15, [R2.64] ;  /* 0x0000000a020f8981 */ /* 0x0000a4000c1e1500 */
[----:B0-----:R-:W-:Y:S02]  /*235d0*/  @!P0 IMAD.MOV.U32 R2, RZ, RZ, R9 ;  /* 0x000000ffff028224 */ /* 0x001fe400078e0009 */
[----:B----4-:R-:W-:-:S05]  /*235e0*/  @!P0 IMAD.MOV.U32 R3, RZ, RZ, R13 ;  /* 0x000000ffff038224 */ /* 0x010fca00078e000d */
[----:B------:R0:W4:Y:S01]  /*235f0*/  @!P0 LDG.E.U16 R8, [R2.64] ;  /* 0x0000000a02088981 */ /* 0x000122000c1e1500 */
[----:B------:R-:W-:-:S03]  /*23600*/  PRMT R6, RZ, 0x7610, R6 ;  /* 0x00007610ff067816 */ /* 0x000fc60000000006 */
[----:B---3--:R1:W-:Y:S01]  /*23610*/  STL [R1+0x20], R5 ;  /* 0x0000200501007387 */ /* 0x0083e20000100800 */
[----:B0-----:R-:W-:Y:S02]  /*23620*/  @!P0 IMAD.MOV.U32 R2, RZ, RZ, R7 ;  /* 0x000000ffff028224 */ /* 0x001fe400078e0007 */
[----:B------:R-:W-:Y:S01]  /*23630*/  @!P0 IMAD.MOV.U32 R3, RZ, RZ, R12 ;  /* 0x000000ffff038224 */ /* 0x000fe200078e000c */
[----:B-1----:R-:W3:Y:S04]  /*23640*/  LDL R5, [R1+0x544] ;  /* 0x0005440001057983 */ /* 0x002ee80000100800 */
[----:B------:R0:W3:Y:S04]  /*23650*/  @!P0 LDG.E.U16 R6, [R2.64] ;  /* 0x0000000a02068981 */ /* 0x0000e8000c1e1500 */
[----:B--2---:R1:W-:Y:S04]  /*23660*/  STL [R1+0x1c], R15 ;  /* 0x00001c0f01007387 */ /* 0x0043e80000100800 */
[----:B-1----:R-:W2:Y:S01]  /*23670*/  LDL.LU R15, [R1+0x10a4] ;  /* 0x0010a400010f7983 */ /* 0x002ea20000300800 */
[----:B------:R-:W2:Y:S03]  /*23680*/  LDL R9, [R1+0x500] ;  /* 0x0005000001097983 */ /* 0x000ea60000100800 */
[----:B----4-:R1:W-:Y:S01]  /*23690*/  STL [R1+0x18], R8 ;  /* 0x0000180801007387 */ /* 0x0103e20000100800 */
[----:B0-----:R-:W4:Y:S01]  /*236a0*/  LDL R3, [R1+0x540] ;  /* 0x0005400001037983 */ /* 0x001f220000100800 */
[----:B------:R-:W-:Y:S01]  /*236b0*/  PRMT R4, RZ, 0x7610, R4 ;  /* 0x00007610ff047816 */ /* 0x000fe20000000004 */
[----:B------:R-:W2:Y:S01]  /*236c0*/  LDL R13, [R1+0x4f8] ;  /* 0x0004f800010d7983 */ /* 0x000ea20000100800 */
[----:B------:R-:W2:Y:S04]  /*236d0*/  LDL R12, [R1+0x4fc] ;  /* 0x0004fc00010c7983 */ /* 0x000ea80000100800 */
[----:B------:R-:W2:Y:S04]  /*236e0*/  LDL R7, [R1+0x4c8] ;  /* 0x0004c80001077983 */ /* 0x000ea80000100800 */
[----:B-1----:R-:W2:Y:S01]  /*236f0*/  LDL R8, [R1+0x504] ;  /* 0x0005040001087983 */ /* 0x002ea20000100800 */
[----:B---3--:R-:W-:-:S03]  /*23700*/  @!P0 IMAD.MOV.U32 R2, RZ, RZ, R5 ;  /* 0x000000ffff028224 */ /* 0x008fc600078e0005 */
[----:B------:R0:W-:Y:S01]  /*23710*/  STL [R1+0x14], R6 ;  /* 0x0000140601007387 */ /* 0x0001e20000100800 */
[----:B------:R-:W3:Y:S03]  /*23720*/  LDL R5, [R1+0x4c0] ;  /* 0x0004c00001057983 */ /* 0x000ee60000100800 */
[----:B0-----:R-:W3:Y:S04]  /*23730*/  LDL R6, [R1+0x4cc] ;  /* 0x0004cc0001067983 */ /* 0x001ee80000100800 */
[----:B----4-:R0:W4:Y:S04]  /*23740*/  @!P0 LDG.E.U16 R4, [R2.64] ;  /* 0x0000000a02048981 */ /* 0x010128000c1e1500 */
[----:B0-----:R-:W3:Y:S04]  /*23750*/  LDL R2, [R1+0x538] ;  /* 0x0005380001027983 */ /* 0x001ee80000100800 */
[----:B------:R-:W3:Y:S01]  /*23760*/  LDL R3, [R1+0x53c] ;  /* 0x00053c0001037983 */ /* 0x000ee20000100800 */
[----:B--2---:R-:W-:-:S02]  /*23770*/  PRMT R15, RZ, 0x7610, R15 ;  /* 0x00007610ff0f7816 */ /* 0x004fc4000000000f */
[----:B------:R-:W-:Y:S01]  /*23780*/  PRMT R14, RZ, 0x7610, R14 ;  /* 0x00007610ff0e7816 */ /* 0x000fe2000000000e */
[----:B----4-:R0:W-:Y:S04]  /*23790*/  STL [R1+0x10], R4 ;  /* 0x0000100401007387 */ /* 0x0101e80000100800 */
[----:B0-----:R-:W2:Y:S01]  /*237a0*/  LDL R4, [R1+0x4c4] ;  /* 0x0004c40001047983 */ /* 0x001ea20000100800 */
[----:B---3--:R-:W-:-:S04]  /*237b0*/  @!P0 LOP3.LUT R3, R3, R2, RZ, 0x3c, !PT ;  /* 0x0000000203038212 */ /* 0x008fc800078e3cff */
[----:B------:R-:W-:-:S04]  /*237c0*/  @!P0 LOP3.LUT R2, R3, R2, RZ, 0x3c, !PT ;  /* 0x0000000203028212 */ /* 0x000fc800078e3cff */
[----:B------:R-:W-:-:S05]  /*237d0*/  @!P0 LOP3.LUT R3, R3, R2, RZ, 0x3c, !PT ;  /* 0x0000000203038212 */ /* 0x000fca00078e3cff */
[----:B------:R0:W3:Y:S01]  /*237e0*/  @!P0 LDG.E.U16 R15, [R2.64] ;  /* 0x0000000a020f8981 */ /* 0x0000e2000c1e1500 */
[----:B------:R-:W-:Y:S01]  /*237f0*/  PRMT R11, RZ, 0x7610, R11 ;  /* 0x00007610ff0b7816 */ /* 0x000fe2000000000b */
[----:B0-----:R-:W-:Y:S02]  /*23800*/  @!P0 IMAD.MOV.U32 R2, RZ, RZ, R8 ;  /* 0x000000ffff028224 */ /* 0x001fe400078e0008 */
[----:B------:R-:W-:Y:S01]  /*23810*/  @!P0 IMAD.MOV.U32 R3, RZ, RZ, R9 ;  /* 0x000000ffff038224 */ /* 0x000fe200078e0009 */
[----:B------:R-:W-:Y:S02]  /*23820*/  PRMT R10, RZ, 0x7610, R10 ;  /* 0x00007610ff0a7816 */ /* 0x000fe4000000000a */
[----:B------:R-:W-:Y:S01]  /*23830*/  PRMT R27, RZ, 0x7610, R27 ;  /* 0x00007610ff1b7816 */ /* 0x000fe2000000001b */
[----:B------:R-:W4:Y:S04]  /*23840*/  LDL R9, [R1+0x4b8] ;  /* 0x0004b80001097983 */ /* 0x000f280000100800 */
[----:B------:R0:W3:Y:S04]  /*23850*/  @!P0 LDG.E.U16 R14, [R2.64] ;  /* 0x0000000a020e8981 */ /* 0x0000e8000c1e1500 */
[----:B------:R-:W3:Y:S01]  /*23860*/  LDL R8, [R1+0x4bc] ;  /* 0x0004bc0001087983 */ /* 0x000ee20000100800 */
[----:B0-----:R-:W-:-:S02]  /*23870*/  @!P0 IMAD.MOV.U32 R2, RZ, RZ, R12 ;  /* 0x000000ffff028224 */ /* 0x001fc400078e000c */
[----:B------:R-:W-:-:S05]  /*23880*/  @!P0 IMAD.MOV.U32 R3, RZ, RZ, R13 ;  /* 0x000000ffff038224 */ /* 0x000fca00078e000d */
[----:B------:R0:W3:Y:S02]  /*23890*/  @!P0 LDG.E.U16 R11, [R2.64] ;  /* 0x0000000a020b8981 */ /* 0x0000e4000c1e1500 */
[----:B0-----:R-:W-:Y:S02]  /*238a0*/  @!P0 IMAD.MOV.U32 R2, RZ, RZ, R6 ;  /* 0x000000ffff028224 */ /* 0x001fe400078e0006 */
[----:B------:R-:W-:Y:S01]  /*238b0*/  @!P0 IMAD.MOV.U32 R3, RZ, RZ, R7 ;  /* 0x000000ffff038224 */ /* 0x000fe200078e0007 */
[----:B------:R-:W3:Y:S04]  /*238c0*/  LDL R6, [R1+0x48c] ;  /* 0x00048c0001067983 */ /* 0x000ee80000100800 */
[----:B------:R-:W3:Y:S04]  /*238d0*/  LDL R7, [R1+0x488] ;  /* 0x0004880001077983 */ /* 0x000ee80000100800 */
[----:B------:R0:W3:Y:S02]  /*238e0*/  @!P0 LDG.E.U16 R10, [R2.64] ;  /* 0x0000000a020a8981 */ /* 0x0000e4000c1e1500 */
[----:B0-----:R-:W-:-:S02]  /*238f0*/  @!P0 IMAD.MOV.U32 R3, RZ, RZ, R5 ;  /* 0x000000ffff038224 */ /* 0x001fc400078e0005 */
[----:B------:R-:W3:Y:S01]  /*23900*/  LDL R5, [R1+0x480] ;  /* 0x0004800001057983 */ /* 0x000ee20000100800 */
[----:B--2---:R-:W-:-:S03]  /*23910*/  @!P0 IMAD.MOV.U32 R2, RZ, RZ, R4 ;  /* 0x000000ffff028224 */ /* 0x004fc600078e0004 */
[----:B------:R-:W2:Y:S04]  /*23920*/  LDL R4, [R1+0x484] ;  /* 0x0004840001047983 */ /* 0x000ea80000100800 */
[----:B------:R4:W2:Y:S01]  /*23930*/  @!P0 LDG.E.U16 R27, [R2.64] ;  /* 0x0000000a021b8981 */ /* 0x0008a2000c1e1500 */
[----:B------:R-:W-:Y:S01]  /*23940*/  PRMT R25, RZ, 0x7610, R25 ;  /* 0x00007610ff197816 */ /* 0x000fe20000000019 */
[----:B----4-:R-:W-:Y:S02]  /*23950*/  @!P0 IMAD.MOV.U32 R3, RZ, RZ, R9 ;  /* 0x000000ffff038224 */ /* 0x010fe400078e0009 */
[----:B---3--:R-:W-:-:S05]  /*23960*/  @!P0 IMAD.MOV.U32 R2, RZ, RZ, R8 ;  /* 0x000000ffff028224 */ /* 0x008fca00078e0008 */
[----:B------:R0:W3:Y:S04]  /*23970*/  @!P0 LDG.E.U16 R25, [R2.64] ;  /* 0x0000000a02198981 */ /* 0x0000e8000c1e1500 */
[----:B--2---:R-:W-:Y:S01]  /*23980*/  STL [R1+0x107c], R27 ;  /* 0x00107c1b01007387 */ /* 0x004fe20000100800 */
[----:B------:R1:W-:Y:S03]  /*23990*/  STL [R1+0x4], R11 ;  /* 0x0000040b01007387 */ /* 0x0003e60000100800 */
[----:B-1----:R-:W2:Y:S01]  /*239a0*/  LDL R11, [R1+0x478] ;  /* 0x00047800010b7983 */ /* 0x002ea20000100800 */
[----:B------:R1:W-:Y:S01]  /*239b0*/  STL [R1], R10 ;  /* 0x0000000a01007387 */ /* 0x0003e20000100800 */
[----:B------:R-:W-:Y:S01]  /*239c0*/  PRMT R23, RZ, 0x7610, R23 ;  /* 0x00007610ff177816 */ /* 0x000fe20000000017 */
[----:B0-----:R-:W-:-:S02]  /*239d0*/  @!P0 IMAD.MOV.U32 R2, RZ, RZ, R6 ;  /* 0x000000ffff028224 */ /* 0x001fc400078e0006 */
[----:B------:R-:W-:Y:S01]  /*239e0*/  @!P0 IMAD.MOV.U32 R3, RZ, RZ, R7 ;  /* 0x000000ffff038224 */ /* 0x000fe200078e0007 */
[----:B------:R-:W-:Y:S02]  /*239f0*/  PRMT R20, RZ, 0x7610, R20 ;  /* 0x00007610ff147816 */ /* 0x000fe40000000014 */
[----:B------:R-:W-:Y:S01]  /*23a00*/  PRMT R18, RZ, 0x7610, R18 ;  /* 0x00007610ff127816 */ /* 0x000fe20000000012 */
[----:B------:R-:W4:Y:S04]  /*23a10*/  LDL R9, [R1+0x448] ;  /* 0x0004480001097983 */ /* 0x000f280000100800 */
[----:B------:R0:W4:Y:S04]  /*23a20*/  @!P0 LDG.E.U16 R23, [R2.64] ;  /* 0x0000000a02178981 */ /* 0x000128000c1e1500 */
[----:B-1----:R-:W4:Y:S04]  /*23a30*/  LDL R10, [R1+0x47c] ;  /* 0x00047c00010a7983 */ /* 0x002f280000100800 */
[----:B------:R-:W4:Y:S01]  /*23a40*/  LDL R8, [R1+0x44c] ;  /* 0x00044c0001087983 */ /* 0x000f220000100800 */
[----:B0-----:R-:W-:-:S02]  /*23a50*/  @!P0 IMAD.MOV.U32 R2, RZ, RZ, R4 ;  /* 0x000000ffff028224 */ /* 0x001fc400078e0004 */
[----:B------:R-:W-:-:S05]  /*23a60*/  @!P0 IMAD.MOV.U32 R3, RZ, RZ, R5 ;  /* 0x000000ffff038224 */ /* 0x000fca00078e0005 */
[----:B------:R2:W4:Y:S04]  /*23a70*/  @!P0 LDG.E.U16 R20, [R2.64] ;  /* 0x0000000a02148981 */ /* 0x000528000c1e1500 */
[----:B---3--:R-:W-:Y:S01]  /*23a80*/  STL [R1+0x1068], R25 ;  /* 0x0010681901007387 */ /* 0x008fe20000100800 */
[----:B------:R-:W-:Y:S02]  /*23a90*/  STL [R1+0xc], R15 ;  /* 0x00000c0f01007387 */ /* 0x000fe40000100800 */
[----:B------:R-:W3:Y:S02]  /*23aa0*/  LDL R7, [R1+0x440] ;  /* 0x0004400001077983 */ /* 0x000ee40000100800 */
[----:B------:R-:W3:Y:S02]  /*23ab0*/  LDL R6, [R1+0x444] ;  /* 0x0004440001067983 */ /* 0x000ee40000100800 */
[----:B--2---:R-:W-:-:S02]  /*23ac0*/  @!P0 IMAD.MOV.U32 R3, RZ, RZ, R11 ;  /* 0x000000ffff038224 */ /* 0x004fc400078e000b */
[----:B----4-:R-:W-:-:S05]  /*23ad0*/  @!P0 IMAD.MOV.U32 R2, RZ, RZ, R10 ;  /* 0x000000ffff028224 */ /* 0x010fca00078e000a */
[----:B------:R0:W2:Y:S04]  /*23ae0*/  @!P0 LDG.E.U16 R18, [R2.64] ;  /* 0x0000000a02128981 */ /* 0x0000a8000c1e1500 */
[----:B------:R-:W-:Y:S01]  /*23af0*/  STL [R1+0x8], R14 ;  /* 0x0000080e01007387 */ /* 0x000fe20000100800 */
[----:B------:R-:W4:Y:S02]  /*23b00*/  LDL R5, [R1+0x438] ;  /* 0x0004380001057983 */ /* 0x000f240000100800 */
[----:B------:R-:W4:Y:S01]  /*23b10*/  LDL R4, [R1+0x43c] ;  /* 0x00043c0001047983 */ /* 0x000f220000100800 */
[----:B------:R-:W-:Y:S01]  /*23b20*/  PRMT R16, RZ, 0x7610, R16 ;  /* 0x00007610ff107816 */ /* 0x000fe20000000010 */
[----:B------:R-:W-:Y:S01]  /*23b30*/  STL [R1+0x1080], R20 ;  /* 0x0010801401007387 */ /* 0x000fe20000100800 */
[----:B0-----:R-:W-:-:S02]  /*23b40*/  @!P0 IMAD.MOV.U32 R2, RZ, RZ, R8 ;  /* 0x000000ffff028224 */ /* 0x001fc400078e0008 */
[----:B------:R-:W-:-:S05]  /*23b50*/  @!P0 IMAD.MOV.U32 R3, RZ, RZ, R9 ;  /* 0x000000ffff038224 */ /* 0x000fca00078e0009 */
[----:B------:R3:W4:Y:S01]  /*23b60*/  @!P0 LDG.E.U16 R16, [R2.64] ;  /* 0x0000000a02108981 */ /* 0x000722000c1e1500 */
[----:B------:R-:W-:Y:S01]  /*23b70*/  PRMT R0, RZ, 0x7610, R0 ;  /* 0x00007610ff007816 */ /* 0x000fe20000000000 */
[----:B---3--:R-:W-:Y:S02]  /*23b80*/  @!P0 IMAD.MOV.U32 R2, RZ, RZ, R6 ;  /* 0x000000ffff028224 */ /* 0x008fe400078e0006 */
[----:B------:R-:W-:-:S05]  /*23b90*/  @!P0 IMAD.MOV.U32 R3, RZ, RZ, R7 ;  /* 0x000000ffff038224 */ /* 0x000fca00078e0007 */
[----:B------:R0:W3:Y:S04]  /*23ba0*/  @!P0 LDG.E.U16 R0, [R2.64] ;  /* 0x0000000a02008981 */ /* 0x0000e8000c1e1500 */
[----:B--2---:R-:W-:Y:S01]  /*23bb0*/  STL [R1+0x106c], R18 ;  /* 0x00106c1201007387 */ /* 0x004fe20000100800 */
[----:B------:R-:W2:Y:S02]  /*23bc0*/  LDL R11, [R1+0x408] ;  /* 0x00040800010b7983 */ /* 0x000ea40000100800 */
[----:B------:R-:W2:Y:S02]  /*23bd0*/  LDL R10, [R1+0x40c] ;  /* 0x00040c00010a7983 */ /* 0x000ea40000100800 */
[----:B------:R-:W2:Y:S01]  /*23be0*/  LDL R7, [R1+0x400] ;  /* 0x0004000001077983 */ /* 0x000ea20000100800 */
[----:B------:R-:W2:Y:S01]  /*23bf0*/  LDL R6, [R1+0x404] ;  /* 0x0004040001067983 */ /* 0x000ea20000100800 */
[----:B0-----:R-:W-:-:S02]  /*23c00*/  PRMT R2, RZ, 0x7610, R2 ;  /* 0x00007610ff027816 */ /* 0x001fc40000000002 */
[----:B------:R-:W-:-:S04]  /*23c10*/  PRMT R3, RZ, 0x7610, R3 ;  /* 0x00007610ff037816 */ /* 0x000fc80000000003 */
[----:B----4-:R2:W4:Y:S04]  /*23c20*/  @!P0 LDG.E.U16 R2, [R4.64] ;  /* 0x0000000a04028981 */ /* 0x010528000c1e1500 */
[----:B---3--:R0:W-:Y:S01]  /*23c30*/  STL [R1+0x1084], R0 ;  /* 0x0010840001007387 */ /* 0x0081e20000100800 */
[----:B------:R-:W3:Y:S02]  /*23c40*/  LDL R13, [R1+0x3c8] ;  /* 0x0003c800010d7983 */ /* 0x000ee40000100800 */
[----:B------:R-:W3:Y:S02]  /*23c50*/  LDL R12, [R1+0x3cc] ;  /* 0x0003cc00010c7983 */ /* 0x000ee40000100800 */
[----:B------:R-:W3:Y:S01]  /*23c60*/  LDL R9, [R1+0x388] ;  /* 0x0003880001097983 */ /* 0x000ee20000100800 */
[----:B------:R-:W3:Y:S01]  /*23c70*/  LDL R8, [R1+0x38c] ;  /* 0x00038c0001087983 */ /* 0x000ee20000100800 */
[----:B--2---:R-:W-:-:S02]  /*23c80*/  @!P0 IMAD.MOV.U32 R5, RZ, RZ, R11 ;  /* 0x000000ffff058224 */ /* 0x004fc400078e000b */
[----:B------:R-:W-:-:S05]  /*23c90*/  @!P0 IMAD.MOV.U32 R4, RZ, RZ, R10 ;  /* 0x000000ffff048224 */ /* 0x000fca00078e000a */
[----:B------:R1:W2:Y:S02]  /*23ca0*/  @!P0 LDG.E.U16 R3, [R4.64] ;  /* 0x0000000a04038981 */ /* 0x0002a4000c1e1500 */
[----:B-1----:R-:W-:-:S06]  /*23cb0*/  PRMT R4, RZ, 0x7610, R4 ;  /* 0x00007610ff047816 */ /* 0x002fcc0000000004 */
[----:B------:R3:W2:Y:S04]  /*23cc0*/  @!P0 LDG.E.U16 R4, [R6.64] ;  /* 0x0000000a06048981 */ /* 0x0006a8000c1e1500 */
[----:B----4-:R1:W-:Y:S01]  /*23cd0*/  STL [R1+0x1070], R2 ;  /* 0x0010700201007387 */ /* 0x0103e20000100800 */
[----:B------:R-:W4:Y:S02]  /*23ce0*/  LDL R11, [R1+0x348] ;  /* 0x00034800010b7983 */ /* 0x000f240000100800 */
[----:B------:R-:W4:Y:S02]  /*23cf0*/  LDL R10, [R1+0x34c] ;  /* 0x00034c00010a7983 */ /* 0x000f240000100800 */
[----:B0-----:R-:W4:Y:S01]  /*23d00*/  LDL R0, [R1+0x30c] ;  /* 0x00030c0001007983 */ /* 0x001f220000100800 */
[----:B-1----:R-:W4:Y:S01]  /*23d10*/  LDL R2, [R1+0x308] ;  /* 0x0003080001027983 */ /* 0x002f220000100800 */
[----:B---3--:R-:W-:-:S02]  /*23d20*/  @!P0 IMAD.MOV.U32 R6, RZ, RZ, R12 ;  /* 0x000000ffff068224 */ /* 0x008fc400078e000c */
[----:B------:R-:W-:Y:S01]  /*23d30*/  @!P0 IMAD.MOV.U32 R7, RZ, RZ, R13 ;  /* 0x000000ffff078224 */ /* 0x000fe200078e000d */
[----:B------:R-:W-:-:S06]  /*23d40*/  PRMT R5, RZ, 0x7610, R5 ;  /* 0x00007610ff057816 */ /* 0x000fcc0000000005 */
[----:B------:R0:W3:Y:S04]  /*23d50*/  @!P0 LDG.E.U16 R5, [R6.64] ;  /* 0x0000000a06058981 */ /* 0x0000e8000c1e1500 */
[----:B--2---:R1:W-:Y:S01]  /*23d60*/  STL [R1+0x1088], R4 ;  /* 0x0010880401007387 */ /* 0x0043e20000100800 */
[----:B------:R-:W2:Y:S02]  /*23d70*/  LDL R18, [R1+0x2c8] ;  /* 0x0002c80001127983 */ /* 0x000ea40000100800 */
[----:B------:R-:W3:Y:S02]  /*23d80*/  LDL R15, [R1+0x2cc] ;  /* 0x0002cc00010f7983 */ /* 0x000ee40000100800 */
[----:B------:R-:W3:Y:S01]  /*23d90*/  LDL R13, [R1+0x3c0] ;  /* 0x0003c000010d7983 */ /* 0x000ee20000100800 */
[----:B------:R-:W3:Y:S01]  /*23da0*/  LDL R12, [R1+0x3c4] ;  /* 0x0003c400010c7983 */ /* 0x000ee20000100800 */
[----:B0-----:R-:W-:-:S02]  /*23db0*/  PRMT R6, RZ, 0x7610, R6 ;  /* 0x00007610ff067816 */ /* 0x001fc40000000006 */
[----:B------:R-:W-:Y:S01]  /*23dc0*/  PRMT R7, RZ, 0x7610, R7 ;  /* 0x00007610ff077816 */ /* 0x000fe20000000007 */
[----:B------:R-:W3:Y:S04]  /*23dd0*/  LDL R14, [R1+0x380] ;  /* 0x00038000010e7983 */ /* 0x000ee80000100800 */
[----:B-1----:R-:W3:Y:S04]  /*23de0*/  LDL R4, [R1+0x384] ;  /* 0x0003840001047983 */ /* 0x002ee80000100800 */
[----:B------:R4:W3:Y:S04]  /*23df0*/  @!P0 LDG.E.U16 R6, [R8.64] ;  /* 0x0000000a08068981 */ /* 0x0008e8000c1e1500 */
[----:B------:R-:W3:Y:S01]  /*23e00*/  LDL R20, [R1+0x300] ;  /* 0x0003000001147983 */ /* 0x000ee20000100800 */
[----:B----4-:R-:W-:-:S02]  /*23e10*/  @!P0 IMAD.MOV.U32 R8, RZ, RZ, R10 ;  /* 0x000000ffff088224 */ /* 0x010fc400078e000a */
[----:B------:R-:W-:Y:S02]  /*23e20*/  @!P0 IMAD.MOV.U32 R9, RZ, RZ, R11 ;  /* 0x000000ffff098224 */ /* 0x000fe400078e000b */
[----:B------:R-:W-:Y:S02]  /*23e30*/  @!P0 IMAD.MOV.U32 R10, RZ, RZ, R0 ;  /* 0x000000ffff0a8224 */ /* 0x000fe400078e0000 */
[----:B------:R-:W-:Y:S01]  /*23e40*/  @!P0 IMAD.MOV.U32 R11, RZ, RZ, R2 ;  /* 0x000000ffff0b8224 */ /* 0x000fe200078e0002 */
[----:B------:R-:W4:Y:S04]  /*23e50*/  LDL R0, [R1+0x344] ;  /* 0x0003440001007983 */ /* 0x000f280000100800 */
[----:B------:R0:W4:Y:S04]  /*23e60*/  @!P0 LDG.E.U16 R7, [R8.64] ;  /* 0x0000000a08078981 */ /* 0x000128000c1e1500 */
[----:B------:R-:W4:Y:S01]  /*23e70*/  LDL R2, [R1+0x340] ;  /* 0x0003400001027983 */ /* 0x000f220000100800 */
[----:B0-----:R-:W-:-:S02]  /*23e80*/  PRMT R8, RZ, 0x7610, R8 ;  /* 0x00007610ff087816 */ /* 0x001fc40000000008 */
[----:B------:R-:W-:-:S04]  /*23e90*/  PRMT R9, RZ, 0x7610, R9 ;  /* 0x00007610ff097816 */ /* 0x000fc80000000009 */
[----:B------:R2:W4:Y:S02]  /*23ea0*/  @!P0 LDG.E.U16 R8, [R10.64] ;  /* 0x0000000a0a088981 */ /* 0x000524000c1e1500 */
[----:B--2---:R-:W-:Y:S02]  /*23eb0*/  @!P0 IMAD.MOV.U32 R11, RZ, RZ, R18 ;  /* 0x000000ffff0b8224 */ /* 0x004fe400078e0012 */
[----:B---3--:R-:W-:Y:S01]  /*23ec0*/  @!P0 IMAD.MOV.U32 R10, RZ, RZ, R15 ;  /* 0x000000ffff0a8224 */ /* 0x008fe200078e000f */
[----:B------:R-:W2:Y:S04]  /*23ed0*/  LDL R18, [R1+0x304] ;  /* 0x0003040001127983 */ /* 0x000ea80000100800 */
[----:B------:R0:W3:Y:S02]  /*23ee0*/  @!P0 LDG.E.U16 R9, [R10.64] ;  /* 0x0000000a0a098981 */ /* 0x0000e4000c1e1500 */
[----:B0-----:R-:W-:-:S06]  /*23ef0*/  PRMT R10, RZ, 0x7610, R10 ;  /* 0x00007610ff0a7816 */ /* 0x001fcc000000000a */
[----:B------:R0:W3:Y:S01]  /*23f00*/  @!P0 LDG.E.U16 R10, [R12.64] ;  /* 0x0000000a0c0a8981 */ /* 0x0000e2000c1e1500 */
[----:B------:R-:W-:Y:S01]  /*23f10*/  PRMT R11, RZ, 0x7610, R11 ;  /* 0x00007610ff0b7816 */ /* 0x000fe2000000000b */
[----:B----4-:R-:W-:Y:S02]  /*23f20*/  @!P0 IMAD.MOV.U32 R15, RZ, RZ, R2 ;  /* 0x000000ffff0f8224 */ /* 0x010fe400078e0002 */
[----:B0-----:R-:W-:Y:S02]  /*23f30*/  @!P0 IMAD.MOV.U32 R12, RZ, RZ, R4 ;  /* 0x000000ffff0c8224 */ /* 0x001fe400078e0004 */
[----:B------:R-:W-:Y:S02]  /*23f40*/  @!P0 IMAD.MOV.U32 R13, RZ, RZ, R14 ;  /* 0x000000ffff0d8224 */ /* 0x000fe400078e000e */
[----:B------:R-:W-:-:S03]  /*23f50*/  @!P0 IMAD.MOV.U32 R14, RZ, RZ, R0 ;  /* 0x000000ffff0e8224 */ /* 0x000fc600078e0000 */
[----:B------:R0:W4:Y:S02]  /*23f60*/  @!P0 LDG.E.U16 R11, [R12.64] ;  /* 0x0000000a0c0b8981 */ /* 0x000124000c1e1500 */
[----:B0-----:R-:W-:Y:S02]  /*23f70*/  PRMT R12, RZ, 0x7610, R12 ;  /* 0x00007610ff0c7816 */ /* 0x001fe4000000000c */
[----:B------:R-:W-:-:S04]  /*23f80*/  PRMT R13, RZ, 0x7610, R13 ;  /* 0x00007610ff0d7816 */ /* 0x000fc8000000000d */
[----:B------:R0:W4:Y:S02]  /*23f90*/  @!P0 LDG.E.U16 R12, [R14.64] ;  /* 0x0000000a0e0c8981 */ /* 0x000124000c1e1500 */
[----:B0-----:R-:W-:Y:S02]  /*23fa0*/  @!P0 IMAD.MOV.U32 R15, RZ, RZ, R20 ;  /* 0x000000ffff0f8224 */ /* 0x001fe400078e0014 */
[----:B--2---:R-:W-:-:S05]  /*23fb0*/  @!P0 IMAD.MOV.U32 R14, RZ, RZ, R18 ;  /* 0x000000ffff0e8224 */ /* 0x004fca00078e0012 */
[----:B------:R-:W2:Y:S04]  /*23fc0*/  @!P0 LDG.E.U16 R13, [R14.64] ;  /* 0x0000000a0e0d8981 */ /* 0x000ea8000c1e1500 */
[----:B---3--:R0:W-:Y:S01]  /*23fd0*/  STL [R1+0x108c], R10 ;  /* 0x00108c0a01007387 */ /* 0x0081e20000100800 */
[----:B------:R-:W3:Y:S03]  /*23fe0*/  LDL R4, [R1+0x2c4] ;  /* 0x0002c40001047983 */ /* 0x000ee60000100800 */
[----:B0-----:R-:W3:Y:S04]  /*23ff0*/  LDL R10, [R1+0x2c0] ;  /* 0x0002c000010a7983 */ /* 0x001ee80000100800 */
[----:B----4-:R-:W-:Y:S01]  /*24000*/  STL [R1+0x1090], R11 ;  /* 0x0010900b01007387 */ /* 0x010fe20000100800 */
[----:B------:R-:W4:Y:S02]  /*24010*/  LDL R2, [R1+0x3f8] ;  /* 0x0003f80001027983 */ /* 0x000f240000100800 */
[----:B------:R-:W4:Y:S01]  /*24020*/  LDL R0, [R1+0x3fc] ;  /* 0x0003fc0001007983 */ /* 0x000f220000100800 */
[----:B------:R-:W-:Y:S01]  /*24030*/  PRMT R17, RZ, 0x7610, R17 ;  /* 0x00007610ff117816 */ /* 0x000fe20000000011 */
[----:B------:R0:W-:Y:S01]  /*24040*/  STL [R1+0x1094], R12 ;  /* 0x0010940c01007387 */ /* 0x0001e20000100800 */
[----:B------:R-:W4:Y:S02]  /*24050*/  LDL R20, [R1+0x3b8] ;  /* 0x0003b80001147983 */ /* 0x000f240000100800 */
[----:B------:R-:W4:Y:S02]  /*24060*/  LDL R18, [R1+0x3bc] ;  /* 0x0003bc0001127983 */ /* 0x000f240000100800 */
[----:B------:R-:W4:Y:S01]  /*24070*/  LDL.LU R27, [R1] ;  /* 0x00000000011b7983 */ /* 0x000f220000300800 */
[----:B--2---:R1:W-:Y:S01]  /*24080*/  STL [R1+0x1098], R13 ;  /* 0x0010980d01007387 */ /* 0x0043e20000100800 */
[----:B0-----:R-:W2:Y:S01]  /*24090*/  LDL R12, [R1+0x37c] ;  /* 0x00037c00010c7983 */ /* 0x001ea20000100800 */
[----:B------:R-:W-:-:S02]  /*240a0*/  PRMT R19, RZ, 0x7610, R19 ;  /* 0x00007610ff137816 */ /* 0x000fc40000000013 */
[----:B------:R-:W-:Y:S02]  /*240b0*/  PRMT R21, RZ, 0x7610, R21 ;  /* 0x00007610ff157816 */ /* 0x000fe40000000015 */
[----:B------:R-:W-:Y:S01]  /*240c0*/  PRMT R22, RZ, 0x7610, R22 ;  /* 0x00007610ff167816 */ /* 0x000fe20000000016 */
[----:B------:R-:W2:Y:S04]  /*240d0*/  LDL R11, [R1+0x338] ;  /* 0x00033800010b7983 */ /* 0x000ea80000100800 */
[----:B-1----:R-:W2:Y:S01]  /*240e0*/  LDL R13, [R1+0x378] ;  /* 0x00037800010d7983 */ /* 0x002ea20000100800 */
[----:B---3--:R-:W-:Y:S02]  /*240f0*/  @!P0 IMAD.MOV.U32 R14, RZ, RZ, R4 ;  /* 0x000000ffff0e8224 */ /* 0x008fe400078e0004 */
[----:B------:R-:W-:-:S02]  /*24100*/  @!P0 IMAD.MOV.U32 R15, RZ, RZ, R10 ;  /* 0x000000ffff0f8224 */ /* 0x000fc400078e000a */
[----:B------:R-:W3:Y:S04]  /*24110*/  LDL R10, [R1+0x33c] ;  /* 0x00033c00010a7983 */ /* 0x000ee80000100800 */
[----:B------:R4:W3:Y:S02]  /*24120*/  @!P0 LDG.E.U16 R17, [R14.64] ;  /* 0x0000000a0e118981 */ /* 0x0008e4000c1e1500 */
        /* <DEDUP_REMOVED lines=8> */
[----:B------:R0:W2:Y:S04]  /*241b0*/  @!P0 LDG.E.U16 R22, [R14.64] ;  /* 0x0000000a0e168981 */ /* 0x0000a8000c1e1500 */
[----:B---3--:R1:W-:Y:S01]  /*241c0*/  STL [R1+0x109c], R17 ;  /* 0x00109c1101007387 */ /* 0x0083e20000100800 */
[----:B------:R-:W3:Y:S02]  /*241d0*/  LDL R4, [R1+0x2f8] ;  /* 0x0002f80001047983 */ /* 0x000ee40000100800 */
[----:B------:R-:W3:Y:S02]  /*241e0*/  LDL R2, [R1+0x2fc] ;  /* 0x0002fc0001027983 */ /* 0x000ee40000100800 */
[----:B------:R-:W3:Y:S01]  /*241f0*/  LDL R0, [R1+0x2bc] ;  /* 0x0002bc0001007983 */ /* 0x000ee20000100800 */
[----:B------:R-:W1:Y:S01]  /*24200*/  S2R R25, SR_TID.X ;  /* 0x0000000000197919 */ /* 0x000e620000002100 */
[----:B------:R-:W-:Y:S01]  /*24210*/  PRMT R24, RZ, 0x7610, R24 ;  /* 0x00007610ff187816 */ /* 0x000fe20000000018 */
[----:B0-----:R-:W-:-:S02]  /*24220*/  @!P0 IMAD.MOV.U32 R14, RZ, RZ, R10 ;  /* 0x000000ffff0e8224 */ /* 0x001fc400078e000a */
[----:B------:R-:W-:Y:S01]  /*24230*/  @!P0 IMAD.MOV.U32 R15, RZ, RZ, R11 ;  /* 0x000000ffff0f8224 */ /* 0x000fe200078e000b */
[----:B------:R-:W-:-:S04]  /*24240*/  PRMT R26, RZ, 0x7610, R26 ;  /* 0x00007610ff1a7816 */ /* 0x000fc8000000001a */
[----:B------:R3:W3:Y:S04]  /*24250*/  @!P0 LDG.E.U16 R24, [R14.64] ;  /* 0x0000000a0e188981 */ /* 0x0006e8000c1e1500 */
[----:B----4-:R-:W-:Y:S01]  /*24260*/  STL [R1+0x1074], R19 ;  /* 0x0010741301007387 */ /* 0x010fe20000100800 */
[----:B-1----:R-:W-:-:S03]  /*24270*/  LOP3.LUT R25, R25, 0x7f, RZ, 0xc0, !PT ;  /* 0x0000007f19197812 */ /* 0x002fc600078ec0ff */
[----:B------:R-:W-:Y:S04]  /*24280*/  STL [R1+0x1078], R21 ;  /* 0x0010781501007387 */ /* 0x000fe80000100800 */
[----:B--2---:R0:W-:Y:S01]  /*24290*/  STL [R1+0x10a0], R22 ;  /* 0x0010a01601007387 */ /* 0x0041e20000100800 */
[----:B------:R-:W-:Y:S02]  /*242a0*/  STL [R1+0xb1c], R28 ;  /* 0x000b1c1c01007387 */ /* 0x000fe40000100800 */
[----:B------:R-:W2:Y:S02]  /*242b0*/  LDL.LU R17, [R1+0xb8] ;  /* 0x0000b80001117983 */ /* 0x000ea40000300800 */
[----:B------:R-:W4:Y:S01]  /*242c0*/  LDL.LU R13, [R1+0xb0] ;  /* 0x0000b000010d7983 */ /* 0x000f220000300800 */
[----:B------:R-:W4:Y:S01]  /*242d0*/  LDL.LU R12, [R1+0xa8] ;  /* 0x0000a800010c7983 */ /* 0x000f220000300800 */
[----:B------:R-:W4:Y:S02]  /*242e0*/  LDL.LU R11, [R1+0xa0] ;  /* 0x0000a000010b7983 */ /* 0x000f240000300800 */
[----:B------:R-:W4:Y:S02]  /*242f0*/  LDL.LU R10, [R1+0x98] ;  /* 0x00009800010a7983 */ /* 0x000f240000300800 */
[----:B0-----:R-:W-:-:S02]  /*24300*/  IMAD.SHL.U32 R22, R25, 0x2, RZ ;  /* 0x0000000219167824 */ /* 0x001fc400078e00ff */
[----:B---3--:R-:W-:Y:S02]  /*24310*/  @!P0 IMAD.MOV.U32 R15, RZ, RZ, R4 ;  /* 0x000000ffff0f8224 */ /* 0x008fe400078e0004 */
[----:B------:R-:W-:Y:S01]  /*24320*/  @!P0 IMAD.MOV.U32 R14, RZ, RZ, R2 ;  /* 0x000000ffff0e8224 */ /* 0x000fe200078e0002 */
[----:B------:R-:W-:Y:S01]  /*24330*/  LOP3.LUT R22, R22, 0x50, RZ, 0x3c, !PT ;  /* 0x0000005016167812 */ /* 0x000fe200078e3cff */
[----:B------:R-:W4:Y:S04]  /*24340*/  LDL.LU R4, [R1+0x90] ;  /* 0x0000900001047983 */ /* 0x000f280000300800 */
[----:B------:R0:W4:Y:S04]  /*24350*/  @!P0 LDG.E.U16 R26, [R14.64] ;  /* 0x0000000a0e1a8981 */ /* 0x000128000c1e1500 */
[----:B------:R1:W-:Y:S01]  /*24360*/  STS.U16 [R22+0xbd00], R27 ;  /* 0x00bd001b16007388 */ /* 0x0003e20000000400 */
[----:B0-----:R-:W-:-:S03]  /*24370*/  @!P0 IMAD.MOV.U32 R14, RZ, RZ, R0 ;  /* 0x000000ffff0e8224 */ /* 0x001fc600078e0000 */
[----:B------:R-:W4:Y:S01]  /*24380*/  LDL.LU R0, [R1+0x88] ;  /* 0x0000880001007983 */ /* 0x000f220000300800 */
[----:B------:R-:W4:Y:S02]  /*24390*/  LDL.LU R20, [R1+0x80] ;  /* 0x0000800001147983 */ /* 0x000f240000300800 */
[----:B-1----:R-:W4:Y:S01]  /*243a0*/  LDL.LU R27, [R1+0x78] ;  /* 0x00007800011b7983 */ /* 0x002f220000300800 */
[----:B------:R-:W0:Y:S01]  /*243b0*/  S2R R21, SR_TID.X ;  /* 0x0000000000157919 */ /* 0x000e220000002100 */
[----:B------:R-:W-:Y:S01]  /*243c0*/  PRMT R29, RZ, 0x7610, R29 ;  /* 0x00007610ff1d7816 */ /* 0x000fe2000000001d */
[----:B------:R-:W-:-:S05]  /*243d0*/  @!P0 IMAD.MOV.U32 R15, RZ, RZ, R28 ;  /* 0x000000ffff0f8224 */ /* 0x000fca00078e001c */
[----:B------:R1:W4:Y:S04]  /*243e0*/  @!P0 LDG.E.U16 R29, [R14.64] ;  /* 0x0000000a0e1d8981 */ /* 0x000328000c1e1500 */
[----:B------:R0:W-:Y:S01]  /*243f0*/  STS.U16 [R22+0xc500], R23 ;  /* 0x00c5001716007388 */ /* 0x0001e20000000400 */
[----:B------:R0:W-:Y:S02]  /*24400*/  STS.U16 [R22+0xcd00], R16 ;  /* 0x00cd001016007388 */ /* 0x0001e40000000400 */
[----:B------:R0:W-:Y:S01]  /*24410*/  STS.U16 [R22+0xd500], R3 ;  /* 0x00d5000316007388 */ /* 0x0001e20000000400 */
[----:B-1----:R-:W4:Y:S01]  /*24420*/  LDL.LU R14, [R1+0x38] ;  /* 0x00003800010e7983 */ /* 0x002f220000300800 */
[----:B------:R-:W4:Y:S02]  /*24430*/  LDL.LU R15, [R1+0x30] ;  /* 0x00003000010f7983 */ /* 0x000f240000300800 */
[----:B------:R-:W4:Y:S02]  /*24440*/  LDL.LU R28, [R1+0x28] ;  /* 0x00002800011c7983 */ /* 0x000f240000300800 */
[----:B------:R-:W4:Y:S01]  /*24450*/  LDL.LU R19, [R1+0x20] ;  /* 0x0000200001137983 */ /* 0x000f220000300800 */
[----:B------:R-:W4:Y:S01]  /*24460*/  LDL.LU R2, [R1+0x18] ;  /* 0x0000180001027983 */ /* 0x000f220000300800 */
[----:B------:R-:W4:Y:S02]  /*24470*/  LDL.LU R18, [R1+0x10] ;  /* 0x0000100001127983 */ /* 0x000f240000300800 */
[----:B------:R-:W4:Y:S02]  /*24480*/  LDL.LU R25, [R1+0x8] ;  /* 0x0000080001197983 */ /* 0x000f240000300800 */
[----:B0-----:R-:W4:Y:S01]  /*24490*/  LDL.LU R23, [R1+0x40] ;  /* 0x0000400001177983 */ /* 0x001f220000300800 */
[----:B------:R-:W4:Y:S04]  /*244a0*/  LDL.LU R16, [R1+0x48] ;  /* 0x0000480001107983 */ /* 0x000f280000300800 */
[----:B------:R0:W-:Y:S01]  /*244b0*/  STS.U16 [R22+0xdd00], R5 ;  /* 0x00dd000516007388 */ /* 0x0001e20000000400 */
[----:B------:R1:W-:Y:S02]  /*244c0*/  STS.U16 [R22+0xe500], R6 ;  /* 0x00e5000616007388 */ /* 0x0003e40000000400 */
[----:B------:R1:W-:Y:S02]  /*244d0*/  STS.U16 [R22+0xed00], R7 ;  /* 0x00ed000716007388 */ /* 0x0003e40000000400 */
[----:B------:R1:W-:Y:S01]  /*244e0*/  STS.U16 [R22+0xf500], R8 ;  /* 0x00f5000816007388 */ /* 0x0003e20000000400 */
[----:B------:R1:W-:Y:S01]  /*244f0*/  STS.U16 [R22+0xfd00], R9 ;  /* 0x00fd000916007388 */ /* 0x0003e20000000400 */
[----:B------:R-:W-:-:S03]  /*24500*/  LOP3.LUT R3, R21, 0x7f, RZ, 0xc0, !PT ;  /* 0x0000007f15037812 */ /* 0x000fc600078ec0ff */
[----:B0-----:R-:W4:Y:S01]  /*24510*/  LDL.LU R5, [R1+0x50] ;  /* 0x0000500001057983 */ /* 0x001f220000300800 */
[----:B-1----:R-:W4:Y:S03]  /*24520*/  LDL.LU R6, [R1+0x58] ;  /* 0x0000580001067983 */ /* 0x002f260000300800 */
[----:B------:R-:W4:Y:S01]  /*24530*/  LDL.LU R7, [R1+0x60] ;  /* 0x0000600001077983 */ /* 0x000f220000300800 */
[----:B------:R-:W4:Y:S03]  /*24540*/  LDL.LU R8, [R1+0x68] ;  /* 0x0000680001087983 */ /* 0x000f260000300800 */
[----:B------:R-:W4:Y:S01]  /*24550*/  LDL.LU R22, [R1+0x10a0] ;  /* 0x0010a00001167983 */ /* 0x000f220000300800 */
[----:B------:R-:W4:Y:S02]  /*24560*/  LDL.LU R9, [R1+0x70] ;  /* 0x0000700001097983 */ /* 0x000f240000300800 */
[----:B------:R-:W-:-:S05]  /*24570*/  IMAD.SHL.U32 R21, R3, 0x2, RZ ;  /* 0x0000000203157824 */ /* 0x000fca00078e00ff */
[----:B------:R-:W-:-:S05]  /*24580*/  LOP3.LUT R21, R21, 0x60, RZ, 0x3c, !PT ;  /* 0x0000006015157812 */ /* 0x000fca00078e3cff */
[----:B--2---:R0:W-:Y:S01]  /*24590*/  STS.U16 [R21+0x600], R17 ;  /* 0x0006001115007388 */ /* 0x0041e20000000400 */
[----:B----4-:R1:W-:Y:S03]  /*245a0*/  STS.U16 [R21+0xe00], R13 ;  /* 0x000e000d15007388 */ /* 0x0103e60000000400 */
[----:B------:R2:W-:Y:S01]  /*245b0*/  STS.U16 [R21+0x1600], R12 ;  /* 0x0016000c15007388 */ /* 0x0005e20000000400 */
[----:B------:R4:W-:Y:S03]  /*245c0*/  STS.U16 [R21+0x1e00], R11 ;  /* 0x001e000b15007388 */ /* 0x0009e60000000400 */
[----:B------:R4:W-:Y:S04]  /*245d0*/  STS.U16 [R21+0x2600], R10 ;  /* 0x0026000a15007388 */ /* 0x0009e80000000400 */
[----:B0-----:R-:W4:Y:S04]  /*245e0*/  LDL.LU R17, [R1+0x109c] ;  /* 0x00109c0001117983 */ /* 0x001f280000300800 */
[----:B-1----:R-:W4:Y:S01]  /*245f0*/  LDL.LU R13, [R1+0x1098] ;  /* 0x00109800010d7983 */ /* 0x002f220000300800 */
[----:B--2---:R-:W2:Y:S02]  /*24600*/  LDL.LU R12, [R1+0x1094] ;  /* 0x00109400010c7983 */ /* 0x004ea40000300800 */
[----:B----4-:R-:W4:Y:S01]  /*24610*/  LDL.LU R11, [R1+0x1090] ;  /* 0x00109000010b7983 */ /* 0x010f220000300800 */
[----:B------:R-:W2:Y:S04]  /*24620*/  LDL.LU R10, [R1+0x108c] ;  /* 0x00108c00010a7983 */ /* 0x000ea80000300800 */
[----:B------:R0:W-:Y:S04]  /*24630*/  STS.U16 [R21+0x2e00], R4 ;  /* 0x002e000415007388 */ /* 0x0001e80000000400 */
[----:B0-----:R-:W2:Y:S04]  /*24640*/  LDL.LU R4, [R1+0x1088] ;  /* 0x0010880001047983 */ /* 0x001ea80000300800 */
[----:B------:R0:W-:Y:S01]  /*24650*/  STS.U16 [R21+0x3600], R0 ;  /* 0x0036000015007388 */ /* 0x0001e20000000400 */
[----:B------:R1:W-:Y:S03]  /*24660*/  STS.U16 [R21+0x3e00], R20 ;  /* 0x003e001415007388 */ /* 0x0003e60000000400 */
[----:B------:R1:W-:Y:S04]  /*24670*/  STS.U16 [R21+0x4600], R27 ;  /* 0x0046001b15007388 */ /* 0x0003e80000000400 */
[----:B0-----:R-:W2:Y:S01]  /*24680*/  LDL.LU R0, [R1+0x1084] ;  /* 0x0010840001007983 */ /* 0x001ea20000300800 */
[----:B-1----:R-:W2:Y:S03]  /*24690*/  LDL.LU R20, [R1+0x1080] ;  /* 0x0010800001147983 */ /* 0x002ea60000300800 */
[----:B------:R-:W2:Y:S04]  /*246a0*/  LDL.LU R27, [R1+0x107c] ;  /* 0x00107c00011b7983 */ /* 0x000ea80000300800 */
[----:B------:R-:W-:Y:S01]  /*246b0*/  STS.U16 [R21+0x4e00], R9 ;  /* 0x004e000915007388 */ /* 0x000fe20000000400 */
[----:B------:R-:W-:Y:S02]  /*246c0*/  STS.U16 [R21+0x5600], R8 ;  /* 0x0056000815007388 */ /* 0x000fe40000000400 */
[----:B------:R-:W-:Y:S02]  /*246d0*/  STS.U16 [R21+0x5e00], R7 ;  /* 0x005e000715007388 */ /* 0x000fe40000000400 */
[----:B------:R-:W-:Y:S01]  /*246e0*/  STS.U16 [R21+0x6600], R6 ;  /* 0x0066000615007388 */ /* 0x000fe20000000400 */
[----:B------:R-:W-:Y:S01]  /*246f0*/  STS.U16 [R21+0x6e00], R5 ;  /* 0x006e000515007388 */ /* 0x000fe20000000400 */
[----:B------:R-:W-:Y:S02]  /*24700*/  STS.U16 [R21+0x7600], R16 ;  /* 0x0076001015007388 */ /* 0x000fe40000000400 */
[----:B------:R-:W-:Y:S02]  /*24710*/  STS.U16 [R21+0x7e00], R23 ;  /* 0x007e001715007388 */ /* 0x000fe40000000400 */
[----:B------:R-:W-:Y:S01]  /*24720*/  STS.U16 [R21+0x8600], R14 ;  /* 0x0086000e15007388 */ /* 0x000fe20000000400 */
[----:B------:R-:W-:Y:S01]  /*24730*/  STS.U16 [R21+0x8e00], R15 ;  /* 0x008e000f15007388 */ /* 0x000fe20000000400 */
[----:B------:R-:W-:Y:S02]  /*24740*/  STS.U16 [R21+0x9600], R28 ;  /* 0x0096001c15007388 */ /* 0x000fe40000000400 */
[----:B------:R0:W-:Y:S02]  /*24750*/  STS.U16 [R21+0x9e00], R19 ;  /* 0x009e001315007388 */ /* 0x0001e40000000400 */
[----:B------:R1:W-:Y:S01]  /*24760*/  STS.U16 [R21+0xa600], R2 ;  /* 0x00a6000215007388 */ /* 0x0003e20000000400 */
[----:B------:R1:W-:Y:S01]  /*24770*/  STS.U16 [R21+0xae00], R18 ;  /* 0x00ae001215007388 */ /* 0x0003e20000000400 */
[----:B------:R1:W-:Y:S03]  /*24780*/  STS.U16 [R21+0xb600], R25 ;  /* 0x00b6001915007388 */ /* 0x0003e60000000400 */
[----:B0-----:R-:W4:Y:S01]  /*24790*/  LDL.LU R19, [R1+0xb4] ;  /* 0x0000b40001137983 */ /* 0x001f220000300800 */
[----:B-1----:R-:W4:Y:S02]  /*247a0*/  LDL.LU R2, [R1+0xac] ;  /* 0x0000ac0001027983 */ /* 0x002f240000300800 */
[----:B------:R-:W4:Y:S01]  /*247b0*/  LDL.LU R18, [R1+0xa4] ;  /* 0x0000a40001127983 */ /* 0x000f220000300800 */
[----:B------:R-:W4:Y:S04]  /*247c0*/  LDL.LU R25, [R1+0x9c] ;  /* 0x00009c0001197983 */ /* 0x000f280000300800 */
[----:B------:R-:W4:Y:S01]  /*247d0*/  LDL.LU R9, [R1+0x4c] ;  /* 0x00004c0001097983 */ /* 0x000f220000300800 */
[----:B------:R-:W4:Y:S02]  /*247e0*/  LDL.LU R8, [R1+0x44] ;  /* 0x0000440001087983 */ /* 0x000f240000300800 */
[----:B------:R-:W4:Y:S02]  /*247f0*/  LDL.LU R7, [R1+0x3c] ;  /* 0x00003c0001077983 */ /* 0x000f240000300800 */
[----:B------:R-:W4:Y:S01]  /*24800*/  LDL.LU R6, [R1+0x34] ;  /* 0x0000340001067983 */ /* 0x000f220000300800 */
[----:B------:R-:W4:Y:S01]  /*24810*/  LDL.LU R5, [R1+0x2c] ;  /* 0x00002c0001057983 */ /* 0x000f220000300800 */
[----:B------:R-:W4:Y:S02]  /*24820*/  LDL.LU R16, [R1+0x24] ;  /* 0x0000240001107983 */ /* 0x000f240000300800 */
[----:B------:R-:W4:Y:S02]  /*24830*/  LDL.LU R23, [R1+0x1c] ;  /* 0x00001c0001177983 */ /* 0x000f240000300800 */
[----:B------:R-:W4:Y:S01]  /*24840*/  LDL.LU R14, [R1+0x14] ;  /* 0x00001400010e7983 */ /* 0x000f220000300800 */
[----:B------:R-:W4:Y:S01]  /*24850*/  LDL.LU R15, [R1+0xc] ;  /* 0x00000c00010f7983 */ /* 0x000f220000300800 */
[----:B------:R-:W4:Y:S03]  /*24860*/  LDL.LU R28, [R1+0x4] ;  /* 0x00000400011c7983 */ /* 0x000f260000300800 */
[----:B--2---:R0:W-:Y:S01]  /*24870*/  STS.U16 [R21+0xbe00], R27 ;  /* 0x00be001b15007388 */ /* 0x0041e20000000400 */
[----:B------:R1:W-:Y:S02]  /*24880*/  STS.U16 [R21+0xc600], R20 ;  /* 0x00c6001415007388 */ /* 0x0003e40000000400 */
[----:B------:R2:W-:Y:S02]  /*24890*/  STS.U16 [R21+0xce00], R0 ;  /* 0x00ce000015007388 */ /* 0x0005e40000000400 */
[----:B------:R2:W-:Y:S01]  /*248a0*/  STS.U16 [R21+0xd600], R4 ;  /* 0x00d6000415007388 */ /* 0x0005e20000000400 */
[----:B------:R2:W-:Y:S01]  /*248b0*/  STS.U16 [R21+0xde00], R10 ;  /* 0x00de000a15007388 */ /* 0x0005e20000000400 */
[----:B----4-:R4:W-:Y:S03]  /*248c0*/  STS.U16 [R21+0xe600], R11 ;  /* 0x00e6000b15007388 */ /* 0x0109e60000000400 */
[----:B0-----:R-:W3:Y:S01]  /*248d0*/  LDL.LU R27, [R1+0x54] ;  /* 0x00005400011b7983 */ /* 0x001ee20000300800 */
[----:B-1----:R-:W3:Y:S02]  /*248e0*/  LDL.LU R20, [R1+0x5c] ;  /* 0x00005c0001147983 */ /* 0x002ee40000300800 */
[----:B--2---:R-:W2:Y:S02]  /*248f0*/  LDL.LU R0, [R1+0x64] ;  /* 0x0000640001007983 */ /* 0x004ea40000300800 */
[----:B------:R-:W2:Y:S01]  /*24900*/  LDL.LU R4, [R1+0x6c] ;  /* 0x00006c0001047983 */ /* 0x000ea20000300800 */
[----:B------:R-:W2:Y:S04]  /*24910*/  LDL.LU R10, [R1+0x74] ;  /* 0x00007400010a7983 */ /* 0x000ea80000300800 */
[----:B----4-:R-:W4:Y:S04]  /*24920*/  LDL.LU R11, [R1+0x7c] ;  /* 0x00007c00010b7983 */ /* 0x010f280000300800 */
[----:B------:R0:W-:Y:S01]  /*24930*/  STS.U16 [R21+0xee00], R12 ;  /* 0x00ee000c15007388 */ /* 0x0001e20000000400 */
[----:B------:R1:W-:Y:S02]  /*24940*/  STS.U16 [R21+0xf600], R13 ;  /* 0x00f6000d15007388 */ /* 0x0003e40000000400 */
[----:B------:R1:W-:Y:S01]  /*24950*/  STS.U16 [R21+0xfe00], R17 ;  /* 0x00fe001115007388 */ /* 0x0003e20000000400 */
[----:B0-----:R-:W2:Y:S01]  /*24960*/  LDL.LU R12, [R1+0x84] ;  /* 0x00008400010c7983 */ /* 0x001ea20000300800 */
[----:B-1----:R-:W2:Y:S02]  /*24970*/  LDL.LU R13, [R1+0x8c] ;  /* 0x00008c00010d7983 */ /* 0x002ea40000300800 */
[----:B------:R-:W2:Y:S02]  /*24980*/  LDL.LU R21, [R1+0x1078] ;  /* 0x0010780001157983 */ /* 0x000ea40000300800 */
[----:B------:R-:W2:Y:S02]  /*24990*/  LDL.LU R17, [R1+0x94] ;  /* 0x0000940001117983 */ /* 0x000ea40000300800 */
[----:B------:R-:W-:-:S05]  /*249a0*/  IMAD.SHL.U32 R3, R3, 0x2, RZ ;  /* 0x0000000203037824 */ /* 0x000fca00078e00ff */
[----:B------:R-:W-:-:S05]  /*249b0*/  LOP3.LUT R3, R3, 0x70, RZ, 0x3c, !PT ;  /* 0x0000007003037812 */ /* 0x000fca00078e3cff */
[----:B------:R0:W-:Y:S01]  /*249c0*/  STS.U16 [R3+0x700], R19 ;  /* 0x0007001303007388 */ /* 0x0001e20000000400 */
[----:B------:R1:W-:Y:S02]  /*249d0*/  STS.U16 [R3+0xf00], R2 ;  /* 0x000f000203007388 */ /* 0x0003e40000000400 */
[----:B------:R1:W-:Y:S02]  /*249e0*/  STS.U16 [R3+0x1700], R18 ;  /* 0x0017001203007388 */ /* 0x0003e40000000400 */
[----:B------:R1:W-:Y:S01]  /*249f0*/  STS.U16 [R3+0x1f00], R25 ;  /* 0x001f001903007388 */ /* 0x0003e20000000400 */
[----:B0-----:R-:W3:Y:S01]  /*24a00*/  LDL.LU R19, [R1+0x1074] ;  /* 0x0010740001137983 */ /* 0x001ee20000300800 */
[----:B-1----:R-:W3:Y:S02]  /*24a10*/  LDL.LU R2, [R1+0x1070] ;  /* 0x0010700001027983 */ /* 0x002ee40000300800 */
[----:B------:R-:W3:Y:S02]  /*24a20*/  LDL.LU R18, [R1+0x106c] ;  /* 0x00106c0001127983 */ /* 0x000ee40000300800 */
[----:B------:R-:W3:Y:S01]  /*24a30*/  LDL.LU R25, [R1+0x1068] ;  /* 0x0010680001197983 */ /* 0x000ee20000300800 */
[----:B--2---:R-:W-:Y:S01]  /*24a40*/  STS.U16 [R3+0x2700], R17 ;  /* 0x0027001103007388 */ /* 0x004fe20000000400 */
[----:B------:R-:W-:Y:S02]  /*24a50*/  STS.U16 [R3+0x2f00], R13 ;  /* 0x002f000d03007388 */ /* 0x000fe40000000400 */
[----:B------:R-:W-:Y:S02]  /*24a60*/  STS.U16 [R3+0x3700], R12 ;  /* 0x0037000c03007388 */ /* 0x000fe40000000400 */
[----:B----4-:R-:W-:Y:S01]  /*24a70*/  STS.U16 [R3+0x3f00], R11 ;  /* 0x003f000b03007388 */ /* 0x010fe20000000400 */
[----:B------:R-:W-:Y:S01]  /*24a80*/  STS.U16 [R3+0x4700], R10 ;  /* 0x0047000a03007388 */ /* 0x000fe20000000400 */
[----:B------:R-:W-:Y:S02]  /*24a90*/  STS.U16 [R3+0x4f00], R4 ;  /* 0x004f000403007388 */ /* 0x000fe40000000400 */
[----:B------:R0:W-:Y:S02]  /*24aa0*/  STS.U16 [R3+0x5700], R0 ;  /* 0x0057000003007388 */ /* 0x0001e40000000400 */
[----:B---3--:R-:W-:Y:S01]  /*24ab0*/  STS.U16 [R3+0x5f00], R20 ;  /* 0x005f001403007388 */ /* 0x008fe20000000400 */
        /* <DEDUP_REMOVED lines=10> */
[----:B------:R1:W-:Y:S01]  /*24b60*/  STS.U16 [R3+0xb700], R28 ;  /* 0x00b7001c03007388 */ /* 0x0003e20000000400 */
[----:B0-----:R-:W2:Y:S04]  /*24b70*/  LDL R0, [R1+0x130] ;  /* 0x0001300001007983 */ /* 0x001ea80000100800 */
[----:B-1----:R-:W3:Y:S04]  /*24b80*/  LDL R28, [R1+0xabc] ;  /* 0x000abc00011c7983 */ /* 0x002ee80000100800 */
        /* <DEDUP_REMOVED lines=8> */
[----:B------:R0:W-:Y:S01]  /*24c10*/  STS.U16 [R3+0xff00], R29 ;  /* 0x00ff001d03007388 */ /* 0x0001e20000000400 */
[----:B------:R-:W-:Y:S06]  /*24c20*/  BAR.SYNC.DEFER_BLOCKING 0x0 ;  /* 0x0000000000007b1d */ /* 0x000fec0000010000 */
[----:B--2---:R-:W1:Y:S04]  /*24c30*/  LDSM.16.M88.4 R4, [R0] ;  /* 0x000000000004783b */ /* 0x004e680000000200 */
[----:B------:R-:W2:Y:S04]  /*24c40*/  LDSM.16.M88.4 R8, [R0+0x6000] ;  /* 0x006000000008783b */ /* 0x000ea80000000200 */
[----:B------:R-:W-:Y:S04]  /*24c50*/  LDSM.16.M88.4 R12, [R0+0x4000] ;  /* 0x00400000000c783b */ /* 0x000fe80000000200 */
[----:B------:R-:W-:Y:S04]  /*24c60*/  LDSM.16.M88.4 R20, [R0+0x2000] ;  /* 0x002000000014783b */ /* 0x000fe80000000200 */
[----:B---3--:R-:W-:Y:S01]  /*24c70*/  STL [R1+0x1040], R28 ;  /* 0x0010401c01007387 */ /* 0x008fe20000100800 */
[----:B0-----:R-:W3:Y:S02]  /*24c80*/  LDL R29, [R1+0x194] ;  /* 0x00019400011d7983 */ /* 0x001ee40000100800 */
[----:B-1----:R-:W-:-:S02]  /*24c90*/  IMAD.MOV.U32 R2, RZ, RZ, R7 ;  /* 0x000000ffff027224 */ /* 0x002fc400078e0007 */
[----:B------:R-:W-:Y:S02]  /*24ca0*/  IMAD.MOV.U32 R3, RZ, RZ, R6 ;  /* 0x000000ffff037224 */ /* 0x000fe400078e0006 */
[----:B--2---:R-:W-:Y:S02]  /*24cb0*/  IMAD.MOV.U32 R7, RZ, RZ, R8 ;  /* 0x000000ffff077224 */ /* 0x004fe400078e0008 */
[----:B------:R-:W-:Y:S01]  /*24cc0*/  IMAD.MOV.U32 R6, RZ, RZ, R9 ;  /* 0x000000ffff067224 */ /* 0x000fe200078e0009 */
[----:B---3--:R-:W0:Y:S04]  /*24cd0*/  LDSM.16.MT88.4 R16, [R29+0x10000] ;  /* 0x010000001d10783b */ /* 0x008e280000004200 */
[----:B0-----:R-:W-:Y:S01]  /*24ce0*/  STL [R1+0x1058], R18 ;  /* 0x0010581201007387 */ /* 0x001fe20000100800 */
[----:B------:R-:W-:Y:S02]  /*24cf0*/  STL [R1+0x1054], R19 ;  /* 0x0010541301007387 */ /* 0x000fe40000100800 */
[----:B------:R-:W-:Y:S02]  /*24d00*/  STL.64 [R1+0x1060], R16 ;  /* 0x0010601001007387 */ /* 0x000fe40000100a00 */
[----:B------:R-:W0:Y:S04]  /*24d10*/  LDSM.16.M88.4 R16, [R0+0x8000] ;  /* 0x008000000010783b */ /* 0x000e280000000200 */
[----:B------:R-:W-:Y:S01]  /*24d20*/  STL [R1+0x1050], R2 ;  /* 0x0010500201007387 */ /* 0x000fe20000100800 */
[----:B------:R1:W-:Y:S02]  /*24d30*/  STL [R1+0x1044], R3 ;  /* 0x0010440301007387 */ /* 0x0003e40000100800 */
[----:B------:R-:W-:Y:S02]  /*24d40*/  STL.64 [R1+0x38], R10 ;  /* 0x0000380a01007387 */ /* 0x000fe40000100a00 */
[----:B0-----:R-:W-:Y:S01]  /*24d50*/  IMAD.MOV.U32 R8, RZ, RZ, R16 ;  /* 0x000000ffff087224 */ /* 0x001fe200078e0010 */
[----:B------:R-:W-:Y:S01]  /*24d60*/  STL.64 [R1+0x58], R18 ;  /* 0x0000581201007387 */ /* 0x000fe20000100a00 */
[----:B-1----:R-:W-:-:S02]  /*24d70*/  IMAD.MOV.U32 R3, RZ, RZ, R17 ;  /* 0x000000ffff037224 */ /* 0x002fc400078e0011 */
[----:B------:R-:W0:Y:S04]  /*24d80*/  LDSM.16.M88.4 R16, [R0+0xa000] ;  /* 0x00a000000010783b */ /* 0x000e280000000200 */
[----:B0-----:R-:W-:Y:S01]  /*24d90*/  IMAD.MOV.U32 R24, RZ, RZ, R17 ;  /* 0x000000ffff187224 */ /* 0x001fe200078e0011 */
[----:B------:R-:W-:Y:S01]  /*24da0*/  STL.64 [R1+0x88], R18 ;  /* 0x0000881201007387 */ /* 0x000fe20000100a00 */
[----:B------:R-:W-:Y:S02]  /*24db0*/  IMAD.MOV.U32 R2, RZ, RZ, R16 ;  /* 0x000000ffff027224 */ /* 0x000fe400078e0010 */
[----:B------:R-:W2:Y:S02]  /*24dc0*/  LDL.LU.64 R16, [R1+0x1060] ;  /* 0x0010600001107983 */ /* 0x000ea40000300a00 */
[----:B------:R0:W-:Y:S02]  /*24dd0*/  STL.64 [R1+0x18], R14 ;  /* 0x0000180e01007387 */ /* 0x0001e40000100a00 */
[----:B0-----:R-:W-:-:S02]  /*24de0*/  IMAD.MOV.U32 R14, RZ, RZ, R8 ;  /* 0x000000ffff0e7224 */ /* 0x001fc400078e0008 */
[----:B------:R-:W0:Y:S02]  /*24df0*/  LDSM.16.M88.4 R8, [R0+0xc000] ;  /* 0x00c000000008783b */ /* 0x000e240000000200 */
[----:B0-----:R-:W-:Y:S02]  /*24e00*/  IMAD.MOV.U32 R18, RZ, RZ, R8 ;  /* 0x000000ffff127224 */ /* 0x001fe400078e0008 */
[----:B------:R-:W-:Y:S01]  /*24e10*/  STL.64 [R1+0xc8], R10 ;  /* 0x0000c80a01007387 */ /* 0x000fe20000100a00 */
[----:B------:R-:W-:Y:S02]  /*24e20*/  IMAD.MOV.U32 R19, RZ, RZ, R9 ;  /* 0x000000ffff137224 */ /* 0x000fe400078e0009 */
[----:B------:R-:W0:Y:S04]  /*24e30*/  LDSM.16.M88.4 R8, [R0+0xe000] ;  /* 0x00e000000008783b */ /* 0x000e280000000200 */
[----:B------:R-:W-:-:S02]  /*24e40*/  IMAD.MOV.U32 R15, RZ, RZ, R3 ;  /* 0x000000ffff0f7224 */ /* 0x000fc400078e0003 */
[----:B0-----:R-:W-:Y:S01]  /*24e50*/  IMAD.MOV.U32 R3, RZ, RZ, R8 ;  /* 0x000000ffff037224 */ /* 0x001fe200078e0008 */
[----:B------:R0:W-:Y:S01]  /*24e60*/  STL.64 [R1+0xd8], R10 ;  /* 0x0000d80a01007387 */ /* 0x0001e20000100a00 */
[----:B------:R-:W-:Y:S02]  /*24e70*/  IMAD.MOV.U32 R28, RZ, RZ, R9 ;  /* 0x000000ffff1c7224 */ /* 0x000fe400078e0009 */
[----:B------:R-:W2:Y:S01]  /*24e80*/  LDL.LU.64 R8, [R1+0x210] ;  /* 0x0002100001087983 */ /* 0x000ea20000300a00 */
[----:B0-----:R-:W2:Y:S01]  /*24e90*/  LDL.LU.64 R10, [R1+0x218] ;  /* 0x00021800010a7983 */ /* 0x001ea20000300a00 */
[----:B------:R0:W-:Y:S02]  /*24ea0*/  STL [R1+0xeb8], R0 ;  /* 0x000eb80001007387 */ /* 0x0001e40000100800 */
[----:B0-----:R-:W-:Y:S02]  /*24eb0*/  IMAD.MOV.U32 R0, RZ, RZ, R24 ;  /* 0x000000ffff007224 */ /* 0x001fe400078e0018 */
[----:B------:R-:W0:Y:S04]  /*24ec0*/  LDSM.16.MT88.4 R24, [R29+0x10200] ;  /* 0x010200001d18783b */ /* 0x000e280000004200 */
[----:B0-----:R-:W-:Y:S01]  /*24ed0*/  STL.64 [R1+0xfd0], R26 ;  /* 0x000fd01a01007387 */ /* 0x001fe20000100a00 */
[----:B------:R0:W-:Y:S03]  /*24ee0*/  STL.64 [R1+0xfc8], R24 ;  /* 0x000fc81801007387 */ /* 0x0001e60000100a00 */
[----:B0-----:R-:W3:Y:S01]  /*24ef0*/  LDL.LU.64 R24, [R1+0x1a0] ;  /* 0x0001a00001187983 */ /* 0x001ee20000300a00 */
[----:B------:R-:W4:Y:S03]  /*24f00*/  LDL.LU.64 R26, [R1+0x1a8] ;  /* 0x0001a800011a7983 */ /* 0x000f260000300a00 */
[----:B----4-:R-:W-:Y:S01]  /*24f10*/  STL.64 [R1+0xfe0], R26 ;  /* 0x000fe01a01007387 */ /* 0x010fe20000100a00 */
[----:B---3--:R0:W-:Y:S02]  /*24f20*/  STL.64 [R1+0xfd8], R24 ;  /* 0x000fd81801007387 */ /* 0x0081e40000100a00 */
[----:B0-----:R-:W-:-:S02]  /*24f30*/  IMAD.MOV.U32 R24, RZ, RZ, R18 ;  /* 0x000000ffff187224 */ /* 0x001fc400078e0012 */
[----:B------:R-:W-:Y:S01]  /*24f40*/  IMAD.MOV.U32 R25, RZ, RZ, R19 ;  /* 0x000000ffff197224 */ /* 0x000fe200078e0013 */
[----:B------:R-:W2:Y:S01]  /*24f50*/  LDL.LU R18, [R1+0x1058] ;  /* 0x0010580001127983 */ /* 0x000ea20000300800 */
[----:B------:R-:W2:Y:S03]  /*24f60*/  LDL.LU R19, [R1+0x1054] ;  /* 0x0010540001137983 */ /* 0x000ea60000300800 */
[----:B------:R0:W-:Y:S02]  /*24f70*/  STL.64 [R1+0xff8], R24 ;  /* 0x000ff81801007387 */ /* 0x0001e40000100a00 */
[----:B0-----:R-:W-:Y:S02]  /*24f80*/  IMAD.MOV.U32 R24, RZ, RZ, R2 ;  /* 0x000000ffff187224 */ /* 0x001fe400078e0002 */
[----:B------:R-:W-:Y:S01]  /*24f90*/  IMAD.MOV.U32 R25, RZ, RZ, R0 ;  /* 0x000000ffff197224 */ /* 0x000fe200078e0000 */
[----:B------:R-:W3:Y:S04]  /*24fa0*/  LDL.LU R2, [R1+0x1050] ;  /* 0x0010500001027983 */ /* 0x000ee80000300800 */
[----:B------:R0:W-:Y:S02]  /*24fb0*/  STL.64 [R1+0x1010], R24 ;  /* 0x0010101801007387 */ /* 0x0001e40000100a00 */
[----:B0-----:R-:W-:-:S02]  /*24fc0*/  IMAD.MOV.U32 R24, RZ, RZ, R14 ;  /* 0x000000ffff187224 */ /* 0x001fc400078e000e */
[----:B------:R-:W-:-:S05]  /*24fd0*/  IMAD.MOV.U32 R25, RZ, RZ, R15 ;  /* 0x000000ffff197224 */ /* 0x000fca00078e000f */
[----:B------:R0:W-:Y:S02]  /*24fe0*/  STL.64 [R1+0x1028], R24 ;  /* 0x0010281801007387 */ /* 0x0001e40000100a00 */
[----:B0-----:R-:W-:Y:S02]  /*24ff0*/  IMAD.MOV.U32 R24, RZ, RZ, R7 ;  /* 0x000000ffff187224 */ /* 0x001fe400078e0007 */
[----:B------:R-:W-:-:S05]  /*25000*/  IMAD.MOV.U32 R25, RZ, RZ, R6 ;  /* 0x000000ffff197224 */ /* 0x000fca00078e0006 */
[----:B------:R0:W-:Y:S01]  /*25010*/  STL.64 [R1+0x1048], R24 ;  /* 0x0010481801007387 */ /* 0x0001e20000100a00 */
[C---:B--2---:R-:W-:Y:S03]  /*25020*/  HMMA.16816.F32.BF16 R4, R16.reuse, R4, R8 ;  /* 0x000000041004723c */ /* 0x044fe60000041808 */
[----:B------:R-:W2:Y:S01]  /*25030*/  LDL.LU.64 R8, [R1+0x200] ;  /* 0x0002000001087983 */ /* 0x000ea20000300a00 */
[----:B------:R-:W2:Y:S02]  /*25040*/  LDL.LU.64 R10, [R1+0x208] ;  /* 0x00020800010a7983 */ /* 0x000ea40000300a00 */
[----:B0-----:R-:W4:Y:S02]  /*25050*/  LDL.LU.64 R24, [R1+0x1f0] ;  /* 0x0001f00001187983 */ /* 0x001f240000300a00 */
[----:B------:R-:W4:Y:S11]  /*25060*/  LDL.LU.64 R26, [R1+0x1f8] ;  /* 0x0001f800011a7983 */ /* 0x000f360000300a00 */
[----:B------:R-:W-:Y:S04]  /*25070*/  @!UPT UIADD3 URZ, URZ, URZ, URZ ;  /* 0x0000003f3f3ff290 */ /* 0x000fe8000fffe03f */
[----:B------:R-:W-:Y:S01]  /*25080*/  STL.64 [R1+0xff0], R6 ;  /* 0x000ff00601007387 */ /* 0x000fe20000100a00 */
[----:B------:R0:W-:Y:S03]  /*25090*/  STL.64 [R1+0xfe8], R4 ;  /* 0x000fe80401007387 */ /* 0x0001e60000100a00 */
[----:B0-----:R-:W2:Y:S01]  /*250a0*/  LDL.LU.64 R4, [R1+0x1b0] ;  /* 0x0001b00001047983 */ /* 0x001ea20000300a00 */
[----:B------:R-:W2:Y:S03]  /*250b0*/  LDL.LU.64 R6, [R1+0x1b8] ;  /* 0x0001b80001067983 */ /* 0x000ea60000300a00 */
[----:B--2---:R-:W-:Y:S01]  /*250c0*/  STL.64 [R1+0x1008], R6 ;  /* 0x0010080601007387 */ /* 0x004fe20000100a00 */
[----:B------:R0:W-:Y:S03]  /*250d0*/  STL.64 [R1+0x1000], R4 ;  /* 0x0010000401007387 */ /* 0x0001e60000100a00 */
[----:B0-----:R-:W2:Y:S01]  /*250e0*/  LDL.LU.64 R4, [R1+0x1c0] ;  /* 0x0001c00001047983 */ /* 0x001ea20000300a00 */
[----:B------:R-:W2:Y:S03]  /*250f0*/  LDL.LU.64 R6, [R1+0x1c8] ;  /* 0x0001c80001067983 */ /* 0x000ea60000300a00 */
[----:B--2---:R-:W-:Y:S01]  /*25100*/  STL.64 [R1+0x1020], R6 ;  /* 0x0010200601007387 */ /* 0x004fe20000100a00 */
[----:B------:R0:W-:Y:S03]  /*25110*/  STL.64 [R1+0x1018], R4 ;  /* 0x0010180401007387 */ /* 0x0001e60000100a00 */
[----:B0-----:R-:W2:Y:S01]  /*25120*/  LDL.LU.64 R4, [R1+0x1d0] ;  /* 0x0001d00001047983 */ /* 0x001ea20000300a00 */
[----:B------:R-:W2:Y:S01]  /*25130*/  LDL.LU.64 R6, [R1+0x1d8] ;  /* 0x0001d80001067983 */ /* 0x000ea20000300a00 */
[C---:B----4-:R-:W-:Y:S02]  /*25140*/  HMMA.16816.F32.BF16 R12, R16.reuse, R12, R24 ;  /* 0x0000000c100c723c */ /* 0x050fe40000041818 */
[----:B--2---:R-:W-:Y:S01]  /*25150*/  STL.64 [R1+0x1038], R6 ;  /* 0x0010380601007387 */ /* 0x004fe20000100a00 */
[----:B------:R0:W-:Y:S03]  /*25160*/  STL.64 [R1+0x1030], R4 ;  /* 0x0010300401007387 */ /* 0x0001e60000100a00 */
[----:B0-----:R-:W2:Y:S01]  /*25170*/  LDL.LU.64 R4, [R1+0x1e0] ;  /* 0x0001e00001047983 */ /* 0x001ea20000300a00 */
[----:B------:R-:W2:Y:S02]  /*25180*/  LDL.LU.64 R6, [R1+0x1e8] ;  /* 0x0001e80001067983 */ /* 0x000ea40000300a00 */
[----:B------:R-:W2:Y:S11]  /*25190*/  LDL.LU.64 R24, [R1+0x1048] ;  /* 0x0010480001187983 */ /* 0x000eb60000300a00 */
[----:B------:R-:W-:Y:S03]  /*251a0*/  @!UPT UIADD3 URZ, URZ, URZ, URZ ;  /* 0x0000003f3f3ff290 */ /* 0x000fe6000fffe03f */
[----:B------:R-:W-:Y:S01]  /*251b0*/  STL.64 [R1+0xfb0], R14 ;  /* 0x000fb00e01007387 */ /* 0x000fe20000100a00 */
[----:B------:R0:W-:Y:S02]  /*251c0*/  STL.64 [R1+0xfa8], R12 ;  /* 0x000fa80c01007387 */ /* 0x0001e40000100a00 */
[----:B0-----:R-:W-:Y:S02]  /*251d0*/  IMAD.MOV.U32 R12, RZ, RZ, R3 ;  /* 0x000000ffff0c7224 */ /* 0x001fe400078e0003 */
[----:B------:R-:W-:Y:S01]  /*251e0*/  IMAD.MOV.U32 R13, RZ, RZ, R28 ;  /* 0x000000ffff0d7224 */ /* 0x000fe200078e001c */
[----:B------:R-:W4:Y:S01]  /*251f0*/  LDL.LU R3, [R1+0x1044] ;  /* 0x0010440001037983 */ /* 0x000f220000300800 */
[----:B------:R-:W3:Y:S01]  /*25200*/  LDL.LU R28, [R1+0x1040] ;  /* 0x00104000011c7983 */ /* 0x000ee20000300800 */
[C---:B--2---:R-:W-:Y:S02]  /*25210*/  HMMA.16816.F32.BF16 R24, R16.reuse, R24, R4 ;  /* 0x000000181018723c */ /* 0x044fe40000041804 */
[----:B------:R-:W2:Y:S01]  /*25220*/  LDL.LU.64 R6, [R1+0x1038] ;  /* 0x0010380001067983 */ /* 0x000ea20000300a00 */
[----:B------:R-:W2:Y:S11]  /*25230*/  LDL.LU.64 R4, [R1+0x1030] ;  /* 0x0010300001047983 */ /* 0x000eb60000300a00 */
[----:B------:R-:W-:Y:S09]  /*25240*/  @!UPT UIADD3 URZ, URZ, URZ, URZ ;  /* 0x0000003f3f3ff290 */ /* 0x000ff2000fffe03f */
[----:B------:R0:W-:Y:S01]  /*25250*/  STL.64 [R1+0x20], R24 ;  /* 0x0000201801007387 */ /* 0x0001e20000100a00 */
[----:B------:R2:W-:Y:S03]  /*25260*/  STL [R1+0x28], R26 ;  /* 0x0000281a01007387 */ /* 0x0005e60000100800 */
[----:B0-----:R-:W2:Y:S01]  /*25270*/  LDL.LU.64 R24, [R1+0x1028] ;  /* 0x0010280001187983 */ /* 0x001ea20000300a00 */
[----:B------:R-:W-:Y:S02]  /*25280*/  IMAD.MOV.U32 R0, RZ, RZ, R27 ;  /* 0x000000ffff007224 */ /* 0x000fe400078e001b */
[C---:B--2---:R-:W-:Y:S01]  /*25290*/  HMMA.16816.F32.BF16 R24, R16.reuse, R24, R4 ;  /* 0x000000181018723c */ /* 0x044fe20000041804 */
[----:B------:R-:W2:Y:S01]  /*252a0*/  LDL.LU.64 R6, [R1+0x1020] ;  /* 0x0010200001067983 */ /* 0x000ea20000300a00 */
[----:B------:R-:W2:Y:S11]  /*252b0*/  LDL.LU.64 R4, [R1+0x1018] ;  /* 0x0010180001047983 */ /* 0x000eb60000300a00 */
[----:B------:R-:W-:Y:S10]  /*252c0*/  @!UPT UIADD3 URZ, URZ, URZ, URZ ;  /* 0x0000003f3f3ff290 */ /* 0x000ff4000fffe03f */
[----:B------:R0:W-:Y:S04]  /*252d0*/  STL.64 [R1+0x40], R24 ;  /* 0x0000401801007387 */ /* 0x0001e80000100a00 */
[----:B0-----:R-:W2:Y:S01]  /*252e0*/  LDL.LU.64 R24, [R1+0x1010] ;  /* 0x0010100001187983 */ /* 0x001ea20000300a00 */
[----:B------:R-:W-:Y:S07]  /*252f0*/  HMMA.16816.F32.BF16 R8, R16, R20, R8 ;  /* 0x000000141008723c */ /* 0x000fee0000041808 */
[----:B------:R-:W-:-:S02]  /*25300*/  IMAD.MOV.U32 R21, RZ, RZ, R26 ;  /* 0x000000ffff157224 */ /* 0x000fc400078e001a */
[----:B------:R-:W-:Y:S02]  /*25310*/  IMAD.MOV.U32 R20, RZ, RZ, R27 ;  /* 0x000000ffff147224 */ /* 0x000fe400078e001b */
[C---:B--2---:R-:W-:Y:S01]  /*25320*/  HMMA.16816.F32.BF16 R24, R16.reuse, R24, R4 ;  /* 0x000000181018723c */ /* 0x044fe20000041804 */
[----:B------:R-:W2:Y:S01]  /*25330*/  LDL.LU.64 R6, [R1+0x1008] ;  /* 0x0010080001067983 */ /* 0x000ea20000300a00 */
[----:B------:R-:W2:Y:S11]  /*25340*/  LDL.LU.64 R4, [R1+0x1000] ;  /* 0x0010000001047983 */ /* 0x000eb60000300a00 */
[----:B------:R-:W-:Y:S10]  /*25350*/  @!UPT UIADD3 URZ, URZ, URZ, URZ ;  /* 0x0000003f3f3ff290 */ /* 0x000ff4000fffe03f */
[----:B------:R0:W-:Y:S01]  /*25360*/  STL.64 [R1+0x70], R24 ;  /* 0x0000701801007387 */ /* 0x0001e20000100a00 */
[----:B------:R2:W-:Y:S03]  /*25370*/  STL.64 [R1+0x78], R26 ;  /* 0x0000781a01007387 */ /* 0x0005e60000100a00 */
[----:B0-----:R-:W2:Y:S02]  /*25380*/  LDL.LU.64 R24, [R1+0xff8] ;  /* 0x000ff80001187983 */ /* 0x001ea40000300a00 */
[C---:B--2---:R-:W-:Y:S02]  /*25390*/  HMMA.16816.F32.BF16 R24, R16.reuse, R24, R4 ;  /* 0x000000181018723c */ /* 0x044fe40000041804 */
[----:B------:R-:W2:Y:S01]  /*253a0*/  LDL.LU.64 R6, [R1+0xff0] ;  /* 0x000ff00001067983 */ /* 0x000ea20000300a00 */
[----:B------:R-:W2:Y:S11]  /*253b0*/  LDL.LU.64 R4, [R1+0xfe8] ;  /* 0x000fe80001047983 */ /* 0x000eb60000300a00 */
[----:B------:R-:W-:Y:S09]  /*253c0*/  @!UPT UIADD3 URZ, URZ, URZ, URZ ;  /* 0x0000003f3f3ff290 */ /* 0x000ff2000fffe03f */
[----:B------:R-:W-:Y:S01]  /*253d0*/  STL.64 [R1+0xb0], R24 ;  /* 0x0000b01801007387 */ /* 0x000fe20000100a00 */
[----:B------:R0:W-:Y:S03]  /*253e0*/  STL.64 [R1+0xb8], R26 ;  /* 0x0000b81a01007387 */ /* 0x0001e60000100a00 */
[----:B0-----:R-:W2:Y:S01]  /*253f0*/  LDL.LU.64 R26, [R1+0xfe0] ;  /* 0x000fe000011a7983 */ /* 0x001ea20000300a00 */
[----:B------:R-:W2:Y:S02]  /*25400*/  LDL.LU.64 R24, [R1+0xfd8] ;  /* 0x000fd80001187983 */ /* 0x000ea40000300a00 */
[----:B--2---:R-:W-:Y:S01]  /*25410*/  HMMA.16816.F32.BF16 R16, R16, R12, R24 ;  /* 0x0000000c1010723c */ /* 0x004fe20000041818 */
[----:B------:R-:W2:Y:S01]  /*25420*/  LDL.LU.64 R26, [R1+0xfd0] ;  /* 0x000fd000011a7983 */ /* 0x000ea20000300a00 */
[----:B------:R-:W2:Y:S11]  /*25430*/  LDL.LU.64 R24, [R1+0xfc8] ;  /* 0x000fc80001187983 */ /* 0x000eb60000300a00 */
[----:B------:R-:W-:Y:S11]  /*25440*/  @!UPT UIADD3 URZ, URZ, URZ, URZ ;  /* 0x0000003f3f3ff290 */ /* 0x000ff6000fffe03f */
[----:B------:R-:W-:Y:S02]  /*25450*/  IMAD.MOV.U32 R13, RZ, RZ, R18 ;  /* 0x000000ffff0d7224 */ /* 0x000fe400078e0012 */
[----:B------:R-:W-:Y:S02]  /*25460*/  IMAD.MOV.U32 R12, RZ, RZ, R19 ;  /* 0x000000ffff0c7224 */ /* 0x000fe400078e0013 */
[----:B------:R-:W-:Y:S02]  /*25470*/  IMAD.MOV.U32 R15, RZ, RZ, R16 ;  /* 0x000000ffff0f7224 */ /* 0x000fe400078e0010 */
[----:B------:R-:W-:Y:S02]  /*25480*/  IMAD.MOV.U32 R14, RZ, RZ, R17 ;  /* 0x000000ffff0e7224 */ /* 0x000fe400078e0011 */
[----:B----4-:R-:W-:Y:S02]  /*25490*/  IMAD.MOV.U32 R18, RZ, RZ, R3 ;  /* 0x000000ffff127224 */ /* 0x010fe400078e0003 */
[----:B---3--:R-:W-:Y:S01]  /*254a0*/  IMAD.MOV.U32 R19, RZ, RZ, R2 ;  /* 0x000000ffff137224 */ /* 0x008fe200078e0002 */
[----:B------:R-:W-:Y:S01]  /*254b0*/  STL.64 [R1+0xfc0], R14 ;  /* 0x000fc00e01007387 */ /* 0x000fe20000100a00 */
[----:B------:R2:W-:Y:S05]  /*254c0*/  STL.64 [R1+0xfb8], R12 ;  /* 0x000fb80c01007387 */ /* 0x0005ea0000100a00 */
[C---:B--2---:R-:W-:Y:S01]  /*254d0*/  HMMA.16816.F32.BF16 R12, R24.reuse, R18, R4 ;  /* 0x00000012180c723c */ /* 0x044fe20000041804 */
[----:B------:R-:W0:Y:S07]  /*254e0*/  LDSM.16.MT88.4 R4, [R29+0x10400] ;  /* 0x010400001d04783b */ /* 0x000e2e0000004200 */
[----:B------:R-:W-:Y:S11]  /*254f0*/  HMMA.16816.F32.BF16 R8, R24, R22, R8 ;  /* 0x000000161808723c */ /* 0x000ff60000041808 */
[----:B------:R-:W-:Y:S04]  /*25500*/  @!UPT UIADD3 URZ, URZ, URZ, URZ ;  /* 0x0000003f3f3ff290 */ /* 0x000fe8000fffe03f */
[----:B------:R-:W-:Y:S01]  /*25510*/  STL.64 [R1+0x90], R12 ;  /* 0x0000900c01007387 */ /* 0x000fe20000100a00 */
[----:B------:R-:W-:Y:S02]  /*25520*/  STL.64 [R1+0x98], R14 ;  /* 0x0000980e01007387 */ /* 0x000fe40000100a00 */
[----:B------:R-:W-:Y:S05]  /*25530*/  STL [R1+0xf88], R29 ;  /* 0x000f881d01007387 */ /* 0x000fea0000100800 */
[----:B------:R-:W-:Y:S01]  /*25540*/  STL.64 [R1+0x60], R8 ;  /* 0x0000600801007387 */ /* 0x000fe20000100a00 */
[----:B------:R-:W-:Y:S04]  /*25550*/  STL.64 [R1+0x68], R10 ;  /* 0x0000680a01007387 */ /* 0x000fe80000100a00 */
[----:B------:R-:W1:Y:S04]  /*25560*/  LDSM.16.M88.4 R12, [R28] ;  /* 0x000000001c0c783b */ /* 0x000e680000000200 */
[----:B0-----:R-:W-:Y:S01]  /*25570*/  STL.64 [R1+0xf68], R6 ;  /* 0x000f680601007387 */ /* 0x001fe20000100a00 */
[----:B------:R-:W-:Y:S02]  /*25580*/  STL.64 [R1+0xf60], R4 ;  /* 0x000f600401007387 */ /* 0x000fe40000100a00 */
[----:B------:R-:W0:Y:S01]  /*25590*/  LDSM.16.M88.4 R4, [R28+0x2000] ;  /* 0x002000001c04783b */ /* 0x000e220000000200 */
[----:B-1----:R-:W-:Y:S04]  /*255a0*/  STL.64 [R1+0xe8], R14 ;  /* 0x0000e80e01007387 */ /* 0x002fe80000100a00 */
[----:B0-----:R-:W-:Y:S01]  /*255b0*/  STL [R1+0xf0], R4 ;  /* 0x0000f00401007387 */ /* 0x001fe20000100800 */
[----:B------:R-:W-:Y:S02]  /*255c0*/  STL.64 [R1+0xf8], R6 ;  /* 0x0000f80601007387 */ /* 0x000fe40000100a00 */
[----:B------:R-:W2:Y:S02]  /*255d0*/  LDL.LU R10, [R1+0x58] ;  /* 0x00005800010a7983 */ /* 0x000ea40000300800 */
[----:B------:R-:W2:Y:S02]  /*255e0*/  LDL.LU R11, [R1+0x5c] ;  /* 0x00005c00010b7983 */ /* 0x000ea40000300800 */
[----:B------:R-:W-:-:S02]  /*255f0*/  IMAD.MOV.U32 R3, RZ, RZ, R12 ;  /* 0x000000ffff037224 */ /* 0x000fc400078e000c */
[----:B------:R-:W-:Y:S02]  /*25600*/  IMAD.MOV.U32 R2, RZ, RZ, R13 ;  /* 0x000000ffff027224 */ /* 0x000fe400078e000d */
[----:B------:R-:W0:Y:S04]  /*25610*/  LDSM.16.M88.4 R12, [R28+0x4000] ;  /* 0x004000001c0c783b */ /* 0x000e280000000200 */
[----:B--2---:R-:W-:Y:S01]  /*25620*/  STL.64 [R1+0xf98], R10 ;  /* 0x000f980a01007387 */ /* 0x004fe20000100a00 */
[----:B------:R-:W2:Y:S02]  /*25630*/  LDL.LU R18, [R1+0x38] ;  /* 0x0000380001127983 */ /* 0x000ea40000300800 */
[----:B------:R-:W2:Y:S02]  /*25640*/  LDL.LU R19, [R1+0x3c] ;  /* 0x00003c0001137983 */ /* 0x000ea40000300800 */
[----:B------:R-:W-:-:S02]  /*25650*/  IMAD.MOV.U32 R29, RZ, RZ, R5 ;  /* 0x000000ffff1d7224 */ /* 0x000fc400078e0005 */
[----:B0-----:R-:W-:Y:S02]  /*25660*/  IMAD.MOV.U32 R5, RZ, RZ, R12 ;  /* 0x000000ffff057224 */ /* 0x001fe400078e000c */
[----:B------:R-:W-:Y:S01]  /*25670*/  IMAD.MOV.U32 R4, RZ, RZ, R13 ;  /* 0x000000ffff047224 */ /* 0x000fe200078e000d */
[----:B--2---:R0:W-:Y:S04]  /*25680*/  STL.64 [R1+0xfa0], R18 ;  /* 0x000fa01201007387 */ /* 0x0041e80000100a00 */
[----:B0-----:R-:W2:Y:S01]  /*25690*/  LDL.LU R18, [R1+0x18] ;  /* 0x0000180001127983 */ /* 0x001ea20000300800 */
[----:B------:R-:W2:Y:S02]  /*256a0*/  LDL.LU R19, [R1+0x1c] ;  /* 0x00001c0001137983 */ /* 0x000ea40000300800 */
[----:B------:R-:W3:Y:S02]  /*256b0*/  LDL.LU R8, [R1+0x20] ;  /* 0x0000200001087983 */ /* 0x000ee40000300800 */
[----:B------:R-:W3:Y:S01]  /*256c0*/  LDL.LU R9, [R1+0x24] ;  /* 0x0000240001097983 */ /* 0x000ee20000300800 */
[----:B------:R-:W3:Y:S01]  /*256d0*/  LDL.LU R10, [R1+0x28] ;  /* 0x00002800010a7983 */ /* 0x000ee20000300800 */
[----:B------:R-:W-:Y:S02]  /*256e0*/  STL [R1+0x108], R14 ;  /* 0x0001080e01007387 */ /* 0x000fe40000100800 */
[----:B------:R-:W-:Y:S02]  /*256f0*/  STL.64 [R1+0xf70], R4 ;  /* 0x000f700401007387 */ /* 0x000fe40000100a00 */
[----:B------:R-:W4:Y:S01]  /*25700*/  LDL.LU R6, [R1+0xd8] ;  /* 0x0000d80001067983 */ /* 0x000f220000300800 */
[----:B------:R-:W4:Y:S01]  /*25710*/  LDL.LU R7, [R1+0xdc] ;  /* 0x0000dc0001077983 */ /* 0x000f220000300800 */
[----:B------:R-:W-:-:S02]  /*25720*/  IMAD.MOV.U32 R11, RZ, RZ, R0 ;  /* 0x000000ffff0b7224 */ /* 0x000fc400078e0000 */
[----:B------:R-:W-:Y:S02]  /*25730*/  IMAD.MOV.U32 R0, RZ, RZ, R15 ;  /* 0x000000ffff007224 */ /* 0x000fe400078e000f */
[----:B------:R-:W0:Y:S04]  /*25740*/  LDSM.16.M88.4 R12, [R28+0x6000] ;  /* 0x006000001c0c783b */ /* 0x000e280000000200 */
[----:B----4-:R1:W-:Y:S04]  /*25750*/  STL.64 [R1+0xf80], R6 ;  /* 0x000f800601007387 */ /* 0x0103e80000100a00 */
[----:B-1----:R-:W4:Y:S01]  /*25760*/  LDL.LU R6, [R1+0xc8] ;  /* 0x0000c80001067983 */ /* 0x002f220000300800 */
[----:B------:R-:W4:Y:S03]  /*25770*/  LDL.LU R7, [R1+0xcc] ;  /* 0x0000cc0001077983 */ /* 0x000f260000300800 */
[----:B----4-:R1:W-:Y:S01]  /*25780*/  STL.64 [R1+0xf90], R6 ;  /* 0x000f900601007387 */ /* 0x0103e20000100a00 */
[----:B------:R-:W4:Y:S02]  /*25790*/  LDL.LU R4, [R1+0x40] ;  /* 0x0000400001047983 */ /* 0x000f240000300800 */
[----:B------:R-:W4:Y:S02]  /*257a0*/  LDL.LU R5, [R1+0x44] ;  /* 0x0000440001057983 */ /* 0x000f240000300800 */
[----:B------:R-:W-:Y:S01]  /*257b0*/  STL [R1+0xec8], R0 ;  /* 0x000ec80001007387 */ /* 0x000fe20000100800 */
[----:B0-----:R0:W-:Y:S01]  /*257c0*/  STL.64 [R1+0x118], R14 ;  /* 0x0001180e01007387 */ /* 0x0011e20000100a00 */
[----:B-1----:R-:W-:-:S02]  /*257d0*/  IMAD.MOV.U32 R6, RZ, RZ, R21 ;  /* 0x000000ffff067224 */ /* 0x002fc400078e0015 */
[----:B------:R-:W-:Y:S02]  /*257e0*/  IMAD.MOV.U32 R7, RZ, RZ, R20 ;  /* 0x000000ffff077224 */ /* 0x000fe400078e0014 */
[----:B------:R-:W-:Y:S02]  /*257f0*/  IMAD.MOV.U32 R21, RZ, RZ, R12 ;  /* 0x000000ffff157224 */ /* 0x000fe400078e000c */
[----:B------:R-:W-:Y:S01]  /*25800*/  IMAD.MOV.U32 R20, RZ, RZ, R13 ;  /* 0x000000ffff147224 */ /* 0x000fe200078e000d */
[----:B0-----:R-:W2:Y:S01]  /*25810*/  LDL.LU.64 R14, [R1+0xfc0] ;  /* 0x000fc000010e7983 */ /* 0x001ea20000300a00 */
[----:B------:R-:W3:Y:S03]  /*25820*/  LDL.LU.64 R12, [R1+0xfb8] ;  /* 0x000fb800010c7983 */ /* 0x000ee60000300a00 */
[----:B------:R2:W-:Y:S02]  /*25830*/  STL.64 [R1+0xf78], R20 ;  /* 0x000f781401007387 */ /* 0x0005e40000100a00 */
[----:B--2---:R-:W-:-:S02]  /*25840*/  IMAD.MOV.U32 R20, RZ, RZ, R15 ;  /* 0x000000ffff147224 */ /* 0x004fc400078e000f */
[----:B------:R-:W-:Y:S02]  /*25850*/  IMAD.MOV.U32 R21, RZ, RZ, R14 ;  /* 0x000000ffff157224 */ /* 0x000fe400078e000e */
[----:B---3--:R-:W-:Y:S02]  /*25860*/  IMAD.MOV.U32 R22, RZ, RZ, R13 ;  /* 0x000000ffff167224 */ /* 0x008fe400078e000d */
[----:B------:R-:W-:Y:S02]  /*25870*/  IMAD.MOV.U32 R23, RZ, RZ, R12 ;  /* 0x000000ffff177224 */ /* 0x000fe400078e000c */
[----:B------:R-:W0:Y:S04]  /*25880*/  LDSM.16.M88.4 R12, [R28+0x8000] ;  /* 0x008000001c0c783b */ /* 0x000e280000000200 */
[----:B0-----:R-:W-:Y:S01]  /*25890*/  STL.64 [R1+0x120], R12 ;  /* 0x0001200c01007387 */ /* 0x001fe20000100a00 */
[----:B------:R0:W-:Y:S03]  /*258a0*/  STL.64 [R1+0x128], R14 ;  /* 0x0001280e01007387 */ /* 0x0001e60000100a00 */
[----:B0-----:R-:W2:Y:S01]  /*258b0*/  LDL.LU.64 R14, [R1+0xfb0] ;  /* 0x000fb000010e7983 */ /* 0x001ea20000300a00 */
[----:B------:R-:W2:Y:S02]  /*258c0*/  LDL.LU.64 R12, [R1+0xfa8] ;  /* 0x000fa800010c7983 */ /* 0x000ea40000300a00 */
[C---:B--2---:R-:W-:Y:S01]  /*258d0*/  HMMA.16816.F32.BF16 R12, R24.reuse, R18, R12 ;  /* 0x00000012180c723c */ /* 0x044fe2000004180c */
[----:B------:R-:W2:Y:S11]  /*258e0*/  LDL.LU.64 R18, [R1+0xfa0] ;  /* 0x000fa00001127983 */ /* 0x000eb60000300a00 */
[----:B------:R-:W-:Y:S11]  /*258f0*/  @!UPT UIADD3 URZ, URZ, URZ, URZ ;  /* 0x0000003f3f3ff290 */ /* 0x000ff6000fffe03f */
[----:B------:R0:W-:Y:S01]  /*25900*/  STL.64 [R1+0xf48], R14 ;  /* 0x000f480e01007387 */ /* 0x0001e20000100a00 */
[----:B------:R-:W-:Y:S03]  /*25910*/  STL.64 [R1+0xf40], R12 ;  /* 0x000f400c01007387 */ /* 0x000fe60000100a00 */
[----:B0-----:R-:W3:Y:S01]  /*25920*/  LDL.LU R14, [R1+0x88] ;  /* 0x00008800010e7983 */ /* 0x001ee20000300800 */
[----:B------:R-:W3:Y:S01]  /*25930*/  LDL.LU R15, [R1+0x8c] ;  /* 0x00008c00010f7983 */ /* 0x000ee20000300800 */
[C---:B--2---:R-:W-:Y:S02]  /*25940*/  HMMA.16816.F32.BF16 R16, R24.reuse, R18, R8 ;  /* 0x000000121810723c */ /* 0x044fe40000041808 */
[----:B------:R-:W4:Y:S11]  /*25950*/  LDL.LU.64 R10, [R1+0xf98] ;  /* 0x000f9800010a7983 */ /* 0x000f360000300a00 */
[----:B------:R-:W-:Y:S10]  /*25960*/  @!UPT UIADD3 URZ, URZ, URZ, URZ ;  /* 0x0000003f3f3ff290 */ /* 0x000ff4000fffe03f */
[----:B------:R-:W-:Y:S01]  /*25970*/  STL.64 [R1+0xf38], R18 ;  /* 0x000f381201007387 */ /* 0x000fe20000100a00 */
[----:B------:R0:W-:Y:S03]  /*25980*/  STL.64 [R1+0xf30], R16 ;  /* 0x000f301001007387 */ /* 0x0001e60000100a00 */
[----:B0-----:R-:W2:Y:S01]  /*25990*/  LDL.LU R16, [R1+0xb0] ;  /* 0x0000b00001107983 */ /* 0x001ea20000300800 */
[----:B------:R-:W2:Y:S02]  /*259a0*/  LDL.LU R17, [R1+0xb4] ;  /* 0x0000b40001117983 */ /* 0x000ea40000300800 */
[----:B------:R-:W2:Y:S02]  /*259b0*/  LDL.LU R18, [R1+0xb8] ;  /* 0x0000b80001127983 */ /* 0x000ea40000300800 */
[----:B------:R-:W2:Y:S01]  /*259c0*/  LDL.LU R19, [R1+0xbc] ;  /* 0x0000bc0001137983 */ /* 0x000ea20000300800 */
[C---:B----4-:R-:W-:Y:S01]  /*259d0*/  HMMA.16816.F32.BF16 R8, R24.reuse, R10, R4 ;  /* 0x0000000a1808723c */ /* 0x050fe20000041804 */
[----:B------:R-:W2:Y:S11]  /*259e0*/  LDL.LU.64 R6, [R1+0xf90] ;  /* 0x000f900001067983 */ /* 0x000eb60000300a00 */
[----:B------:R-:W-:Y:S11]  /*259f0*/  @!UPT UIADD3 URZ, URZ, URZ, URZ ;  /* 0x0000003f3f3ff290 */ /* 0x000ff6000fffe03f */
[----:B------:R-:W-:Y:S01]  /*25a00*/  STL.64 [R1+0xf28], R10 ;  /* 0x000f280a01007387 */ /* 0x000fe20000100a00 */
[----:B------:R0:W-:Y:S03]  /*25a10*/  STL.64 [R1+0xf20], R8 ;  /* 0x000f200801007387 */ /* 0x0001e60000100a00 */
[----:B0-----:R-:W3:Y:S01]  /*25a20*/  LDL.LU R8, [R1+0x70] ;  /* 0x0000700001087983 */ /* 0x001ee20000300800 */
[----:B------:R-:W3:Y:S02]  /*25a30*/  LDL.LU R9, [R1+0x74] ;  /* 0x0000740001097983 */ /* 0x000ee40000300800 */
[----:B------:R-:W3:Y:S02]  /*25a40*/  LDL.LU R10, [R1+0x78] ;  /* 0x00007800010a7983 */ /* 0x000ee40000300800 */
[----:B------:R-:W3:Y:S01]  /*25a50*/  LDL.LU R11, [R1+0x7c] ;  /* 0x00007c00010b7983 */ /* 0x000ee20000300800 */
[C---:B--2---:R-:W-:Y:S08]  /*25a60*/  HMMA.16816.F32.BF16 R4, R24.reuse, R6, R16 ;  /* 0x000000061804723c */ /* 0x044ff00000041810 */
[----:B---3--:R-:W-:Y:S11]  /*25a70*/  HMMA.16816.F32.BF16 R12, R24, R14, R8 ;  /* 0x0000000e180c723c */ /* 0x008ff60000041808 */
[----:B------:R-:W-:Y:S05]  /*25a80*/  @!UPT UIADD3 URZ, URZ, URZ, URZ ;  /* 0x0000003f3f3ff290 */ /* 0x000fea000fffe03f */
[----:B------:R-:W-:Y:S02]  /*25a90*/  IMAD.MOV.U32 R19, RZ, RZ, R6 ;  /* 0x000000ffff137224 */ /* 0x000fe400078e0006 */
[----:B------:R-:W-:-:S05]  /*25aa0*/  IMAD.MOV.U32 R18, RZ, RZ, R7 ;  /* 0x000000ffff127224 */ /* 0x000fca00078e0007 */
[----:B------:R0:W-:Y:S01]  /*25ab0*/  STL [R1+0x10], R12 ;  /* 0x0000100c01007387 */ /* 0x0001e20000100800 */
[----:B------:R-:W-:Y:S02]  /*25ac0*/  IMAD.MOV.U32 R11, RZ, RZ, R13 ;  /* 0x000000ffff0b7224 */ /* 0x000fe400078e000d */
[----:B------:R-:W-:Y:S01]  /*25ad0*/  IMAD.MOV.U32 R13, RZ, RZ, R29 ;  /* 0x000000ffff0d7224 */ /* 0x000fe200078e001d */
[----:B0-----:R-:W2:Y:S01]  /*25ae0*/  LDL.LU R12, [R1+0xf0] ;  /* 0x0000f000010c7983 */ /* 0x001ea20000300800 */
[----:B------:R-:W3:Y:S02]  /*25af0*/  LDL.LU R29, [R1+0xf88] ;  /* 0x000f8800011d7983 */ /* 0x000ee40000300800 */
[----:B------:R0:W-:Y:S02]  /*25b00*/  STL.64 [R1], R4 ;  /* 0x0000000401007387 */ /* 0x0001e40000100a00 */
[----:B------:R-:W4:Y:S02]  /*25b10*/  LDL.LU.64 R6, [R1+0xf80] ;  /* 0x000f800001067983 */ /* 0x000f240000300a00 */
[----:B----4-:R-:W-:Y:S01]  /*25b20*/  HMMA.16816.F32.BF16 R24, R24, R6, R20 ;  /* 0x000000061818723c */ /* 0x010fe20000041814 */
[----:B------:R-:W4:Y:S01]  /*25b30*/  LDL.LU.64 R20, [R1+0xf78] ;  /* 0x000f780001147983 */ /* 0x000f220000300a00 */
[----:B0-----:R-:W2:Y:S02]  /*25b40*/  LDL.LU.64 R4, [R1+0xf70] ;  /* 0x000f700001047983 */ /* 0x001ea40000300a00 */
[----:B------:R-:W-:Y:S02]  /*25b50*/  STL.64 [R1+0xf58], R18 ;  /* 0x000f581201007387 */ /* 0x000fe40000100a00 */
[----:B------:R-:W-:-:S02]  /*25b60*/  IMAD.MOV.U32 R10, RZ, RZ, R14 ;  /* 0x000000ffff0a7224 */ /* 0x000fc400078e000e */
[----:B------:R-:W-:Y:S02]  /*25b70*/  IMAD.MOV.U32 R0, RZ, RZ, R15 ;  /* 0x000000ffff007224 */ /* 0x000fe400078e000f */
[----:B--2---:R-:W-:Y:S02]  /*25b80*/  IMAD.MOV.U32 R16, RZ, RZ, R5 ;  /* 0x000000ffff107224 */ /* 0x004fe400078e0005 */
[----:B------:R-:W-:Y:S02]  /*25b90*/  IMAD.MOV.U32 R17, RZ, RZ, R4 ;  /* 0x000000ffff117224 */ /* 0x000fe400078e0004 */
[----:B------:R-:W0:Y:S04]  /*25ba0*/  LDSM.16.M88.4 R4, [R28+0xa000] ;  /* 0x00a000001c04783b */ /* 0x000e280000000200 */
[----:B------:R1:W-:Y:S04]  /*25bb0*/  STL.64 [R1+0xf50], R16 ;  /* 0x000f501001007387 */ /* 0x0003e80000100a00 */
[----:B-1----:R-:W2:Y:S01]  /*25bc0*/  LDL.LU R16, [R1+0x90] ;  /* 0x0000900001107983 */ /* 0x002ea20000300800 */
[----:B------:R-:W2:Y:S02]  /*25bd0*/  LDL.LU R17, [R1+0x94] ;  /* 0x0000940001117983 */ /* 0x000ea40000300800 */
[----:B------:R-:W2:Y:S02]  /*25be0*/  LDL.LU R18, [R1+0x98] ;  /* 0x0000980001127983 */ /* 0x000ea40000300800 */
[----:B------:R-:W2:Y:S01]  /*25bf0*/  LDL.LU R19, [R1+0x9c] ;  /* 0x00009c0001137983 */ /* 0x000ea20000300800 */
[----:B------:R-:W-:Y:S01]  /*25c00*/  STL.64 [R1+0xef0], R26 ;  /* 0x000ef01a01007387 */ /* 0x000fe20000100a00 */
[----:B------:R1:W-:Y:S02]  /*25c10*/  STL.64 [R1+0xee8], R24 ;  /* 0x000ee81801007387 */ /* 0x0003e40000100a00 */
[----:B-1----:R-:W-:-:S02]  /*25c20*/  IMAD.MOV.U32 R24, RZ, RZ, R3 ;  /* 0x000000ffff187224 */ /* 0x002fc400078e0003 */
[----:B------:R-:W-:Y:S02]  /*25c30*/  IMAD.MOV.U32 R25, RZ, RZ, R2 ;  /* 0x000000ffff197224 */ /* 0x000fe400078e0002 */
[----:B0-----:R-:W-:Y:S02]  /*25c40*/  IMAD.MOV.U32 R15, RZ, RZ, R4 ;  /* 0x000000ffff0f7224 */ /* 0x001fe400078e0004 */
[----:B------:R-:W-:Y:S02]  /*25c50*/  IMAD.MOV.U32 R14, RZ, RZ, R5 ;  /* 0x000000ffff0e7224 */ /* 0x000fe400078e0005 */
[----:B------:R-:W-:Y:S02]  /*25c60*/  IMAD.MOV.U32 R3, RZ, RZ, R6 ;  /* 0x000000ffff037224 */ /* 0x000fe400078e0006 */
[----:B------:R-:W-:Y:S02]  /*25c70*/  IMAD.MOV.U32 R2, RZ, RZ, R7 ;  /* 0x000000ffff027224 */ /* 0x000fe400078e0007 */
[----:B------:R-:W0:Y:S04]  /*25c80*/  LDSM.16.M88.4 R4, [R28+0xc000] ;  /* 0x00c000001c04783b */ /* 0x000e280000000200 */
[----:B------:R-:W-:Y:S01]  /*25c90*/  STL [R1+0xee4], R2 ;  /* 0x000ee40201007387 */ /* 0x000fe20000100800 */
[----:B------:R-:W-:Y:S03]  /*25ca0*/  STL [R1+0xee0], R3 ;  /* 0x000ee00301007387 */ /* 0x000fe60000100800 */
[----:B0-----:R-:W-:Y:S01]  /*25cb0*/  STL.64 [R1+0xb0], R4 ;  /* 0x0000b00401007387 */ /* 0x001fe20000100a00 */
[----:B------:R0:W-:Y:S03]  /*25cc0*/  STL.64 [R1+0xb8], R6 ;  /* 0x0000b80601007387 */ /* 0x0001e60000100a00 */
[----:B0-----:R-:W2:Y:S01]  /*25cd0*/  LDL.LU.64 R6, [R1+0xf68] ;  /* 0x000f680001067983 */ /* 0x001ea20000300a00 */
[----:B------:R-:W2:Y:S02]  /*25ce0*/  LDL.LU.64 R4, [R1+0xf60] ;  /* 0x000f600001047983 */ /* 0x000ea40000300a00 */
[----:B----4-:R-:W-:-:S02]  /*25cf0*/  IMAD.MOV.U32 R8, RZ, RZ, R21 ;  /* 0x000000ffff087224 */ /* 0x010fc400078e0015 */
[----:B------:R-:W-:Y:S02]  /*25d00*/  IMAD.MOV.U32 R9, RZ, RZ, R20 ;  /* 0x000000ffff097224 */ /* 0x000fe400078e0014 */
[----:B------:R-:W0:Y:S04]  /*25d10*/  LDSM.16.M88.4 R20, [R28+0xe000] ;  /* 0x00e000001c14783b */ /* 0x000e280000000200 */
[----:B------:R-:W-:Y:S04]  /*25d20*/  STL [R1+0xd50], R28 ;  /* 0x000d501c01007387 */ /* 0x000fe80000100800 */
[----:B0-----:R-:W-:Y:S01]  /*25d30*/  STL.64 [R1+0xd0], R20 ;  /* 0x0000d01401007387 */ /* 0x001fe20000100a00 */
[----:B------:R-:W-:Y:S02]  /*25d40*/  STL.64 [R1+0xd8], R22 ;  /* 0x0000d81601007387 */ /* 0x000fe40000100a00 */
[----:B---3--:R-:W0:Y:S04]  /*25d50*/  LDSM.16.MT88.4 R20, [R29+0x10600] ;  /* 0x010600001d14783b */ /* 0x008e280000004200 */
[----:B------:R-:W-:Y:S01]  /*25d60*/  STL [R1+0xf18], R29 ;  /* 0x000f181d01007387 */ /* 0x000fe20000100800 */
[----:B0-----:R-:W-:Y:S01]  /*25d70*/  STL.64 [R1+0xed8], R22 ;  /* 0x000ed81601007387 */ /* 0x001fe20000100a00 */
[----:B------:R0:W-:Y:S03]  /*25d80*/  STL.64 [R1+0xed0], R20 ;  /* 0x000ed01401007387 */ /* 0x0001e60000100a00 */
[----:B0-----:R-:W3:Y:S01]  /*25d90*/  LDL.LU R20, [R1+0x60] ;  /* 0x0000600001147983 */ /* 0x001ee20000300800 */
[----:B------:R-:W3:Y:S02]  /*25da0*/  LDL.LU R21, [R1+0x64] ;  /* 0x0000640001157983 */ /* 0x000ee40000300800 */
[----:B------:R-:W3:Y:S02]  /*25db0*/  LDL.LU R22, [R1+0x68] ;  /* 0x0000680001167983 */ /* 0x000ee40000300800 */
[----:B------:R-:W3:Y:S01]  /*25dc0*/  LDL.LU R23, [R1+0x6c] ;  /* 0x00006c0001177983 */ /* 0x000ee20000300800 */
[----:B--2---:R-:W-:Y:S01]  /*25dd0*/  HMMA.16816.F32.BF16 R24, R4, R24, R16 ;  /* 0x000000180418723c */ /* 0x004fe20000041810 */
[----:B------:R-:W2:Y:S01]  /*25de0*/  LDL.LU.64 R18, [R1+0xf58] ;  /* 0x000f580001127983 */ /* 0x000ea20000300a00 */
[----:B------:R-:W4:Y:S11]  /*25df0*/  LDL.LU.64 R16, [R1+0xf50] ;  /* 0x000f500001107983 */ /* 0x000f360000300a00 */
[----:B------:R-:W-:Y:S10]  /*25e00*/  @!UPT UIADD3 URZ, URZ, URZ, URZ ;  /* 0x0000003f3f3ff290 */ /* 0x000ff4000fffe03f */
[----:B------:R0:W-:Y:S01]  /*25e10*/  STL.64 [R1+0x30], R24 ;  /* 0x0000301801007387 */ /* 0x0001e20000100a00 */
[----:B------:R2:W-:Y:S03]  /*25e20*/  STL.64 [R1+0x38], R26 ;  /* 0x0000381a01007387 */ /* 0x0005e60000100a00 */
[----:B0-----:R-:W3:Y:S01]  /*25e30*/  LDL.LU R24, [R1] ;  /* 0x0000000001187983 */ /* 0x001ee20000300800 */
[----:B------:R-:W3:Y:S02]  /*25e40*/  LDL.LU R25, [R1+0x4] ;  /* 0x0000040001197983 */ /* 0x000ee40000300800 */
[----:B--2---:R-:W-:Y:S02]  /*25e50*/  IMAD.MOV.U32 R26, RZ, RZ, R19 ;  /* 0x000000ffff1a7224 */ /* 0x004fe400078e0013 */
[----:B------:R-:W-:-:S05]  /*25e60*/  IMAD.MOV.U32 R27, RZ, RZ, R18 ;  /* 0x000000ffff1b7224 */ /* 0x000fca00078e0012 */
[----:B------:R-:W-:Y:S04]  /*25e70*/  STL.64 [R1+0xf00], R26 ;  /* 0x000f001a01007387 */ /* 0x000fe80000100a00 */
[----:B---3--:R0:W-:Y:S02]  /*25e80*/  STL.64 [R1+0xef8], R24 ;  /* 0x000ef81801007387 */ /* 0x0081e40000100a00 */
[----:B0-----:R-:W-:Y:S02]  /*25e90*/  IMAD.MOV.U32 R24, RZ, RZ, R15 ;  /* 0x000000ffff187224 */ /* 0x001fe400078e000f */
[----:B------:R-:W-:Y:S02]  /*25ea0*/  IMAD.MOV.U32 R25, RZ, RZ, R14 ;  /* 0x000000ffff197224 */ /* 0x000fe400078e000e */
[C---:B------:R-:W-:Y:S01]  /*25eb0*/  HMMA.16816.F32.BF16 R12, R4.reuse, R12, R20 ;  /* 0x0000000c040c723c */ /* 0x040fe20000041814 */
[----:B------:R-:W-:Y:S11]  /*25ec0*/  STL [R1+0xf1c], R24 ;  /* 0x000f1c1801007387 */ /* 0x000ff60000100800 */
[----:B------:R-:W-:Y:S11]  /*25ed0*/  @!UPT UIADD3 URZ, URZ, URZ, URZ ;  /* 0x0000003f3f3ff290 */ /* 0x000ff6000fffe03f */
[----:B------:R-:W-:Y:S01]  /*25ee0*/  @!UPT UIADD3 URZ, URZ, URZ, URZ ;  /* 0x0000003f3f3ff290 */ /* 0x000fe2000fffe03f */
[----:B------:R-:W-:Y:S02]  /*25ef0*/  IMAD.MOV.U32 R23, RZ, RZ, R14 ;  /* 0x000000ffff177224 */ /* 0x000fe400078e000e */
[----:B------:R-:W-:Y:S02]  /*25f00*/  IMAD.MOV.U32 R22, RZ, RZ, R15 ;  /* 0x000000ffff167224 */ /* 0x000fe400078e000f */
[----:B------:R-:W-:Y:S02]  /*25f10*/  IMAD.MOV.U32 R2, RZ, RZ, R12 ;  /* 0x000000ffff027224 */ /* 0x000fe400078e000c */
[----:B------:R-:W-:Y:S01]  /*25f20*/  IMAD.MOV.U32 R3, RZ, RZ, R13 ;  /* 0x000000ffff037224 */ /* 0x000fe200078e000d */
[----:B------:R-:W4:Y:S01]  /*25f30*/  LDL.LU.64 R14, [R1+0xf48] ;  /* 0x000f4800010e7983 */ /* 0x000f220000300a00 */
[----:B------:R-:W4:Y:S02]  /*25f40*/  LDL.LU.64 R12, [R1+0xf40] ;  /* 0x000f4000010c7983 */ /* 0x000f240000300a00 */
[----:B------:R-:W2:Y:S01]  /*25f50*/  LDL.LU.64 R18, [R1+0xf38] ;  /* 0x000f380001127983 */ /* 0x000ea20000300a00 */
[----:B----4-:R-:W-:Y:S01]  /*25f60*/  HMMA.16816.F32.BF16 R12, R4, R16, R12 ;  /* 0x00000010040c723c */ /* 0x010fe2000004180c */
[----:B------:R-:W2:Y:S11]  /*25f70*/  LDL.LU.64 R16, [R1+0xf30] ;  /* 0x000f300001107983 */ /* 0x000eb60000300a00 */
[----:B------:R-:W-:Y:S11]  /*25f80*/  @!UPT UIADD3 URZ, URZ, URZ, URZ ;  /* 0x0000003f3f3ff290 */ /* 0x000ff6000fffe03f */
[----:B------:R-:W-:Y:S01]  /*25f90*/  @!UPT UIADD3 URZ, URZ, URZ, URZ ;  /* 0x0000003f3f3ff290 */ /* 0x000fe2000fffe03f */
[----:B------:R-:W-:Y:S02]  /*25fa0*/  IMAD.MOV.U32 R27, RZ, RZ, R14 ;  /* 0x000000ffff1b7224 */ /* 0x000fe400078e000e */
[----:B------:R-:W-:Y:S01]  /*25fb0*/  IMAD.MOV.U32 R26, RZ, RZ, R15 ;  /* 0x000000ffff1a7224 */ /* 0x000fe200078e000f */
[----:B------:R-:W3:Y:S01]  /*25fc0*/  LDL.LU R14, [R1+0xe8] ;  /* 0x0000e800010e7983 */ /* 0x000ee20000300800 */
[----:B------:R-:W3:Y:S02]  /*25fd0*/  LDL.LU R15, [R1+0xec] ;  /* 0x0000ec00010f7983 */ /* 0x000ee40000300800 */
[----:B------:R-:W4:Y:S02]  /*25fe0*/  LDL.LU R20, [R1+0xd0] ;  /* 0x0000d00001147983 */ /* 0x000f240000300800 */
[----:B------:R-:W4:Y:S01]  /*25ff0*/  LDL.LU R21, [R1+0xd4] ;  /* 0x0000d40001157983 */ /* 0x000f220000300800 */
[----:B------:R0:W-:Y:S02]  /*26000*/  STL.64 [R1+0xf10], R22 ;  /* 0x000f101601007387 */ /* 0x0001e40000100a00 */
[----:B0-----:R-:W-:-:S02]  /*26010*/  IMAD.MOV.U32 R22, RZ, RZ, R10 ;  /* 0x000000ffff167224 */ /* 0x001fc400078e000a */
[----:B------:R-:W-:Y:S01]  /*26020*/  IMAD.MOV.U32 R23, RZ, RZ, R0 ;  /* 0x000000ffff177224 */ /* 0x000fe200078e0000 */
[----:B--2---:R-:W-:Y:S11]  /*26030*/  HMMA.16816.F32.BF16 R16, R4, R8, R16 ;  /* 0x000000080410723c */ /* 0x004ff60000041810 */
[----:B------:R-:W-:Y:S11]  /*26040*/  @!UPT UIADD3 URZ, URZ, URZ, URZ ;  /* 0x0000003f3f3ff290 */ /* 0x000ff6000fffe03f */
[----:B------:R-:W-:Y:S02]  /*26050*/  @!UPT UIADD3 URZ, URZ, URZ, URZ ;  /* 0x0000003f3f3ff290 */ /* 0x000fe4000fffe03f */
[----:B------:R-:W-:Y:S01]  /*26060*/  IMAD.MOV.U32 R0, RZ, RZ, R16 ;  /* 0x000000ffff007224 */ /* 0x000fe200078e0010 */
[----:B----4-:R0:W-:Y:S01]  /*26070*/  STL.64 [R1+0xf08], R20 ;  /* 0x000f081401007387 */ /* 0x0101e20000100a00 */
[----:B------:R-:W-:-:S03]  /*26080*/  IMAD.MOV.U32 R28, RZ, RZ, R17 ;  /* 0x000000ffff1c7224 */ /* 0x000fc600078e0011 */
[----:B0-----:R-:W2:Y:S01]  /*26090*/  LDL.LU R20, [R1+0x10] ;  /* 0x0000100001147983 */ /* 0x001ea20000300800 */
[----:B------:R-:W-:Y:S02]  /*260a0*/  IMAD.MOV.U32 R21, RZ, RZ, R11 ;  /* 0x000000ffff157224 */ /* 0x000fe400078e000b */
[----:B------:R-:W4:Y:S02]  /*260b0*/  LDL.LU.64 R10, [R1+0xf28] ;  /* 0x000f2800010a7983 */ /* 0x000f240000300a00 */
[----:B------:R-:W4:Y:S01]  /*260c0*/  LDL.LU.64 R8, [R1+0xf20] ;  /* 0x000f200001087983 */ /* 0x000f220000300a00 */
[----:B------:R-:W4:Y:S01]  /*260d0*/  LDL.LU R16, [R1+0x120] ;  /* 0x0001200001107983 */ /* 0x000f220000300800 */
[----:B------:R-:W4:Y:S02]  /*260e0*/  LDL.LU R17, [R1+0x124] ;  /* 0x0001240001117983 */ /* 0x000f240000300800 */
[----:B------:R-:W-:Y:S02]  /*260f0*/  IMAD.MOV.U32 R24, RZ, RZ, R12 ;  /* 0x000000ffff187224 */ /* 0x000fe400078e000c */
[----:B------:R-:W-:-:S02]  /*26100*/  IMAD.MOV.U32 R29, RZ, RZ, R13 ;  /* 0x000000ffff1d7224 */ /* 0x000fc400078e000d */
[----:B------:R-:W-:Y:S02]  /*26110*/  IMAD.MOV.U32 R13, RZ, RZ, R18 ;  /* 0x000000ffff0d7224 */ /* 0x000fe400078e0012 */
[----:B------:R-:W-:Y:S02]  /*26120*/  IMAD.MOV.U32 R12, RZ, RZ, R19 ;  /* 0x000000ffff0c7224 */ /* 0x000fe400078e0013 */
[----:B----4-:R-:W-:Y:S01]  /*26130*/  HMMA.16816.F32.BF16 R16, R4, R16, R8 ;  /* 0x000000100410723c */ /* 0x010fe20000041808 */
[----:B------:R-:W4:Y:S01]  /*26140*/  LDL.LU R8, [R1+0xb0] ;  /* 0x0000b00001087983 */ /* 0x000f220000300800 */
[----:B------:R-:W4:Y:S11]  /*26150*/  LDL.LU R9, [R1+0xb4] ;  /* 0x0000b40001097983 */ /* 0x000f360000300800 */
[----:B------:R-:W-:Y:S10]  /*26160*/  @!UPT UIADD3 URZ, URZ, URZ, URZ ;  /* 0x0000003f3f3ff290 */ /* 0x000ff4000fffe03f */
[----:B------:R-:W-:Y:S01]  /*26170*/  STL.64 [R1+0xe98], R18 ;  /* 0x000e981201007387 */ /* 0x000fe20000100a00 */
[----:B------:R0:W-:Y:S02]  /*26180*/  STL.64 [R1+0xe90], R16 ;  /* 0x000e901001007387 */ /* 0x0001e40000100a00 */
[----:B0-----:R-:W-:Y:S02]  /*26190*/  IMAD.MOV.U32 R16, RZ, RZ, R24 ;  /* 0x000000ffff107224 */ /* 0x001fe400078e0018 */
[----:B------:R-:W2:Y:S01]  /*261a0*/  LDL.LU R24, [R1+0xf1c] ;  /* 0x000f1c0001187983 */ /* 0x000ea20000300800 */
[----:B------:R-:W-:Y:S02]  /*261b0*/  IMAD.MOV.U32 R18, RZ, RZ, R27 ;  /* 0x000000ffff127224 */ /* 0x000fe400078e001b */
[----:B------:R-:W-:Y:S02]  /*261c0*/  IMAD.MOV.U32 R19, RZ, RZ, R26 ;  /* 0x000000ffff137224 */ /* 0x000fe400078e001a */
[----:B------:R-:W-:-:S02]  /*261d0*/  IMAD.MOV.U32 R17, RZ, RZ, R29 ;  /* 0x000000ffff117224 */ /* 0x000fc400078e001d */
[----:B------:R-:W3:Y:S01]  /*261e0*/  LDL.LU R29, [R1+0xf18] ;  /* 0x000f1800011d7983 */ /* 0x000ee20000300800 */
[----:B------:R0:W-:Y:S02]  /*261f0*/  STL.64 [R1+0xea8], R18 ;  /* 0x000ea81201007387 */ /* 0x0001e40000100a00 */
[----:B------:R1:W-:Y:S01]  /*26200*/  STL.64 [R1+0xea0], R16 ;  /* 0x000ea01001007387 */ /* 0x0003e20000100a00 */
[----:B0-----:R-:W3:Y:S01]  /*26210*/  LDL.LU R18, [R1+0xf8] ;  /* 0x0000f80001127983 */ /* 0x001ee20000300800 */
[----:B------:R-:W3:Y:S01]  /*26220*/  LDL.LU R19, [R1+0xfc] ;  /* 0x0000fc0001137983 */ /* 0x000ee20000300800 */
[C---:B--2---:R-:W-:Y:S02]  /*26230*/  HMMA.16816.F32.BF16 R24, R4.reuse, R24, R20 ;  /* 0x000000180418723c */ /* 0x044fe40000041814 */
[----:B---3--:R0:W-:Y:S01]  /*26240*/  STL.64 [R1+0xec0], R18 ;  /* 0x000ec01201007387 */ /* 0x0081e20000100a00 */
[----:B-1----:R-:W2:Y:S02]  /*26250*/  LDL.LU R16, [R1+0x30] ;  /* 0x0000300001107983 */ /* 0x002ea40000300800 */
[----:B------:R-:W2:Y:S01]  /*26260*/  LDL.LU R17, [R1+0x34] ;  /* 0x0000340001117983 */ /* 0x000ea20000300800 */
[----:B0-----:R-:W2:Y:S01]  /*26270*/  LDL.LU R18, [R1+0x38] ;  /* 0x0000380001127983 */ /* 0x001ea20000300800 */
[----:B------:R-:W2:Y:S02]  /*26280*/  LDL.LU R19, [R1+0x3c] ;  /* 0x00003c0001137983 */ /* 0x000ea40000300800 */
[----:B------:R-:W3:Y:S02]  /*26290*/  LDL.LU.64 R22, [R1+0xf10] ;  /* 0x000f100001167983 */ /* 0x000ee40000300a00 */
[----:B------:R-:W2:Y:S11]  /*262a0*/  LDL.LU.64 R20, [R1+0xf08] ;  /* 0x000f080001147983 */ /* 0x000eb60000300a00 */
[----:B------:R-:W-:Y:S01]  /*262b0*/  @!UPT UIADD3 URZ, URZ, URZ, URZ ;  /* 0x0000003f3f3ff290 */ /* 0x000fe2000fffe03f */
[----:B------:R-:W-:Y:S01]  /*262c0*/  STL.64 [R1+0x60], R24 ;  /* 0x0000601801007387 */ /* 0x000fe20000100a00 */
[----:B------:R0:W-:Y:S03]  /*262d0*/  STL.64 [R1+0x68], R26 ;  /* 0x0000681a01007387 */ /* 0x0001e60000100a00 */
[----:B0-----:R-:W4:Y:S01]  /*262e0*/  LDL.LU.64 R26, [R1+0xf00] ;  /* 0x000f0000011a7983 */ /* 0x001f220000300a00 */
[----:B------:R-:W4:Y:S02]  /*262f0*/  LDL.LU.64 R24, [R1+0xef8] ;  /* 0x000ef80001187983 */ /* 0x000f240000300a00 */
[C---:B----4-:R-:W-:Y:S01]  /*26300*/  HMMA.16816.F32.BF16 R8, R4.reuse, R8, R24 ;  /* 0x000000080408723c */ /* 0x050fe20000041818 */
[----:B------:R-:W2:Y:S01]  /*26310*/  LDL.LU.64 R26, [R1+0xef0] ;  /* 0x000ef000011a7983 */ /* 0x000ea20000300a00 */
[----:B------:R-:W2:Y:S11]  /*26320*/  LDL.LU.64 R24, [R1+0xee8] ;  /* 0x000ee80001187983 */ /* 0x000eb60000300a00 */
[----:B------:R-:W-:Y:S10]  /*26330*/  @!UPT UIADD3 URZ, URZ, URZ, URZ ;  /* 0x0000003f3f3ff290 */ /* 0x000ff4000fffe03f */
[----:B------:R0:W-:Y:S01]  /*26340*/  STL.64 [R1+0xe78], R10 ;  /* 0x000e780a01007387 */ /* 0x0001e20000100a00 */
[----:B------:R1:W-:Y:S03]  /*26350*/  STL.64 [R1+0xe70], R8 ;  /* 0x000e700801007387 */ /* 0x0003e60000100a00 */
[----:B0-----:R-:W4:Y:S01]  /*26360*/  LDL.LU R10, [R1+0x128] ;  /* 0x00012800010a7983 */ /* 0x001f220000300800 */
[----:B------:R-:W4:Y:S02]  /*26370*/  LDL.LU R11, [R1+0x12c] ;  /* 0x00012c00010b7983 */ /* 0x000f240000300800 */
[----:B-1----:R-:W-:Y:S02]  /*26380*/  IMAD.MOV.U32 R8, RZ, RZ, R2 ;  /* 0x000000ffff087224 */ /* 0x002fe400078e0002 */
[----:B------:R-:W-:Y:S01]  /*26390*/  IMAD.MOV.U32 R9, RZ, RZ, R3 ;  /* 0x000000ffff097224 */ /* 0x000fe200078e0003 */
[----:B--2---:R-:W-:Y:S01]  /*263a0*/  HMMA.16816.F32.BF16 R24, R4, R20, R24 ;  /* 0x000000140418723c */ /* 0x004fe20000041818 */
[----:B----4-:R3:W-:Y:S01]  /*263b0*/  STL.64 [R1+0xeb0], R10 ;  /* 0x000eb00a01007387 */ /* 0x0107e20000100a00 */
[----:B------:R-:W2:Y:S02]  /*263c0*/  LDL.LU R2, [R1+0xee4] ;  /* 0x000ee40001027983 */ /* 0x000ea40000300800 */
[----:B------:R-:W4:Y:S02]  /*263d0*/  LDL.LU R3, [R1+0xee0] ;  /* 0x000ee00001037983 */ /* 0x000f240000300800 */
[----:B---3--:R-:W-:-:S02]  /*263e0*/  IMAD.MOV.U32 R10, RZ, RZ, R23 ;  /* 0x000000ffff0a7224 */ /* 0x008fc400078e0017 */
[----:B------:R-:W-:Y:S02]  /*263f0*/  IMAD.MOV.U32 R11, RZ, RZ, R22 ;  /* 0x000000ffff0b7224 */ /* 0x000fe400078e0016 */
[----:B------:R-:W3:Y:S01]  /*26400*/  LDL.LU.64 R22, [R1+0xed8] ;  /* 0x000ed80001167983 */ /* 0x000ee20000300a00 */
[----:B------:R-:W3:Y:S02]  /*26410*/  LDL.LU.64 R20, [R1+0xed0] ;  /* 0x000ed00001147983 */ /* 0x000ee40000300a00 */
[----:B------:R-:W2:Y:S02]  /*26420*/  LDL.LU R6, [R1+0x118] ;  /* 0x0001180001067983 */ /* 0x000ea40000300800 */
[----:B------:R-:W2:Y:S08]  /*26430*/  LDL.LU R7, [R1+0x11c] ;  /* 0x00011c0001077983 */ /* 0x000eb00000300800 */
[----:B------:R0:W-:Y:S01]  /*26440*/  STL.64 [R1+0xe68], R26 ;  /* 0x000e681a01007387 */ /* 0x0001e20000100a00 */
[----:B------:R1:W-:Y:S02]  /*26450*/  STL.64 [R1+0xe60], R24 ;  /* 0x000e601801007387 */ /* 0x0003e40000100a00 */
[----:B0-----:R-:W-:-:S02]  /*26460*/  IMAD.MOV.U32 R26, RZ, RZ, R13 ;  /* 0x000000ffff1a7224 */ /* 0x001fc400078e000d */
[----:B-1----:R-:W-:Y:S02]  /*26470*/  IMAD.MOV.U32 R24, RZ, RZ, R0 ;  /* 0x000000ffff187224 */ /* 0x002fe400078e0000 */
[----:B------:R-:W-:Y:S01]  /*26480*/  IMAD.MOV.U32 R27, RZ, RZ, R12 ;  /* 0x000000ffff1b7224 */ /* 0x000fe200078e000c */
[----:B------:R-:W2:Y:S01]  /*26490*/  LDL.LU R0, [R1+0xec8] ;  /* 0x000ec80001007983 */ /* 0x000ea20000300800 */
[C---:B---3--:R-:W-:Y:S03]  /*264a0*/  HMMA.16816.F32.BF16 R12, R20.reuse, R14, R16 ;  /* 0x0000000e140c723c */ /* 0x048fe60000041810 */
[----:B------:R-:W3:Y:S11]  /*264b0*/  LDL.LU.64 R18, [R1+0xec0] ;  /* 0x000ec00001127983 */ /* 0x000ef60000300a00 */
[----:B------:R-:W-:Y:S09]  /*264c0*/  @!UPT UIADD3 URZ, URZ, URZ, URZ ;  /* 0x0000003f3f3ff290 */ /* 0x000ff2000fffe03f */
[----:B------:R-:W-:Y:S01]  /*264d0*/  STL [R1+0xe34], R12 ;  /* 0x000e340c01007387 */ /* 0x000fe20000100800 */
[----:B------:R-:W-:Y:S02]  /*264e0*/  STL [R1+0xe30], R13 ;  /* 0x000e300d01007387 */ /* 0x000fe40000100800 */
[----:B------:R0:W-:Y:S02]  /*264f0*/  STL [R1+0xe2c], R14 ;  /* 0x000e2c0e01007387 */ /* 0x0001e40000100800 */
[----:B------:R2:W-:Y:S01]  /*26500*/  STL [R1+0xe28], R15 ;  /* 0x000e280f01007387 */ /* 0x0005e20000100800 */
[----:B0-----:R-:W4:Y:S01]  /*26510*/  LDL.LU R14, [R1+0x108] ;  /* 0x00010800010e7983 */ /* 0x001f220000300800 */
[----:B--2---:R-:W-:Y:S02]  /*26520*/  IMAD.MOV.U32 R15, RZ, RZ, R0 ;  /* 0x000000ffff0f7224 */ /* 0x004fe400078e0000 */
[----:B------:R-:W2:Y:S01]  /*26530*/  LDL.LU R0, [R1+0xeb8] ;  /* 0x000eb80001007983 */ /* 0x000ea20000300800 */
[----:B---3--:R-:W-:Y:S01]  /*26540*/  HMMA.16816.F32.BF16 R16, R20, R18, R8 ;  /* 0x000000121410723c */ /* 0x008fe20000041808 */
[----:B------:R-:W3:Y:S11]  /*26550*/  LDL.LU.64 R10, [R1+0xeb0] ;  /* 0x000eb000010a7983 */ /* 0x000ef60000300a00 */
[----:B------:R-:W-:Y:S11]  /*26560*/  @!UPT UIADD3 URZ, URZ, URZ, URZ ;  /* 0x0000003f3f3ff290 */ /* 0x000ff6000fffe03f */
[----:B------:R-:W-:Y:S01]  /*26570*/  STL.64 [R1+0x10], R16 ;  /* 0x0000101001007387 */ /* 0x000fe20000100a00 */
[----:B------:R0:W-:Y:S03]  /*26580*/  STL.64 [R1+0x18], R18 ;  /* 0x0000181201007387 */ /* 0x0001e60000100a00 */
[----:B0-----:R-:W4:Y:S01]  /*26590*/  LDL.LU.64 R18, [R1+0xea8] ;  /* 0x000ea80001127983 */ /* 0x001f220000300a00 */
[----:B------:R-:W4:Y:S02]  /*265a0*/  LDL.LU.64 R16, [R1+0xea0] ;  /* 0x000ea00001107983 */ /* 0x000f240000300a00 */
[----:B------:R-:W-:-:S07]  /*265b0*/  IMAD.MOV.U32 R25, RZ, RZ, R28 ;  /* 0x000000ffff197224 */ /* 0x000fce00078e001c */
[C---:B------:R-:W-:Y:S08]  /*265c0*/  HMMA.16816.F32.BF16 R4, R20.reuse, R6, R24 ;  /* 0x000000061404723c */ /* 0x040ff00000041818 */
[----:B----4-:R-:W-:Y:S01]  /*265d0*/  HMMA.16816.F32.BF16 R12, R20, R14, R16 ;  /* 0x0000000e140c723c */ /* 0x010fe20000041810 */
[----:B------:R-:W3:Y:S01]  /*265e0*/  LDL.LU.64 R18, [R1+0xe98] ;  /* 0x000e980001127983 */ /* 0x000ee20000300a00 */
[----:B------:R-:W3:Y:S11]  /*265f0*/  LDL.LU.64 R16, [R1+0xe90] ;  /* 0x000e900001107983 */ /* 0x000ef60000300a00 */
[----:B------:R-:W-:Y:S10]  /*26600*/  @!UPT UIADD3 URZ, URZ, URZ, URZ ;  /* 0x0000003f3f3ff290 */ /* 0x000ff4000fffe03f */
[----:B------:R0:W-:Y:S01]  /*26610*/  STL.64 [R1+0x40], R12 ;  /* 0x0000400c01007387 */ /* 0x0001e20000100a00 */
[----:B------:R1:W-:Y:S02]  /*26620*/  STL.64 [R1+0x48], R14 ;  /* 0x0000480e01007387 */ /* 0x0003e40000100a00 */
[----:B------:R-:W-:Y:S02]  /*26630*/  STL [R1+0x30], R4 ;  /* 0x0000300401007387 */ /* 0x000fe40000100800 */
[----:B0-----:R-:W-:Y:S02]  /*26640*/  IMAD.MOV.U32 R12, RZ, RZ, R5 ;  /* 0x000000ffff0c7224 */ /* 0x001fe400078e0005 */
[----:B------:R-:W-:Y:S02]  /*26650*/  IMAD.MOV.U32 R13, RZ, RZ, R6 ;  /* 0x000000ffff0d7224 */ /* 0x000fe400078e0006 */
[----:B-1----:R-:W-:-:S05]  /*26660*/  IMAD.MOV.U32 R14, RZ, RZ, R7 ;  /* 0x000000ffff0e7224 */ /* 0x002fca00078e0007 */
[----:B------:R-:W-:Y:S01]  /*26670*/  STL [R1+0xe48], R14 ;  /* 0x000e480e01007387 */ /* 0x000fe20000100800 */
[----:B------:R-:W-:Y:S02]  /*26680*/  STL [R1+0xe44], R12 ;  /* 0x000e440c01007387 */ /* 0x000fe40000100800 */
[----:B------:R-:W-:Y:S02]  /*26690*/  STL [R1+0xe40], R13 ;  /* 0x000e400d01007387 */ /* 0x000fe40000100800 */
[----:B------:R-:W-:Y:S01]  /*266a0*/  STL.64 [R1+0xe88], R22 ;  /* 0x000e881601007387 */ /* 0x000fe20000100a00 */
[----:B------:R-:W-:Y:S04]  /*266b0*/  STL.64 [R1+0xe80], R20 ;  /* 0x000e801401007387 */ /* 0x000fe80000100a00 */
[----:B--2---:R-:W0:Y:S02]  /*266c0*/  LDSM.16.M88.4 R12, [R0+0x80] ;  /* 0x00008000000c783b */ /* 0x004e240000000200 */
[----:B0-----:R-:W-:Y:S01]  /*266d0*/  IMAD.MOV.U32 R24, RZ, RZ, R12 ;  /* 0x000000ffff187224 */ /* 0x001fe200078e000c */
[----:B---3--:R-:W-:Y:S01]  /*266e0*/  HMMA.16816.F32.BF16 R4, R20, R10, R16 ;  /* 0x0000000a1404723c */ /* 0x008fe20000041810 */
[----:B------:R-:W-:Y:S04]  /*266f0*/  LDSM.16.M88.4 R16, [R0+0x2080] ;  /* 0x002080000010783b */ /* 0x000fe80000000200 */
[----:B------:R-:W0:Y:S11]  /*26700*/  LDSM.16.M88.4 R20, [R0+0x4080] ;  /* 0x004080000014783b */ /* 0x000e360000000200 */
[----:B------:R-:W-:Y:S07]  /*26710*/  @!UPT UIADD3 URZ, URZ, URZ, URZ ;  /* 0x0000003f3f3ff290 */ /* 0x000fee000fffe03f */
[----:B------:R-:W-:Y:S01]  /*26720*/  STL.64 [R1+0x20], R4 ;  /* 0x0000200401007387 */ /* 0x000fe20000100a00 */
[----:B------:R-:W-:Y:S02]  /*26730*/  STL.64 [R1+0x28], R6 ;  /* 0x0000280601007387 */ /* 0x000fe40000100a00 */
[----:B------:R-:W1:Y:S04]  /*26740*/  LDSM.16.MT88.4 R4, [R29+0x10800] ;  /* 0x010800001d04783b */ /* 0x000e680000004200 */
[----:B------:R-:W2:Y:S01]  /*26750*/  LDL.LU R26, [R1+0xb8] ;  /* 0x0000b800011a7983 */ /* 0x000ea20000300800 */
[----:B------:R-:W2:Y:S01]  /*26760*/  LDL.LU R27, [R1+0xbc] ;  /* 0x0000bc00011b7983 */ /* 0x000ea20000300800 */
[----:B0-----:R-:W-:-:S03]  /*26770*/  IMAD.MOV.U32 R28, RZ, RZ, R23 ;  /* 0x000000ffff1c7224 */ /* 0x001fc600078e0017 */
[----:B-1----:R-:W-:Y:S01]  /*26780*/  STL [R1+0xe4c], R5 ;  /* 0x000e4c0501007387 */ /* 0x002fe20000100800 */
[----:B------:R-:W-:Y:S02]  /*26790*/  STL [R1+0xe3c], R6 ;  /* 0x000e3c0601007387 */ /* 0x000fe40000100800 */
[----:B------:R-:W-:Y:S02]  /*267a0*/  STL [R1+0xe38], R7 ;  /* 0x000e380701007387 */ /* 0x000fe40000100800 */
[----:B------:R0:W-:Y:S01]  /*267b0*/  STL.64 [R1+0x78], R14 ;  /* 0x0000780e01007387 */ /* 0x0001e20000100a00 */
[----:B------:R-:W-:Y:S01]  /*267c0*/  STL [R1+0xe0c], R16 ;  /* 0x000e0c1001007387 */ /* 0x000fe20000100800 */
[----:B------:R-:W-:Y:S02]  /*267d0*/  STL [R1+0xe08], R17 ;  /* 0x000e081101007387 */ /* 0x000fe40000100800 */
[----:B------:R-:W-:Y:S02]  /*267e0*/  STL [R1+0x94], R21 ;  /* 0x0000941501007387 */ /* 0x000fe40000100800 */
[----:B------:R-:W-:Y:S02]  /*267f0*/  STL [R1+0x98], R22 ;  /* 0x0000981601007387 */ /* 0x000fe40000100800 */
[----:B0-----:R-:W-:-:S02]  /*26800*/  IMAD.MOV.U32 R15, RZ, RZ, R20 ;  /* 0x000000ffff0f7224 */ /* 0x001fc400078e0014 */
[----:B------:R-:W0:Y:S01]  /*26810*/  LDSM.16.M88.4 R20, [R0+0x6080] ;  /* 0x006080000014783b */ /* 0x000e220000000200 */
[----:B------:R-:W-:-:S03]  /*26820*/  IMAD.MOV.U32 R10, RZ, RZ, R3 ;  /* 0x000000ffff0a7224 */ /* 0x000fc600078e0003 */
[----:B------:R-:W-:Y:S01]  /*26830*/  STL [R1+0xe10], R28 ;  /* 0x000e101c01007387 */ /* 0x000fe20000100800 */
[----:B0-----:R-:W-:Y:S02]  /*26840*/  IMAD.MOV.U32 R6, RZ, RZ, R20 ;  /* 0x000000ffff067224 */ /* 0x001fe400078e0014 */
[----:B------:R-:W-:Y:S01]  /*26850*/  IMAD.MOV.U32 R7, RZ, RZ, R21 ;  /* 0x000000ffff077224 */ /* 0x000fe200078e0015 */
[----:B------:R-:W-:Y:S01]  /*26860*/  STL [R1+0xc8], R22 ;  /* 0x0000c81601007387 */ /* 0x000fe20000100800 */
[----:B------:R-:W-:Y:S02]  /*26870*/  IMAD.MOV.U32 R3, RZ, RZ, R23 ;  /* 0x000000ffff037224 */ /* 0x000fe400078e0017 */
[----:B------:R-:W0:Y:S03]  /*26880*/  LDSM.16.M88.4 R20, [R0+0x8080] ;  /* 0x008080000014783b */ /* 0x000e260000000200 */
[----:B------:R-:W-:Y:S01]  /*26890*/  STL [R1+0xe14], R3 ;  /* 0x000e140301007387 */ /* 0x000fe20000100800 */
[----:B------:R1:W-:Y:S02]  /*268a0*/  STL.64 [R1+0x88], R18 ;  /* 0x0000881201007387 */ /* 0x0003e40000100a00 */
[----:B------:R-:W3:Y:S02]  /*268b0*/  LDL.LU R16, [R1+0x60] ;  /* 0x0000600001107983 */ /* 0x000ee40000300800 */
[----:B------:R-:W3:Y:S02]  /*268c0*/  LDL.LU R17, [R1+0x64] ;  /* 0x0000640001117983 */ /* 0x000ee40000300800 */
[----:B------:R-:W-:-:S02]  /*268d0*/  IMAD.MOV.U32 R11, RZ, RZ, R2 ;  /* 0x000000ffff0b7224 */ /* 0x000fc400078e0002 */
[----:B------:R-:W-:Y:S01]  /*268e0*/  IMAD.MOV.U32 R2, RZ, RZ, R13 ;  /* 0x000000ffff027224 */ /* 0x000fe200078e000d */
[----:B-1----:R-:W3:Y:S01]  /*268f0*/  LDL.LU R18, [R1+0x68] ;  /* 0x0000680001127983 */ /* 0x002ee20000300800 */
[----:B------:R-:W3:Y:S02]  /*26900*/  LDL.LU R19, [R1+0x6c] ;  /* 0x00006c0001137983 */ /* 0x000ee40000300800 */
[----:B0-----:R-:W-:Y:S01]  /*26910*/  IMAD.MOV.U32 R12, RZ, RZ, R20 ;  /* 0x000000ffff0c7224 */ /* 0x001fe200078e0014 */
[----:B------:R-:W-:Y:S01]  /*26920*/  STL.64 [R1+0xe8], R22 ;  /* 0x0000e81601007387 */ /* 0x000fe20000100a00 */
[----:B------:R-:W-:Y:S02]  /*26930*/  IMAD.MOV.U32 R13, RZ, RZ, R21 ;  /* 0x000000ffff0d7224 */ /* 0x000fe400078e0015 */
[----:B------:R-:W0:Y:S02]  /*26940*/  LDSM.16.M88.4 R20, [R0+0xa080] ;  /* 0x00a080000014783b */ /* 0x000e240000000200 */
[----:B0-----:R0:W-:Y:S02]  /*26950*/  STL.64 [R1+0xf8], R22 ;  /* 0x0000f81601007387 */ /* 0x0011e40000100a00 */
[----:B------:R-:W-:-:S02]  /*26960*/  IMAD.MOV.U32 R5, RZ, RZ, R20 ;  /* 0x000000ffff057224 */ /* 0x000fc400078e0014 */
[----:B------:R-:W-:Y:S01]  /*26970*/  IMAD.MOV.U32 R14, RZ, RZ, R21 ;  /* 0x000000ffff0e7224 */ /* 0x000fe200078e0015 */
[----:B0-----:R-:W3:Y:S01]  /*26980*/  LDL.LU.64 R22, [R1+0xe88] ;  /* 0x000e880001167983 */ /* 0x001ee20000300a00 */
[----:B------:R-:W3:Y:S02]  /*26990*/  LDL.LU.64 R20, [R1+0xe80] ;  /* 0x000e800001147983 */ /* 0x000ee40000300a00 */
[----:B------:R0:W-:Y:S02]  /*269a0*/  STL.64 [R1+0xe58], R6 ;  /* 0x000e580601007387 */ /* 0x0001e40000100a00 */
[----:B------:R-:W-:Y:S01]  /*269b0*/  STL.64 [R1+0xe50], R4 ;  /* 0x000e500401007387 */ /* 0x000fe20000100a00 */
[----:B0-----:R-:W4:Y:S01]  /*269c0*/  LDL.LU R6, [R1+0xd8] ;  /* 0x0000d80001067983 */ /* 0x001f220000300800 */
[----:B------:R-:W4:Y:S01]  /*269d0*/  LDL.LU R7, [R1+0xdc] ;  /* 0x0000dc0001077983 */ /* 0x000f220000300800 */
[----:B---3--:R-:W-:Y:S11]  /*269e0*/  HMMA.16816.F32.BF16 R8, R20, R10, R16 ;  /* 0x0000000a1408723c */ /* 0x008ff60000041810 */
[----:B------:R-:W-:Y:S11]  /*269f0*/  @!UPT UIADD3 URZ, URZ, URZ, URZ ;  /* 0x0000003f3f3ff290 */ /* 0x000ff6000fffe03f */
[----:B------:R-:W-:Y:S02]  /*26a00*/  @!UPT UIADD3 URZ, URZ, URZ, URZ ;  /* 0x0000003f3f3ff290 */ /* 0x000fe4000fffe03f */
[----:B------:R-:W-:Y:S02]  /*26a10*/  IMAD.MOV.U32 R19, RZ, RZ, R10 ;  /* 0x000000ffff137224 */ /* 0x000fe400078e000a */
[----:B------:R-:W-:Y:S02]  /*26a20*/  IMAD.MOV.U32 R18, RZ, RZ, R11 ;  /* 0x000000ffff127224 */ /* 0x000fe400078e000b */
[----:B------:R-:W-:Y:S02]  /*26a30*/  IMAD.MOV.U32 R16, RZ, RZ, R8 ;  /* 0x000000ffff107224 */ /* 0x000fe400078e0008 */
[----:B------:R-:W-:Y:S01]  /*26a40*/  IMAD.MOV.U32 R17, RZ, RZ, R9 ;  /* 0x000000ffff117224 */ /* 0x000fe200078e0009 */
[----:B------:R-:W2:Y:S01]  /*26a50*/  LDL.LU.64 R10, [R1+0xe78] ;  /* 0x000e7800010a7983 */ /* 0x000ea20000300a00 */
[----:B------:R-:W2:Y:S02]  /*26a60*/  LDL.LU.64 R8, [R1+0xe70] ;  /* 0x000e700001087983 */ /* 0x000ea40000300a00 */
[----:B------:R-:W-:Y:S01]  /*26a70*/  STL.64 [R1+0xe20], R18 ;  /* 0x000e201201007387 */ /* 0x000fe20000100a00 */
[----:B------:R0:W-:Y:S02]  /*26a80*/  STL.64 [R1+0xe18], R16 ;  /* 0x000e181001007387 */ /* 0x0001e40000100a00 */
[----:B0-----:R-:W-:-:S02]  /*26a90*/  IMAD.MOV.U32 R16, RZ, RZ, R24 ;  /* 0x000000ffff107224 */ /* 0x001fc400078e0018 */
[----:B------:R-:W-:Y:S01]  /*26aa0*/  IMAD.MOV.U32 R17, RZ, RZ, R2 ;  /* 0x000000ffff117224 */ /* 0x000fe200078e0002 */
[----:B--2---:R-:W-:Y:S11]  /*26ab0*/  HMMA.16816.F32.BF16 R8, R20, R26, R8 ;  /* 0x0000001a1408723c */ /* 0x004ff60000041808 */
[----:B------:R-:W-:Y:S11]  /*26ac0*/  @!UPT UIADD3 URZ, URZ, URZ, URZ ;  /* 0x0000003f3f3ff290 */ /* 0x000ff6000fffe03f */
[----:B------:R-:W-:Y:S02]  /*26ad0*/  @!UPT UIADD3 URZ, URZ, URZ, URZ ;  /* 0x0000003f3f3ff290 */ /* 0x000fe4000fffe03f */
[----:B------:R-:W-:Y:S02]  /*26ae0*/  IMAD.MOV.U32 R28, RZ, RZ, R11 ;  /* 0x000000ffff1c7224 */ /* 0x000fe400078e000b */
[----:B------:R-:W-:-:S05]  /*26af0*/  IMAD.MOV.U32 R11, RZ, RZ, R0 ;  /* 0x000000ffff0b7224 */ /* 0x000fca00078e0000 */
[----:B------:R-:W0:Y:S04]  /*26b00*/  LDSM.16.M88.4 R24, [R11+0xc080] ;  /* 0x00c080000b18783b */ /* 0x000e280000000200 */
[----:B------:R-:W-:Y:S01]  /*26b10*/  STL.64 [R1+0x50], R8 ;  /* 0x0000500801007387 */ /* 0x000fe20000100a00 */
[----:B0-----:R-:W-:Y:S02]  /*26b20*/  IMAD.MOV.U32 R2, RZ, RZ, R26 ;  /* 0x000000ffff027224 */ /* 0x001fe400078e001a */
[----:B------:R-:W-:Y:S02]  /*26b30*/  IMAD.MOV.U32 R0, RZ, RZ, R27 ;  /* 0x000000ffff007224 */ /* 0x000fe400078e001b */
[----:B------:R-:W-:Y:S02]  /*26b40*/  IMAD.MOV.U32 R19, RZ, RZ, R24 ;  /* 0x000000ffff137224 */ /* 0x000fe400078e0018 */
[----:B------:R-:W-:Y:S01]  /*26b50*/  IMAD.MOV.U32 R18, RZ, RZ, R25 ;  /* 0x000000ffff127224 */ /* 0x000fe200078e0019 */
[----:B------:R-:W4:Y:S01]  /*26b60*/  LDL.LU.64 R26, [R1+0xe68] ;  /* 0x000e6800011a7983 */ /* 0x000f220000300a00 */
[----:B------:R-:W4:Y:S02]  /*26b70*/  LDL.LU.64 R24, [R1+0xe60] ;  /* 0x000e600001187983 */ /* 0x000f240000300a00 */
[----:B------:R-:W-:Y:S02]  /*26b80*/  STL [R1+0xd68], R0 ;  /* 0x000d680001007387 */ /* 0x000fe40000100800 */
[----:B------:R-:W-:Y:S02]  /*26b90*/  STL [R1+0xd54], R2 ;  /* 0x000d540201007387 */ /* 0x000fe40000100800 */
[----:B------:R-:W-:-:S02]  /*26ba0*/  IMAD.MOV.U32 R3, RZ, RZ, R10 ;  /* 0x000000ffff037224 */ /* 0x000fc400078e000a */
[----:B------:R-:W0:Y:S01]  /*26bb0*/  LDSM.16.M88.4 R8, [R11+0xe080] ;  /* 0x00e080000b08783b */ /* 0x000e220000000200 */
[----:B----4-:R-:W-:Y:S03]  /*26bc0*/  HMMA.16816.F32.BF16 R24, R20, R6, R24 ;  /* 0x000000061418723c */ /* 0x010fe60000041818 */
[----:B------:R-:W2:Y:S01]  /*26bd0*/  LDL.LU.64 R6, [R1+0xe58] ;  /* 0x000e580001067983 */ /* 0x000ea20000300a00 */
[----:B------:R-:W3:Y:S02]  /*26be0*/  LDL.LU.64 R4, [R1+0xe50] ;  /* 0x000e500001047983 */ /* 0x000ee40000300a00 */
[----:B0-----:R-:W-:Y:S02]  /*26bf0*/  STL.64 [R1+0x108], R10 ;  /* 0x0001080a01007387 */ /* 0x001fe40000100a00 */
[----:B------:R-:W-:Y:S02]  /*26c00*/  IMAD.MOV.U32 R21, RZ, RZ, R8 ;  /* 0x000000ffff157224 */ /* 0x000fe400078e0008 */
[----:B------:R-:W-:-:S02]  /*26c10*/  IMAD.MOV.U32 R20, RZ, RZ, R9 ;  /* 0x000000ffff147224 */ /* 0x000fc400078e0009 */
[----:B------:R-:W0:Y:S11]  /*26c20*/  LDSM.16.MT88.4 R8, [R29+0x10a00] ;  /* 0x010a00001d08783b */ /* 0x000e360000004200 */
[----:B------:R-:W-:Y:S01]  /*26c30*/  @!UPT UIADD3 URZ, URZ, URZ, URZ ;  /* 0x0000003f3f3ff290 */ /* 0x000fe2000fffe03f */
[----:B------:R-:W-:Y:S02]  /*26c40*/  IMAD.MOV.U32 R23, RZ, RZ, R24 ;  /* 0x000000ffff177224 */ /* 0x000fe400078e0018 */
[----:B------:R-:W-:Y:S01]  /*26c50*/  IMAD.MOV.U32 R22, RZ, RZ, R25 ;  /* 0x000000ffff167224 */ /* 0x000fe200078e0019 */
[----:B0-----:R-:W-:Y:S01]  /*26c60*/  STL.64 [R1+0xd88], R10 ;  /* 0x000d880a01007387 */ /* 0x001fe20000100a00 */
[----:B------:R0:W-:Y:S02]  /*26c70*/  STL.64 [R1+0xd80], R8 ;  /* 0x000d800801007387 */ /* 0x0001e40000100a00 */
[----:B0-----:R-:W-:Y:S02]  /*26c80*/  IMAD.MOV.U32 R8, RZ, RZ, R21 ;  /* 0x000000ffff087224 */ /* 0x001fe400078e0015 */
[----:B------:R-:W-:-:S05]  /*26c90*/  IMAD.MOV.U32 R9, RZ, RZ, R20 ;  /* 0x000000ffff097224 */ /* 0x000fca00078e0014 */
[----:B------:R0:W-:Y:S02]  /*26ca0*/  STL.64 [R1+0xda0], R8 ;  /* 0x000da00801007387 */ /* 0x0001e40000100a00 */
[----:B0-----:R-:W-:Y:S02]  /*26cb0*/  IMAD.MOV.U32 R8, RZ, RZ, R19 ;  /* 0x000000ffff087224 */ /* 0x001fe400078e0013 */
[----:B------:R-:W-:-:S05]  /*26cc0*/  IMAD.MOV.U32 R9, RZ, RZ, R18 ;  /* 0x000000ffff097224 */ /* 0x000fca00078e0012 */
[----:B------:R0:W-:Y:S02]  /*26cd0*/  STL.64 [R1+0xdb8], R8 ;  /* 0x000db80801007387 */ /* 0x0001e40000100a00 */
[----:B0-----:R-:W-:Y:S02]  /*26ce0*/  IMAD.MOV.U32 R9, RZ, RZ, R14 ;  /* 0x000000ffff097224 */ /* 0x001fe400078e000e */
[----:B---3--:R-:W-:Y:S02]  /*26cf0*/  IMAD.MOV.U32 R8, RZ, RZ, R5 ;  /* 0x000000ffff087224 */ /* 0x008fe400078e0005 */
[----:B------:R-:W3:Y:S01]  /*26d00*/  LDL.LU R5, [R1+0xe4c] ;  /* 0x000e4c0001057983 */ /* 0x000ee20000300800 */
[----:B------:R-:W4:Y:S02]  /*26d10*/  LDL.LU R14, [R1+0xe48] ;  /* 0x000e4800010e7983 */ /* 0x000f240000300800 */
[----:B------:R0:W-:Y:S02]  /*26d20*/  STL.64 [R1+0xdd0], R8 ;  /* 0x000dd00801007387 */ /* 0x0001e40000100a00 */
[----:B--2---:R-:W-:-:S02]  /*26d30*/  IMAD.MOV.U32 R24, RZ, RZ, R6 ;  /* 0x000000ffff187224 */ /* 0x004fc400078e0006 */
[----:B------:R-:W-:Y:S02]  /*26d40*/  IMAD.MOV.U32 R25, RZ, RZ, R7 ;  /* 0x000000ffff197224 */ /* 0x000fe400078e0007 */
[----:B0-----:R-:W-:Y:S02]  /*26d50*/  IMAD.MOV.U32 R8, RZ, RZ, R12 ;  /* 0x000000ffff087224 */ /* 0x001fe400078e000c */
[----:B------:R-:W-:Y:S01]  /*26d60*/  IMAD.MOV.U32 R9, RZ, RZ, R13 ;  /* 0x000000ffff097224 */ /* 0x000fe200078e000d */
[----:B------:R-:W2:Y:S01]  /*26d70*/  LDL.LU R12, [R1+0xe44] ;  /* 0x000e4400010c7983 */ /* 0x000ea20000300800 */
[----:B------:R-:W3:Y:S03]  /*26d80*/  LDL.LU R13, [R1+0xe40] ;  /* 0x000e4000010d7983 */ /* 0x000ee60000300800 */
[----:B------:R0:W-:Y:S01]  /*26d90*/  STL.64 [R1+0xde8], R8 ;  /* 0x000de80801007387 */ /* 0x0001e20000100a00 */
[----:B------:R-:W3:Y:S02]  /*26da0*/  LDL.LU R6, [R1+0xe3c] ;  /* 0x000e3c0001067983 */ /* 0x000ee40000300800 */
[----:B------:R-:W3:Y:S02]  /*26db0*/  LDL.LU R7, [R1+0xe38] ;  /* 0x000e380001077983 */ /* 0x000ee40000300800 */
[----:B------:R-:W-:Y:S01]  /*26dc0*/  STL.64 [R1+0xdf0], R24 ;  /* 0x000df01801007387 */ /* 0x000fe20000100a00 */
[----:B0-----:R-:W3:Y:S01]  /*26dd0*/  LDL.LU R8, [R1+0x30] ;  /* 0x0000300001087983 */ /* 0x001ee20000300800 */
[----:B------:R-:W-:-:S02]  /*26de0*/  IMAD.MOV.U32 R20, RZ, RZ, R15 ;  /* 0x000000ffff147224 */ /* 0x000fc400078e000f */
[----:B----4-:R-:W-:Y:S02]  /*26df0*/  IMAD.MOV.U32 R11, RZ, RZ, R14 ;  /* 0x000000ffff0b7224 */ /* 0x010fe400078e000e */
[----:B--2---:R-:W-:Y:S02]  /*26e00*/  IMAD.MOV.U32 R9, RZ, RZ, R12 ;  /* 0x000000ffff097224 */ /* 0x004fe400078e000c */
[----:B---3--:R-:W-:Y:S01]  /*26e10*/  IMAD.MOV.U32 R10, RZ, RZ, R13 ;  /* 0x000000ffff0a7224 */ /* 0x008fe200078e000d */
[----:B------:R-:W2:Y:S01]  /*26e20*/  LDL.LU R12, [R1+0xe34] ;  /* 0x000e3400010c7983 */ /* 0x000ea20000300800 */
[----:B------:R-:W2:Y:S02]  /*26e30*/  LDL.LU R13, [R1+0xe30] ;  /* 0x000e3000010d7983 */ /* 0x000ea40000300800 */
[----:B------:R-:W2:Y:S01]  /*26e40*/  LDL.LU R14, [R1+0xe2c] ;  /* 0x000e2c00010e7983 */ /* 0x000ea20000300800 */
[----:B------:R-:W-:Y:S04]  /*26e50*/  STL.64 [R1+0xe00], R10 ;  /* 0x000e000a01007387 */ /* 0x000fe80000100a00 */
[----:B------:R0:W-:Y:S04]  /*26e60*/  STL.64 [R1+0xdf8], R8 ;  /* 0x000df80801007387 */ /* 0x0001e80000100a00 */
[----:B0-----:R-:W3:Y:S01]  /*26e70*/  LDL.LU R8, [R1+0x10] ;  /* 0x0000100001087983 */ /* 0x001ee20000300800 */
[----:B------:R-:W3:Y:S02]  /*26e80*/  LDL.LU R9, [R1+0x14] ;  /* 0x0000140001097983 */ /* 0x000ee40000300800 */
[----:B------:R-:W3:Y:S02]  /*26e90*/  LDL.LU R10, [R1+0x18] ;  /* 0x00001800010a7983 */ /* 0x000ee40000300800 */
[----:B------:R-:W3:Y:S01]  /*26ea0*/  LDL.LU R11, [R1+0x1c] ;  /* 0x00001c00010b7983 */ /* 0x000ee20000300800 */
[----:B------:R-:W2:Y:S01]  /*26eb0*/  LDL.LU R15, [R1+0xe28] ;  /* 0x000e2800010f7983 */ /* 0x000ea20000300800 */
[----:B------:R-:W4:Y:S02]  /*26ec0*/  LDL.LU R21, [R1+0x94] ;  /* 0x0000940001157983 */ /* 0x000f240000300800 */
[----:B------:R-:W4:Y:S02]  /*26ed0*/  LDL.LU R24, [R1+0x40] ;  /* 0x0000400001187983 */ /* 0x000f240000300800 */
[----:B------:R-:W-:Y:S01]  /*26ee0*/  IMAD.MOV.U32 R2, RZ, RZ, R26 ;  /* 0x000000ffff027224 */ /* 0x000fe200078e001a */
[----:B------:R-:W4:Y:S01]  /*26ef0*/  LDL.LU R25, [R1+0x44] ;  /* 0x0000440001197983 */ /* 0x000f220000300800 */
[----:B------:R-:W-:-:S02]  /*26f00*/  IMAD.MOV.U32 R0, RZ, RZ, R27 ;  /* 0x000000ffff007224 */ /* 0x000fc400078e001b */
[----:B------:R-:W4:Y:S02]  /*26f10*/  LDL.LU R26, [R1+0x48] ;  /* 0x00004800011a7983 */ /* 0x000f240000300800 */
[----:B------:R-:W4:Y:S01]  /*26f20*/  LDL.LU R27, [R1+0x4c] ;  /* 0x00004c00011b7983 */ /* 0x000f220000300800 */
[----:B------:R-:W3:Y:S01]  /*26f30*/  LDL.LU.64 R18, [R1+0xe20] ;  /* 0x000e200001127983 */ /* 0x000ee20000300a00 */
[----:B--2---:R-:W-:Y:S03]  /*26f40*/  HMMA.16816.F32.BF16 R12, R4, R16, R12 ;  /* 0x00000010040c723c */ /* 0x004fe6000004180c */
[----:B------:R-:W2:Y:S11]  /*26f50*/  LDL.LU.64 R16, [R1+0xe18] ;  /* 0x000e180001107983 */ /* 0x000eb60000300a00 */
[----:B------:R-:W-:Y:S09]  /*26f60*/  @!UPT UIADD3 URZ, URZ, URZ, URZ ;  /* 0x0000003f3f3ff290 */ /* 0x000ff2000fffe03f */
[----:B------:R0:W-:Y:S01]  /*26f70*/  STL.64 [R1+0xd98], R14 ;  /* 0x000d980e01007387 */ /* 0x0001e20000100a00 */
[----:B------:R1:W-:Y:S02]  /*26f80*/  STL.64 [R1+0xd90], R12 ;  /* 0x000d900c01007387 */ /* 0x0003e40000100a00 */
[----:B0-----:R-:W-:Y:S02]  /*26f90*/  IMAD.MOV.U32 R14, RZ, RZ, R2 ;  /* 0x000000ffff0e7224 */ /* 0x001fe400078e0002 */
[----:B------:R-:W-:Y:S02]  /*26fa0*/  IMAD.MOV.U32 R15, RZ, RZ, R0 ;  /* 0x000000ffff0f7224 */ /* 0x000fe400078e0000 */
[----:B-1----:R-:W-:Y:S02]  /*26fb0*/  IMAD.MOV.U32 R12, RZ, RZ, R23 ;  /* 0x000000ffff0c7224 */ /* 0x002fe400078e0017 */
[----:B------:R-:W-:Y:S01]  /*26fc0*/  IMAD.MOV.U32 R13, RZ, RZ, R22 ;  /* 0x000000ffff0d7224 */ /* 0x000fe200078e0016 */
[----:B------:R-:W-:Y:S04]  /*26fd0*/  STL.64 [R1+0xdb0], R14 ;  /* 0x000db00e01007387 */ /* 0x000fe80000100a00 */
[----:B------:R0:W-:Y:S02]  /*26fe0*/  STL.64 [R1+0xda8], R12 ;  /* 0x000da80c01007387 */ /* 0x0001e40000100a00 */
[----:B0-----:R-:W2:Y:S01]  /*26ff0*/  LDL.LU R12, [R1+0x50] ;  /* 0x00005000010c7983 */ /* 0x001ea20000300800 */
[----:B------:R-:W2:Y:S02]  /*27000*/  LDL.LU R13, [R1+0x54] ;  /* 0x00005400010d7983 */ /* 0x000ea40000300800 */
[----:B------:R-:W-:-:S02]  /*27010*/  IMAD.MOV.U32 R14, RZ, RZ, R3 ;  /* 0x000000ffff0e7224 */ /* 0x000fc400078e0003 */
[----:B------:R-:W-:Y:S01]  /*27020*/  IMAD.MOV.U32 R15, RZ, RZ, R28 ;  /* 0x000000ffff0f7224 */ /* 0x000fe200078e001c */
[----:B------:R-:W3:Y:S01]  /*27030*/  LDL.LU R3, [R1+0xe14] ;  /* 0x000e140001037983 */ /* 0x000ee20000300800 */
[----:B------:R-:W3:Y:S03]  /*27040*/  LDL.LU R28, [R1+0xe10] ;  /* 0x000e1000011c7983 */ /* 0x000ee60000300800 */
[----:B------:R-:W-:Y:S04]  /*27050*/  STL.64 [R1+0xdc8], R14 ;  /* 0x000dc80e01007387 */ /* 0x000fe80000100a00 */
[----:B--2---:R0:W-:Y:S02]  /*27060*/  STL.64 [R1+0xdc0], R12 ;  /* 0x000dc00c01007387 */ /* 0x0041e40000100a00 */
[----:B0-----:R-:W-:-:S02]  /*27070*/  IMAD.MOV.U32 R12, RZ, RZ, R16 ;  /* 0x000000ffff0c7224 */ /* 0x001fc400078e0010 */
[----:B------:R-:W-:Y:S01]  /*27080*/  IMAD.MOV.U32 R13, RZ, RZ, R17 ;  /* 0x000000ffff0d7224 */ /* 0x000fe200078e0011 */
[----:B------:R-:W2:Y:S01]  /*27090*/  LDL.LU R16, [R1+0xe0c] ;  /* 0x000e0c0001107983 */ /* 0x000ea20000300800 */
[----:B------:R-:W2:Y:S02]  /*270a0*/  LDL.LU R17, [R1+0xe08] ;  /* 0x000e080001117983 */ /* 0x000ea40000300800 */
[----:B---3--:R-:W-:Y:S02]  /*270b0*/  IMAD.MOV.U32 R14, RZ, RZ, R19 ;  /* 0x000000ffff0e7224 */ /* 0x008fe400078e0013 */
[----:B------:R-:W-:-:S05]  /*270c0*/  IMAD.MOV.U32 R15, RZ, RZ, R18 ;  /* 0x000000ffff0f7224 */ /* 0x000fca00078e0012 */
[----:B------:R-:W-:Y:S01]  /*270d0*/  STL.64 [R1+0xde0], R14 ;  /* 0x000de00e01007387 */ /* 0x000fe20000100a00 */
[----:B------:R0:W-:Y:S01]  /*270e0*/  STL.64 [R1+0xdd8], R12 ;  /* 0x000dd80c01007387 */ /* 0x0001e20000100a00 */
[C---:B----4-:R-:W-:Y:S02]  /*270f0*/  HMMA.16816.F32.BF16 R20, R4.reuse, R20, R24 ;  /* 0x000000140414723c */ /* 0x050fe40000041818 */
[----:B0-----:R-:W3:Y:S01]  /*27100*/  LDL.LU R12, [R1+0x20] ;  /* 0x00002000010c7983 */ /* 0x001ee20000300800 */
[----:B------:R-:W3:Y:S02]  /*27110*/  LDL.LU R13, [R1+0x24] ;  /* 0x00002400010d7983 */ /* 0x000ee40000300800 */
[----:B------:R-:W3:Y:S02]  /*27120*/  LDL.LU R14, [R1+0x28] ;  /* 0x00002800010e7983 */ /* 0x000ee40000300800 */
[----:B------:R-:W3:Y:S01]  /*27130*/  LDL.LU R15, [R1+0x2c] ;  /* 0x00002c00010f7983 */ /* 0x000ee20000300800 */
[C---:B--2---:R-:W-:Y:S01]  /*27140*/  HMMA.16816.F32.BF16 R16, R4.reuse, R16, R8 ;  /* 0x000000100410723c */ /* 0x044fe20000041808 */
[----:B------:R-:W2:Y:S01]  /*27150*/  LDL.LU.64 R10, [R1+0xe00] ;  /* 0x000e0000010a7983 */ /* 0x000ea20000300a00 */
[----:B------:R-:W2:Y:S11]  /*27160*/  LDL.LU.64 R8, [R1+0xdf8] ;  /* 0x000df80001087983 */ /* 0x000eb60000300a00 */
[----:B------:R-:W-:Y:S10]  /*27170*/  @!UPT UIADD3 URZ, URZ, URZ, URZ ;  /* 0x0000003f3f3ff290 */ /* 0x000ff4000fffe03f */
[----:B------:R0:W-:Y:S01]  /*27180*/  STL.64 [R1+0xd78], R18 ;  /* 0x000d781201007387 */ /* 0x0001e20000100a00 */
[----:B------:R-:W-:Y:S03]  /*27190*/  STL.64 [R1+0xd70], R16 ;  /* 0x000d701001007387 */ /* 0x000fe60000100a00 */
[----:B0-----:R-:W4:Y:S01]  /*271a0*/  LDL.LU R18, [R1+0x78] ;  /* 0x0000780001127983 */ /* 0x001f220000300800 */
[----:B------:R-:W4:Y:S02]  /*271b0*/  LDL.LU R19, [R1+0x7c] ;  /* 0x00007c0001137983 */ /* 0x000f240000300800 */
[----:B------:R-:W2:Y:S02]  /*271c0*/  LDL.LU.64 R24, [R1+0xdf0] ;  /* 0x000df00001187983 */ /* 0x000ea40000300a00 */
[----:B------:R0:W-:Y:S01]  /*271d0*/  STL.64 [R1+0xd60], R22 ;  /* 0x000d601601007387 */ /* 0x0001e20000100a00 */
[----:B------:R-:W-:Y:S04]  /*271e0*/  STL.64 [R1+0xd58], R20 ;  /* 0x000d581401007387 */ /* 0x000fe80000100a00 */
[----:B0-----:R-:W3:Y:S01]  /*271f0*/  LDL.LU R22, [R1+0x88] ;  /* 0x0000880001167983 */ /* 0x001ee20000300800 */
[----:B------:R-:W3:Y:S01]  /*27200*/  LDL.LU R23, [R1+0x8c] ;  /* 0x00008c0001177983 */ /* 0x000ee20000300800 */
[C---:B--2---:R-:W-:Y:S02]  /*27210*/  HMMA.16816.F32.BF16 R24, R4.reuse, R24, R8 ;  /* 0x000000180418723c */ /* 0x044fe40000041808 */
[----:B------:R-:W3:Y:S11]  /*27220*/  LDL.LU.64 R8, [R1+0xde8] ;  /* 0x000de80001087983 */ /* 0x000ef60000300a00 */
[----:B------:R-:W-:Y:S10]  /*27230*/  @!UPT UIADD3 URZ, URZ, URZ, URZ ;  /* 0x0000003f3f3ff290 */ /* 0x000ff4000fffe03f */
[----:B------:R0:W-:Y:S01]  /*27240*/  STL.64 [R1+0xd48], R26 ;  /* 0x000d481a01007387 */ /* 0x0001e20000100a00 */
[----:B------:R-:W-:Y:S03]  /*27250*/  STL.64 [R1+0xd40], R24 ;  /* 0x000d401801007387 */ /* 0x000fe60000100a00 */
[----:B0-----:R-:W2:Y:S01]  /*27260*/  LDL.LU R26, [R1+0x98] ;  /* 0x00009800011a7983 */ /* 0x001ea20000300800 */
[----:B---3--:R-:W-:Y:S03]  /*27270*/  HMMA.16816.F32.BF16 R8, R4, R8, R12 ;  /* 0x000000080408723c */ /* 0x008fe6000004180c */
[----:B------:R-:W3:Y:S01]  /*27280*/  LDL.LU.64 R14, [R1+0xde0] ;  /* 0x000de000010e7983 */ /* 0x000ee20000300a00 */
[----:B------:R-:W3:Y:S11]  /*27290*/  LDL.LU.64 R12, [R1+0xdd8] ;  /* 0x000dd800010c7983 */ /* 0x000ef60000300a00 */
[----:B------:R-:W-:Y:S08]  /*272a0*/  @!UPT UIADD3 URZ, URZ, URZ, URZ ;  /* 0x0000003f3f3ff290 */ /* 0x000ff0000fffe03f */
[----:B------:R0:W-:Y:S01]  /*272b0*/  STL [R1+0x10], R8 ;  /* 0x0000100801007387 */ /* 0x0001e20000100800 */
[----:B------:R-:W-:-:S03]  /*272c0*/  IMAD.MOV.U32 R0, RZ, RZ, R9 ;  /* 0x000000ffff007224 */ /* 0x000fc600078e0009 */
[----:B0-----:R-:W3:Y:S01]  /*272d0*/  LDL.LU.64 R8, [R1+0xdd0] ;  /* 0x000dd00001087983 */ /* 0x001ee20000300a00 */
[----:B------:R-:W-:Y:S02]  /*272e0*/  IMAD.MOV.U32 R21, RZ, RZ, R10 ;  /* 0x000000ffff157224 */ /* 0x000fe400078e000a */
[----:B------:R-:W-:Y:S02]  /*272f0*/  IMAD.MOV.U32 R20, RZ, RZ, R11 ;  /* 0x000000ffff147224 */ /* 0x000fe400078e000b */
[----:B------:R-:W-:Y:S01]  /*27300*/  IMAD.MOV.U32 R27, RZ, RZ, R28 ;  /* 0x000000ffff1b7224 */ /* 0x000fe200078e001c */
[C---:B---3--:R-:W-:Y:S01]  /*27310*/  HMMA.16816.F32.BF16 R8, R4.reuse, R8, R12 ;  /* 0x000000080408723c */ /* 0x048fe2000004180c */
[----:B------:R-:W3:Y:S01]  /*27320*/  LDL.LU.64 R14, [R1+0xdc8] ;  /* 0x000dc800010e7983 */ /* 0x000ee20000300a00 */
[----:B------:R-:W3:Y:S11]  /*27330*/  LDL.LU.64 R12, [R1+0xdc0] ;  /* 0x000dc000010c7983 */ /* 0x000ef60000300a00 */
[----:B------:R-:W-:Y:S11]  /*27340*/  @!UPT UIADD3 URZ, URZ, URZ, URZ ;  /* 0x0000003f3f3ff290 */ /* 0x000ff6000fffe03f */
[----:B------:R-:W-:Y:S02]  /*27350*/  IMAD.MOV.U32 R2, RZ, RZ, R8 ;  /* 0x000000ffff027224 */ /* 0x000fe400078e0008 */
[----:B------:R-:W-:Y:S02]  /*27360*/  IMAD.MOV.U32 R28, RZ, RZ, R9 ;  /* 0x000000ffff1c7224 */ /* 0x000fe400078e0009 */
[----:B------:R-:W3:Y:S01]  /*27370*/  LDL.LU.64 R8, [R1+0xdb8] ;  /* 0x000db80001087983 */ /* 0x000ee20000300a00 */
[----:B------:R-:W-:Y:S02]  /*27380*/  IMAD.MOV.U32 R25, RZ, RZ, R10 ;  /* 0x000000ffff197224 */ /* 0x000fe400078e000a */
[----:B------:R-:W-:Y:S02]  /*27390*/  IMAD.MOV.U32 R24, RZ, RZ, R11 ;  /* 0x000000ffff187224 */ /* 0x000fe400078e000b */
[C---:B---3--:R-:W-:Y:S01]  /*273a0*/  HMMA.16816.F32.BF16 R8, R4.reuse, R8, R12 ;  /* 0x000000080408723c */ /* 0x048fe2000004180c */
[----:B------:R-:W3:Y:S01]  /*273b0*/  LDL.LU.64 R14, [R1+0xdb0] ;  /* 0x000db000010e7983 */ /* 0x000ee20000300a00 */
[----:B------:R-:W3:Y:S11]  /*273c0*/  LDL.LU.64 R12, [R1+0xda8] ;  /* 0x000da800010c7983 */ /* 0x000ef60000300a00 */
[----:B------:R-:W-:Y:S10]  /*273d0*/  @!UPT UIADD3 URZ, URZ, URZ, URZ ;  /* 0x0000003f3f3ff290 */ /* 0x000ff4000fffe03f */
[----:B------:R0:W-:Y:S01]  /*273e0*/  STL.64 [R1+0x50], R8 ;  /* 0x0000500801007387 */ /* 0x0001e20000100a00 */
[----:B------:R1:W-:Y:S03]  /*273f0*/  STL.64 [R1+0x58], R10 ;  /* 0x0000580a01007387 */ /* 0x0003e60000100a00 */
[----:B0-----:R-:W3:Y:S02]  /*27400*/  LDL.LU.64 R8, [R1+0xda0] ;  /* 0x000da00001087983 */ /* 0x001ee40000300a00 */
[----:B---3--:R-:W-:Y:S02]  /*27410*/  HMMA.16816.F32.BF16 R4, R4, R8, R12 ;  /* 0x000000080404723c */ /* 0x008fe4000004180c */
[----:B------:R-:W4:Y:S01]  /*27420*/  LDL.LU.64 R14, [R1+0xd98] ;  /* 0x000d9800010e7983 */ /* 0x000f220000300a00 */
[----:B------:R-:W4:Y:S02]  /*27430*/  LDL.LU.64 R12, [R1+0xd90] ;  /* 0x000d9000010c7983 */ /* 0x000f240000300a00 */
[----:B-1----:R-:W4:Y:S02]  /*27440*/  LDL.LU.64 R10, [R1+0xd88] ;  /* 0x000d8800010a7983 */ /* 0x002f240000300a00 */
[----:B------:R-:W4:Y:S11]  /*27450*/  LDL.LU.64 R8, [R1+0xd80] ;  /* 0x000d800001087983 */ /* 0x000f360000300a00 */
[----:B------:R-:W-:Y:S05]  /*27460*/  @!UPT UIADD3 URZ, URZ, URZ, URZ ;  /* 0x0000003f3f3ff290 */ /* 0x000fea000fffe03f */
[----:B------:R-:W-:Y:S01]  /*27470*/  STL.64 [R1], R4 ;  /* 0x0000000401007387 */ /* 0x000fe20000100a00 */
[----:B------:R0:W-:Y:S03]  /*27480*/  STL.64 [R1+0x8], R6 ;  /* 0x0000080601007387 */ /* 0x0001e60000100a00 */
[----:B0-----:R-:W3:Y:S01]  /*27490*/  LDL.LU R6, [R1+0xe8] ;  /* 0x0000e80001067983 */ /* 0x001ee20000300800 */
[----:B------:R-:W3:Y:S01]  /*274a0*/  LDL.LU R7, [R1+0xec] ;  /* 0x0000ec0001077983 */ /* 0x000ee20000300800 */
[----:B----4-:R-:W-:Y:S02]  /*274b0*/  HMMA.16816.F32.BF16 R12, R8, R18, R12 ;  /* 0x00000012080c723c */ /* 0x010fe4000004180c */
[----:B---3--:R0:W-:Y:S04]  /*274c0*/  STL.64 [R1+0xd38], R6 ;  /* 0x000d380601007387 */ /* 0x0081e80000100a00 */
[----:B0-----:R-:W3:Y:S01]  /*274d0*/  LDL.LU R6, [R1+0xc8] ;  /* 0x0000c80001067983 */ /* 0x001ee20000300800 */
[----:B------:R-:W4:Y:S02]  /*274e0*/  LDL.LU.64 R18, [R1+0xd78] ;  /* 0x000d780001127983 */ /* 0x000f240000300a00 */
[----:B------:R-:W4:Y:S11]  /*274f0*/  LDL.LU.64 R16, [R1+0xd70] ;  /* 0x000d700001107983 */ /* 0x000f360000300a00 */
[----:B------:R-:W-:Y:S03]  /*27500*/  @!UPT UIADD3 URZ, URZ, URZ, URZ ;  /* 0x0000003f3f3ff290 */ /* 0x000fe6000fffe03f */
[----:B------:R-:W-:Y:S02]  /*27510*/  STL.64 [R1+0x40], R12 ;  /* 0x0000400c01007387 */ /* 0x000fe40000100a00 */
[----:B------:R-:W-:Y:S01]  /*27520*/  IMAD.MOV.U32 R7, RZ, RZ, R3 ;  /* 0x000000ffff077224 */ /* 0x000fe200078e0003 */
[----:B------:R0:W-:Y:S01]  /*27530*/  STL [R1+0x48], R14 ;  /* 0x0000480e01007387 */ /* 0x0001e20000100800 */
[----:B------:R-:W-:-:S03]  /*27540*/  IMAD.MOV.U32 R3, RZ, RZ, R15 ;  /* 0x000000ffff037224 */ /* 0x000fc600078e000f */
[----:B0-----:R-:W2:Y:S01]  /*27550*/  LDL.LU R14, [R1+0xf8] ;  /* 0x0000f800010e7983 */ /* 0x001ea20000300800 */
[----:B------:R-:W2:Y:S02]  /*27560*/  LDL.LU R15, [R1+0xfc] ;  /* 0x0000fc00010f7983 */ /* 0x000ea40000300800 */
[----:B------:R-:W-:Y:S01]  /*27570*/  IMAD.MOV.U32 R13, RZ, RZ, R0 ;  /* 0x000000ffff0d7224 */ /* 0x000fe200078e0000 */
[----:B----4-:R-:W-:Y:S01]  /*27580*/  HMMA.16816.F32.BF16 R16, R8, R22, R16 ;  /* 0x000000160810723c */ /* 0x010fe20000041810 */
[----:B--2---:R0:W-:Y:S01]  /*27590*/  STL.64 [R1+0xd30], R14 ;  /* 0x000d300e01007387 */ /* 0x0041e20000100a00 */
[----:B------:R-:W2:Y:S02]  /*275a0*/  LDL.LU R12, [R1+0x10] ;  /* 0x00001000010c7983 */ /* 0x000ea40000300800 */
[----:B------:R-:W4:Y:S02]  /*275b0*/  LDL.LU R0, [R1+0xd68] ;  /* 0x000d680001007983 */ /* 0x000f240000300800 */
[----:B------:R-:W2:Y:S02]  /*275c0*/  LDL.LU.64 R22, [R1+0xd60] ;  /* 0x000d600001167983 */ /* 0x000ea40000300a00 */
[----:B0-----:R-:W-:-:S02]  /*275d0*/  IMAD.MOV.U32 R14, RZ, RZ, R21 ;  /* 0x000000ffff0e7224 */ /* 0x001fc400078e0015 */
[----:B------:R-:W-:Y:S02]  /*275e0*/  IMAD.MOV.U32 R15, RZ, RZ, R20 ;  /* 0x000000ffff0f7224 */ /* 0x000fe400078e0014 */
[----:B------:R-:W2:Y:S11]  /*275f0*/  LDL.LU.64 R20, [R1+0xd58] ;  /* 0x000d580001147983 */ /* 0x000eb60000300a00 */
[----:B------:R-:W-:Y:S02]  /*27600*/  STL.64 [R1+0xcd8], R18 ;  /* 0x000cd81201007387 */ /* 0x000fe40000100a00 */
[----:B------:R0:W-:Y:S02]  /*27610*/  STL.64 [R1+0xcd0], R16 ;  /* 0x000cd01001007387 */ /* 0x0001e40000100a00 */
[----:B0-----:R-:W-:-:S02]  /*27620*/  IMAD.MOV.U32 R16, RZ, RZ, R2 ;  /* 0x000000ffff107224 */ /* 0x001fc400078e0002 */
[----:B------:R-:W-:Y:S01]  /*27630*/  IMAD.MOV.U32 R17, RZ, RZ, R28 ;  /* 0x000000ffff117224 */ /* 0x000fe200078e001c */
[----:B------:R-:W3:Y:S01]  /*27640*/  LDL.LU R2, [R1+0xd54] ;  /* 0x000d540001027983 */ /* 0x000ee20000300800 */
[----:B------:R-:W3:Y:S02]  /*27650*/  LDL.LU R28, [R1+0xd50] ;  /* 0x000d5000011c7983 */ /* 0x000ee40000300800 */
[----:B------:R-:W-:Y:S02]  /*27660*/  IMAD.MOV.U32 R18, RZ, RZ, R25 ;  /* 0x000000ffff127224 */ /* 0x000fe400078e0019 */
[----:B------:R-:W-:Y:S01]  /*27670*/  IMAD.MOV.U32 R19, RZ, RZ, R24 ;  /* 0x000000ffff137224 */ /* 0x000fe200078e0018 */
[C---:B--2---:R-:W-:Y:S01]  /*27680*/  HMMA.16816.F32.BF16 R20, R8.reuse, R26, R20 ;  /* 0x0000001a0814723c */ /* 0x044fe20000041814 */
[----:B------:R-:W3:Y:S01]  /*27690*/  LDL.LU.64 R26, [R1+0xd48] ;  /* 0x000d4800011a7983 */ /* 0x000ee20000300a00 */
[----:B------:R-:W3:Y:S11]  /*276a0*/  LDL.LU.64 R24, [R1+0xd40] ;  /* 0x000d400001187983 */ /* 0x000ef60000300a00 */
[----:B------:R-:W-:Y:S10]  /*276b0*/  @!UPT UIADD3 URZ, URZ, URZ, URZ ;  /* 0x0000003f3f3ff290 */ /* 0x000ff4000fffe03f */
[----:B------:R-:W-:Y:S01]  /*276c0*/  STL [R1+0xccc], R23 ;  /* 0x000ccc1701007387 */ /* 0x000fe20000100800 */
[C---:B---3--:R-:W-:Y:S03]  /*276d0*/  HMMA.16816.F32.BF16 R24, R8.reuse, R6, R24 ;  /* 0x000000060818723c */ /* 0x048fe60000041818 */
[----:B------:R-:W2:Y:S11]  /*276e0*/  LDL.LU.64 R6, [R1+0xd38] ;  /* 0x000d380001067983 */ /* 0x000eb60000300a00 */
[----:B------:R-:W-:Y:S09]  /*276f0*/  @!UPT UIADD3 URZ, URZ, URZ, URZ ;  /* 0x0000003f3f3ff290 */ /* 0x000ff2000fffe03f */
[----:B------:R-:W-:Y:S01]  /*27700*/  STL [R1+0xcc8], R25 ;  /* 0x000cc81901007387 */ /* 0x000fe20000100800 */
[----:B------:R-:W-:Y:S02]  /*27710*/  STL [R1+0xcc4], R26 ;  /* 0x000cc41a01007387 */ /* 0x000fe40000100800 */
[----:B------:R-:W-:Y:S01]  /*27720*/  STL [R1+0xcc0], R27 ;  /* 0x000cc01b01007387 */ /* 0x000fe20000100800 */
[C---:B--2---:R-:W-:Y:S01]  /*27730*/  HMMA.16816.F32.BF16 R4, R8.reuse, R6, R12 ;  /* 0x000000060804723c */ /* 0x044fe2000004180c */
[----:B------:R-:W2:Y:S11]  /*27740*/  LDL.LU.64 R14, [R1+0xd30] ;  /* 0x000d3000010e7983 */ /* 0x000eb60000300a00 */
[----:B------:R-:W-:Y:S11]  /*27750*/  @!UPT UIADD3 URZ, URZ, URZ, URZ ;  /* 0x0000003f3f3ff290 */ /* 0x000ff6000fffe03f */
[----:B------:R-:W-:Y:S01]  /*27760*/  STL [R1+0xcb4], R4 ;  /* 0x000cb40401007387 */ /* 0x000fe20000100800 */
[----:B------:R-:W-:Y:S02]  /*27770*/  STL [R1+0xcb0], R5 ;  /* 0x000cb00501007387 */ /* 0x000fe40000100800 */
[----:B------:R-:W-:Y:S02]  /*27780*/  STL [R1+0xcac], R6 ;  /* 0x000cac0601007387 */ /* 0x000fe40000100800 */
[----:B------:R2:W-:Y:S01]  /*27790*/  STL [R1+0xca8], R7 ;  /* 0x000ca80701007387 */ /* 0x0005e20000100800 */
[----:B------:R-:W-:Y:S01]  /*277a0*/  STL.64 [R1+0xd28], R10 ;  /* 0x000d280a01007387 */ /* 0x000fe20000100a00 */
[----:B------:R-:W-:Y:S01]  /*277b0*/  STL.64 [R1+0xd20], R8 ;  /* 0x000d200801007387 */ /* 0x000fe20000100a00 */
[----:B--2---:R-:W-:Y:S02]  /*277c0*/  HMMA.16816.F32.BF16 R4, R8, R14, R16 ;  /* 0x0000000e0804723c */ /* 0x004fe40000041810 */
[----:B------:R-:W0:Y:S04]  /*277d0*/  LDSM.16.MT88.4 R12, [R29+0x10c00] ;  /* 0x010c00001d0c783b */ /* 0x000e280000004200 */
[----:B------:R-:W1:Y:S04]  /*277e0*/  LDSM.16.M88.4 R16, [R28+0x80] ;  /* 0x000080001c10783b */ /* 0x000e680000000200 */
[----:B------:R-:W2:Y:S11]  /*277f0*/  LDSM.16.M88.4 R8, [R28+0x2080] ;  /* 0x002080001c08783b */ /* 0x000eb60000000200 */
[----:B------:R-:W-:Y:S02]  /*27800*/  @!UPT UIADD3 URZ, URZ, URZ, URZ ;  /* 0x0000003f3f3ff290 */ /* 0x000fe4000fffe03f */
[----:B------:R-:W-:Y:S01]  /*27810*/  STL.64 [R1+0x30], R4 ;  /* 0x0000300401007387 */ /* 0x000fe20000100a00 */
[----:B------:R-:W-:Y:S03]  /*27820*/  STL.64 [R1+0x38], R6 ;  /* 0x0000380601007387 */ /* 0x000fe60000100a00 */
[----:B0-----:R0:W-:Y:S01]  /*27830*/  STL.64 [R1+0xcf8], R14 ;  /* 0x000cf80e01007387 */ /* 0x0011e20000100a00 */
[----:B------:R-:W-:Y:S03]  /*27840*/  STL.64 [R1+0xcf0], R12 ;  /* 0x000cf00c01007387 */ /* 0x000fe60000100a00 */
[----:B0-----:R-:W3:Y:S01]  /*27850*/  LDL.LU R14, [R1+0x108] ;  /* 0x00010800010e7983 */ /* 0x001ee20000300800 */
[----:B------:R-:W3:Y:S02]  /*27860*/  LDL.LU R15, [R1+0x10c] ;  /* 0x00010c00010f7983 */ /* 0x000ee40000300800 */
[----:B-1----:R-:W-:-:S02]  /*27870*/  IMAD.MOV.U32 R7, RZ, RZ, R18 ;  /* 0x000000ffff077224 */ /* 0x002fc400078e0012 */
[----:B--2---:R-:W-:Y:S02]  /*27880*/  IMAD.MOV.U32 R5, RZ, RZ, R8 ;  /* 0x000000ffff057224 */ /* 0x004fe400078e0008 */
[----:B------:R-:W-:Y:S01]  /*27890*/  IMAD.MOV.U32 R4, RZ, RZ, R9 ;  /* 0x000000ffff047224 */ /* 0x000fe200078e0009 */
[----:B---3--:R-:W-:Y:S01]  /*278a0*/  STL.64 [R1+0xd08], R14 ;  /* 0x000d080e01007387 */ /* 0x008fe20000100a00 */
[----:B------:R-:W-:Y:S02]  /*278b0*/  STL [R1+0xcb8], R7 ;  /* 0x000cb80701007387 */ /* 0x000fe40000100800 */
[----:B------:R-:W-:Y:S02]  /*278c0*/  STL [R1+0xdc], R19 ;  /* 0x0000dc1301007387 */ /* 0x000fe40000100800 */
[----:B------:R0:W-:Y:S02]  /*278d0*/  STL.64 [R1+0xd00], R16 ;  /* 0x000d001001007387 */ /* 0x0001e40000100a00 */
[----:B0-----:R-:W2:Y:S01]  /*278e0*/  LDL.LU R16, [R1] ;  /* 0x0000000001107983 */ /* 0x001ea20000300800 */
[----:B------:R-:W2:Y:S02]  /*278f0*/  LDL.LU R17, [R1+0x4] ;  /* 0x0000040001117983 */ /* 0x000ea40000300800 */
[----:B------:R-:W3:Y:S02]  /*27900*/  LDL.LU R18, [R1+0x8] ;  /* 0x0000080001127983 */ /* 0x000ee40000300800 */
[----:B------:R-:W3:Y:S02]  /*27910*/  LDL.LU R19, [R1+0xc] ;  /* 0x00000c0001137983 */ /* 0x000ee40000300800 */
[----:B------:R-:W-:-:S02]  /*27920*/  IMAD.MOV.U32 R14, RZ, RZ, R2 ;  /* 0x000000ffff0e7224 */ /* 0x000fc400078e0002 */
[----:B----4-:R-:W-:Y:S02]  /*27930*/  IMAD.MOV.U32 R15, RZ, RZ, R0 ;  /* 0x000000ffff0f7224 */ /* 0x010fe400078e0000 */
[----:B------:R-:W-:Y:S02]  /*27940*/  IMAD.MOV.U32 R2, RZ, RZ, R10 ;  /* 0x000000ffff027224 */ /* 0x000fe400078e000a */
[----:B------:R-:W-:Y:S02]  /*27950*/  IMAD.MOV.U32 R0, RZ, RZ, R11 ;  /* 0x000000ffff007224 */ /* 0x000fe400078e000b */
[----:B------:R-:W0:Y:S02]  /*27960*/  LDSM.16.M88.4 R8, [R28+0x4080] ;  /* 0x004080001c08783b */ /* 0x000e240000000200 */
[----:B0-----:R-:W-:Y:S02]  /*27970*/  IMAD.MOV.U32 R23, RZ, RZ, R8 ;  /* 0x000000ffff177224 */ /* 0x001fe400078e0008 */
[----:B------:R-:W-:Y:S01]  /*27980*/  IMAD.MOV.U32 R25, RZ, RZ, R9 ;  /* 0x000000ffff197224 */ /* 0x000fe200078e0009 */
[----:B---3--:R-:W-:Y:S01]  /*27990*/  STL.64 [R1+0xd18], R18 ;  /* 0x000d181201007387 */ /* 0x008fe20000100a00 */
[----:B--2---:R0:W-:Y:S03]  /*279a0*/  STL.64 [R1+0xd10], R16 ;  /* 0x000d101001007387 */ /* 0x0041e60000100a00 */
[----:B0-----:R-:W2:Y:S01]  /*279b0*/  LDL.LU R16, [R1+0x50] ;  /* 0x0000500001107983 */ /* 0x001ea20000300800 */
[----:B------:R-:W2:Y:S02]  /*279c0*/  LDL.LU R17, [R1+0x54] ;  /* 0x0000540001117983 */ /* 0x000ea40000300800 */
[----:B------:R-:W2:Y:S02]  /*279d0*/  LDL.LU R18, [R1+0x58] ;  /* 0x0000580001127983 */ /* 0x000ea40000300800 */
[----:B------:R-:W2:Y:S01]  /*279e0*/  LDL.LU R19, [R1+0x5c] ;  /* 0x00005c0001137983 */ /* 0x000ea20000300800 */
[----:B------:R-:W-:Y:S01]  /*279f0*/  STL [R1+0xc84], R0 ;  /* 0x000c840001007387 */ /* 0x000fe20000100800 */
[----:B------:R-:W-:Y:S02]  /*27a00*/  STL [R1+0xc80], R2 ;  /* 0x000c800201007387 */ /* 0x000fe40000100800 */
[----:B------:R-:W-:Y:S02]  /*27a10*/  STL.64 [R1+0xb8], R10 ;  /* 0x0000b80a01007387 */ /* 0x000fe40000100a00 */
[----:B------:R-:W0:Y:S04]  /*27a20*/  LDSM.16.M88.4 R8, [R28+0x6080] ;  /* 0x006080001c08783b */ /* 0x000e280000000200 */
[----:B------:R-:W-:Y:S01]  /*27a30*/  STL.64 [R1+0xce8], R22 ;  /* 0x000ce81601007387 */ /* 0x000fe20000100a00 */
[----:B------:R1:W-:Y:S03]  /*27a40*/  STL.64 [R1+0xce0], R20 ;  /* 0x000ce01401007387 */ /* 0x0003e60000100a00 */
[----:B-1----:R-:W3:Y:S01]  /*27a50*/  LDL.LU R20, [R1+0x40] ;  /* 0x0000400001147983 */ /* 0x002ee20000300800 */
[----:B------:R-:W3:Y:S02]  /*27a60*/  LDL.LU R21, [R1+0x44] ;  /* 0x0000440001157983 */ /* 0x000ee40000300800 */
[----:B------:R-:W3:Y:S01]  /*27a70*/  LDL.LU R22, [R1+0x48] ;  /* 0x0000480001167983 */ /* 0x000ee20000300800 */
[----:B0-----:R-:W-:Y:S01]  /*27a80*/  STL.64 [R1+0xa0], R8 ;  /* 0x0000a00801007387 */ /* 0x001fe20000100a00 */
[----:B------:R-:W-:Y:S02]  /*27a90*/  STL.64 [R1+0xa8], R10 ;  /* 0x0000a80a01007387 */ /* 0x000fe40000100a00 */
[----:B------:R-:W0:Y:S02]  /*27aa0*/  LDSM.16.M88.4 R8, [R28+0x8080] ;  /* 0x008080001c08783b */ /* 0x000e240000000200 */
[----:B0-----:R-:W-:Y:S02]  /*27ab0*/  STL.64 [R1+0x90], R8 ;  /* 0x0000900801007387 */ /* 0x001fe40000100a00 */
[----:B------:R-:W-:Y:S02]  /*27ac0*/  STL.64 [R1+0x98], R10 ;  /* 0x0000980a01007387 */ /* 0x000fe40000100a00 */
[----:B------:R-:W0:Y:S02]  /*27ad0*/  LDSM.16.M88.4 R8, [R28+0xa080] ;  /* 0x00a080001c08783b */ /* 0x000e240000000200 */
[----:B0-----:R-:W-:Y:S02]  /*27ae0*/  STL [R1+0x80], R8 ;  /* 0x0000800801007387 */ /* 0x001fe40000100800 */
[----:B------:R-:W-:Y:S02]  /*27af0*/  STL.64 [R1+0x88], R10 ;  /* 0x0000880a01007387 */ /* 0x000fe40000100a00 */
[----:B------:R-:W-:-:S02]  /*27b00*/  IMAD.MOV.U32 R7, RZ, RZ, R9 ;  /* 0x000000ffff077224 */ /* 0x000fc400078e0009 */
[----:B------:R-:W0:Y:S04]  /*27b10*/  LDSM.16.M88.4 R8, [R28+0xc080] ;  /* 0x00c080001c08783b */ /* 0x000e280000000200 */
[----:B------:R-:W-:Y:S01]  /*27b20*/  STL [R1+0xcbc], R7 ;  /* 0x000cbc0701007387 */ /* 0x000fe20000100800 */
[----:B------:R-:W-:-:S03]  /*27b30*/  IMAD.MOV.U32 R23, RZ, RZ, R3 ;  /* 0x000000ffff177224 */ /* 0x000fc600078e0003 */
[----:B0-----:R-:W-:Y:S01]  /*27b40*/  STL.64 [R1+0x70], R8 ;  /* 0x0000700801007387 */ /* 0x001fe20000100a00 */
[----:B------:R0:W-:Y:S02]  /*27b50*/  STL [R1+0x78], R10 ;  /* 0x0000780a01007387 */ /* 0x0001e40000100800 */
[----:B------:R-:W-:Y:S02]  /*27b60*/  IMAD.MOV.U32 R3, RZ, RZ, R11 ;  /* 0x000000ffff037224 */ /* 0x000fe400078e000b */
[----:B0-----:R-:W2:Y:S01]  /*27b70*/  LDL.LU.64 R10, [R1+0xd28] ;  /* 0x000d2800010a7983 */ /* 0x001ea20000300a00 */
[----:B------:R-:W2:Y:S02]  /*27b80*/  LDL.LU.64 R8, [R1+0xd20] ;  /* 0x000d200001087983 */ /* 0x000ea40000300a00 */
[----:B------:R-:W-:Y:S01]  /*27b90*/  STL [R1+0xc88], R3 ;  /* 0x000c880301007387 */ /* 0x000fe20000100800 */
[----:B--2---:R-:W-:Y:S01]  /*27ba0*/  HMMA.16816.F32.BF16 R12, R8, R14, R16 ;  /* 0x0000000e080c723c */ /* 0x004fe20000041810 */
[----:B------:R-:W2:Y:S01]  /*27bb0*/  LDL.LU.64 R18, [R1+0xd18] ;  /* 0x000d180001127983 */ /* 0x000ea20000300a00 */
[----:B------:R-:W2:Y:S11]  /*27bc0*/  LDL.LU.64 R16, [R1+0xd10] ;  /* 0x000d100001107983 */ /* 0x000eb60000300a00 */
[----:B------:R-:W-:Y:S10]  /*27bd0*/  @!UPT UIADD3 URZ, URZ, URZ, URZ ;  /* 0x0000003f3f3ff290 */ /* 0x000ff4000fffe03f */
[----:B------:R-:W-:Y:S01]  /*27be0*/  STL.64 [R1+0x50], R12 ;  /* 0x0000500c01007387 */ /* 0x000fe20000100a00 */
[----:B------:R-:W-:Y:S02]  /*27bf0*/  STL [R1+0x5c], R15 ;  /* 0x00005c0f01007387 */ /* 0x000fe40000100800 */
[----:B------:R-:W-:Y:S02]  /*27c00*/  IMAD.MOV.U32 R7, RZ, RZ, R14 ;  /* 0x000000ffff077224 */ /* 0x000fe400078e000e */
[----:B------:R-:W0:Y:S04]  /*27c10*/  LDSM.16.M88.4 R12, [R28+0xe080] ;  /* 0x00e080001c0c783b */ /* 0x000e280000000200 */
[----:B0-----:R0:W-:Y:S01]  /*27c20*/  STL [R1+0x68], R14 ;  /* 0x0000680e01007387 */ /* 0x0011e20000100800 */
[----:B------:R-:W-:-:S03]  /*27c30*/  IMAD.MOV.U32 R28, RZ, RZ, R15 ;  /* 0x000000ffff1c7224 */ /* 0x000fc600078e000f */
[----:B0-----:R-:W2:Y:S02]  /*27c40*/  LDL.LU.64 R14, [R1+0xd08] ;  /* 0x000d0800010e7983 */ /* 0x001ea40000300a00 */
[----:B------:R-:W-:Y:S02]  /*27c50*/  STL [R1+0xc8c], R28 ;  /* 0x000c8c1c01007387 */ /* 0x000fe40000100800 */
[----:B------:R-:W-:Y:S02]  /*27c60*/  IMAD.MOV.U32 R26, RZ, RZ, R12 ;  /* 0x000000ffff1a7224 */ /* 0x000fe400078e000c */
[----:B------:R-:W-:Y:S01]  /*27c70*/  IMAD.MOV.U32 R27, RZ, RZ, R13 ;  /* 0x000000ffff1b7224 */ /* 0x000fe200078e000d */
[----:B--2---:R-:W-:Y:S01]  /*27c80*/  HMMA.16816.F32.BF16 R8, R8, R14, R16 ;  /* 0x0000000e0808723c */ /* 0x004fe20000041810 */
[----:B------:R-:W3:Y:S01]  /*27c90*/  LDL.LU.64 R16, [R1+0xd00] ;  /* 0x000d000001107983 */ /* 0x000ee20000300a00 */
[----:B------:R-:W3:Y:S02]  /*27ca0*/  LDL.LU.64 R14, [R1+0xcf8] ;  /* 0x000cf800010e7983 */ /* 0x000ee40000300a00 */
[----:B------:R-:W3:Y:S11]  /*27cb0*/  LDL.LU.64 R12, [R1+0xcf0] ;  /* 0x000cf000010c7983 */ /* 0x000ef60000300a00 */
[----:B------:R-:W-:Y:S08]  /*27cc0*/  @!UPT UIADD3 URZ, URZ, URZ, URZ ;  /* 0x0000003f3f3ff290 */ /* 0x000ff0000fffe03f */
[----:B------:R-:W-:Y:S01]  /*27cd0*/  STL.64 [R1+0x20], R8 ;  /* 0x0000200801007387 */ /* 0x000fe20000100a00 */
[----:B------:R-:W-:Y:S02]  /*27ce0*/  STL.64 [R1+0x28], R10 ;  /* 0x0000280a01007387 */ /* 0x000fe40000100a00 */
[----:B------:R-:W0:Y:S02]  /*27cf0*/  LDSM.16.MT88.4 R8, [R29+0x10e00] ;  /* 0x010e00001d08783b */ /* 0x000e240000004200 */
[----:B0-----:R-:W-:Y:S02]  /*27d00*/  STL.64 [R1+0xc60], R10 ;  /* 0x000c600a01007387 */ /* 0x001fe40000100a00 */
[----:B------:R0:W-:Y:S01]  /*27d10*/  STL.64 [R1+0xc58], R8 ;  /* 0x000c580801007387 */ /* 0x0001e20000100a00 */
[----:B---3--:R-:W-:Y:S01]  /*27d20*/  HMMA.16816.F32.BF16 R16, R12, R16, R20 ;  /* 0x000000100c10723c */ /* 0x008fe20000041814 */
[----:B------:R-:W2:Y:S01]  /*27d30*/  LDL.LU.64 R22, [R1+0xce8] ;  /* 0x000ce80001167983 */ /* 0x000ea20000300a00 */
[----:B------:R-:W3:Y:S11]  /*27d40*/  LDL.LU.64 R20, [R1+0xce0] ;  /* 0x000ce00001147983 */ /* 0x000ef60000300a00 */
[----:B------:R-:W-:Y:S11]  /*27d50*/  @!UPT UIADD3 URZ, URZ, URZ, URZ ;  /* 0x0000003f3f3ff290 */ /* 0x000ff6000fffe03f */
[----:B------:R-:W-:Y:S02]  /*27d60*/  IMAD.MOV.U32 R2, RZ, RZ, R18 ;  /* 0x000000ffff027224 */ /* 0x000fe400078e0012 */
[----:B------:R-:W-:Y:S02]  /*27d70*/  IMAD.MOV.U32 R29, RZ, RZ, R19 ;  /* 0x000000ffff1d7224 */ /* 0x000fe400078e0013 */
[----:B------:R-:W-:Y:S02]  /*27d80*/  IMAD.MOV.U32 R3, RZ, RZ, R16 ;  /* 0x000000ffff037224 */ /* 0x000fe400078e0010 */
[----:B------:R-:W-:Y:S01]  /*27d90*/  IMAD.MOV.U32 R0, RZ, RZ, R17 ;  /* 0x000000ffff007224 */ /* 0x000fe200078e0011 */
[----:B------:R-:W4:Y:S01]  /*27da0*/  LDL.LU.64 R18, [R1+0xcd8] ;  /* 0x000cd80001127983 */ /* 0x000f220000300a00 */
[----:B------:R-:W4:Y:S02]  /*27db0*/  LDL.LU.64 R16, [R1+0xcd0] ;  /* 0x000cd00001107983 */ /* 0x000f240000300a00 */
[----:B0-----:R-:W-:-:S02]  /*27dc0*/  IMAD.MOV.U32 R8, RZ, RZ, R5 ;  /* 0x000000ffff087224 */ /* 0x001fc400078e0005 */
[----:B------:R-:W-:Y:S01]  /*27dd0*/  IMAD.MOV.U32 R9, RZ, RZ, R4 ;  /* 0x000000ffff097224 */ /* 0x000fe200078e0004 */
[----:B------:R-:W-:Y:S06]  /*27de0*/  STL [R1+0xc90], R2 ;  /* 0x000c900201007387 */ /* 0x000fec0000100800 */
[----:B----4-:R-:W-:Y:S07]  /*27df0*/  HMMA.16816.F32.BF16 R8, R12, R8, R16 ;  /* 0x000000080c08723c */ /* 0x010fee0000041810 */
[----:B--2---:R-:W-:-:S02]  /*27e00*/  IMAD.MOV.U32 R16, RZ, RZ, R23 ;  /* 0x000000ffff107224 */ /* 0x004fc400078e0017 */
[----:B------:R-:W-:Y:S11]  /*27e10*/  IMAD.MOV.U32 R17, RZ, RZ, R25 ;  /* 0x000000ffff117224 */ /* 0x000ff600078e0019 */
[----:B------:R-:W-:Y:S03]  /*27e20*/  @!UPT UIADD3 URZ, URZ, URZ, URZ ;  /* 0x0000003f3f3ff290 */ /* 0x000fe6000fffe03f */
[----:B------:R0:W-:Y:S01]  /*27e30*/  STL [R1+0x10], R8 ;  /* 0x0000100801007387 */ /* 0x0001e20000100800 */
[----:B------:R-:W-:Y:S02]  /*27e40*/  IMAD.MOV.U32 R4, RZ, RZ, R9 ;  /* 0x000000ffff047224 */ /* 0x000fe400078e0009 */
[----:B------:R-:W-:Y:S02]  /*27e50*/  IMAD.MOV.U32 R9, RZ, RZ, R27 ;  /* 0x000000ffff097224 */ /* 0x000fe400078e001b */
[----:B------:R-:W3:Y:S01]  /*27e60*/  LDL.LU R23, [R1+0xccc] ;  /* 0x000ccc0001177983 */ /* 0x000ee20000300800 */
[----:B------:R-:W2:Y:S01]  /*27e70*/  LDL.LU R25, [R1+0xcc8] ;  /* 0x000cc80001197983 */ /* 0x000ea20000300800 */
[----:B0-----:R-:W-:-:S03]  /*27e80*/  IMAD.MOV.U32 R8, RZ, RZ, R26 ;  /* 0x000000ffff087224 */ /* 0x001fc600078e001a */
[----:B------:R-:W2:Y:S01]  /*27e90*/  LDL.LU R26, [R1+0xcc4] ;  /* 0x000cc400011a7983 */ /* 0x000ea20000300800 */
[----:B------:R-:W2:Y:S02]  /*27ea0*/  LDL.LU R27, [R1+0xcc0] ;  /* 0x000cc000011b7983 */ /* 0x000ea40000300800 */
[----:B------:R0:W-:Y:S02]  /*27eb0*/  STL.64 [R1+0xc70], R8 ;  /* 0x000c700801007387 */ /* 0x0001e40000100a00 */
[----:B0-----:R-:W2:Y:S01]  /*27ec0*/  LDL.LU R8, [R1+0xa0] ;  /* 0x0000a00001087983 */ /* 0x001ea20000300800 */
[----:B------:R-:W2:Y:S01]  /*27ed0*/  LDL.LU R9, [R1+0xa4] ;  /* 0x0000a40001097983 */ /* 0x000ea20000300800 */
[C---:B---3--:R-:W-:Y:S08]  /*27ee0*/  HMMA.16816.F32.BF16 R20, R12.reuse, R16, R20 ;  /* 0x000000100c14723c */ /* 0x048ff00000041814 */
[----:B--2---:R-:W-:Y:S11]  /*27ef0*/  HMMA.16816.F32.BF16 R24, R12, R8, R24 ;  /* 0x000000080c18723c */ /* 0x004ff60000041818 */
[----:B------:R-:W-:Y:S05]  /*27f00*/  @!UPT UIADD3 URZ, URZ, URZ, URZ ;  /* 0x0000003f3f3ff290 */ /* 0x000fea000fffe03f */
[----:B------:R-:W-:Y:S02]  /*27f10*/  IMAD.MOV.U32 R2, RZ, RZ, R20 ;  /* 0x000000ffff027224 */ /* 0x000fe400078e0014 */
[----:B------:R-:W-:-:S05]  /*27f20*/  IMAD.MOV.U32 R28, RZ, RZ, R21 ;  /* 0x000000ffff1c7224 */ /* 0x000fca00078e0015 */
[----:B------:R0:W-:Y:S01]  /*27f30*/  STL.64 [R1+0xc20], R26 ;  /* 0x000c201a01007387 */ /* 0x0001e20000100a00 */
[----:B------:R-:W-:Y:S03]  /*27f40*/  STL.64 [R1+0xc18], R24 ;  /* 0x000c181801007387 */ /* 0x000fe60000100a00 */
[----:B0-----:R-:W2:Y:S01]  /*27f50*/  LDL.LU R26, [R1+0xb8] ;  /* 0x0000b800011a7983 */ /* 0x001ea20000300800 */
[----:B------:R-:W2:Y:S02]  /*27f60*/  LDL.LU R27, [R1+0xbc] ;  /* 0x0000bc00011b7983 */ /* 0x000ea40000300800 */
[----:B------:R-:W3:Y:S02]  /*27f70*/  LDL.LU R20, [R1+0x70] ;  /* 0x0000700001147983 */ /* 0x000ee40000300800 */
[----:B------:R-:W3:Y:S02]  /*27f80*/  LDL.LU R21, [R1+0x74] ;  /* 0x0000740001157983 */ /* 0x000ee40000300800 */
[----:B------:R-:W-:-:S02]  /*27f90*/  IMAD.MOV.U32 R5, RZ, RZ, R10 ;  /* 0x000000ffff057224 */ /* 0x000fc400078e000a */
[----:B------:R-:W-:Y:S02]  /*27fa0*/  IMAD.MOV.U32 R10, RZ, RZ, R7 ;  /* 0x000000ffff0a7224 */ /* 0x000fe400078e0007 */
[----:B------:R-:W-:Y:S01]  /*27fb0*/  IMAD.MOV.U32 R6, RZ, RZ, R11 ;  /* 0x000000ffff067224 */ /* 0x000fe200078e000b */
[----:B---3--:R-:W-:Y:S01]  /*27fc0*/  STL.64 [R1+0xc78], R20 ;  /* 0x000c781401007387 */ /* 0x008fe20000100a00 */
[----:B------:R-:W3:Y:S02]  /*27fd0*/  LDL.LU R8, [R1+0x50] ;  /* 0x0000500001087983 */ /* 0x000ee40000300800 */
[----:B------:R-:W3:Y:S02]  /*27fe0*/  LDL.LU R9, [R1+0x54] ;  /* 0x0000540001097983 */ /* 0x000ee40000300800 */
[----:B------:R-:W4:Y:S01]  /*27ff0*/  LDL.LU R7, [R1+0xcbc] ;  /* 0x000cbc0001077983 */ /* 0x000f220000300800 */
[----:B------:R-:W2:Y:S01]  /*28000*/  LDL.LU R11, [R1+0x5c] ;  /* 0x00005c00010b7983 */ /* 0x000ea20000300800 */
[----:B------:R-:W-:-:S02]  /*28010*/  IMAD.MOV.U32 R19, RZ, RZ, R22 ;  /* 0x000000ffff137224 */ /* 0x000fc400078e0016 */
[----:B------:R-:W-:Y:S01]  /*28020*/  IMAD.MOV.U32 R18, RZ, RZ, R23 ;  /* 0x000000ffff127224 */ /* 0x000fe200078e0017 */
[----:B--2---:R-:W-:Y:S01]  /*28030*/  STL.64 [R1+0xca0], R10 ;  /* 0x000ca00a01007387 */ /* 0x004fe20000100a00 */
[----:B---3--:R0:W-:Y:S02]  /*28040*/  STL.64 [R1+0xc98], R8 ;  /* 0x000c980801007387 */ /* 0x0081e40000100a00 */
[----:B----4-:R-:W-:Y:S01]  /*28050*/  IMAD.MOV.U32 R17, RZ, RZ, R7 ;  /* 0x000000ffff117224 */ /* 0x010fe200078e0007 */
[----:B0-----:R-:W2:Y:S01]  /*28060*/  LDL.LU R8, [R1+0x90] ;  /* 0x0000900001087983 */ /* 0x001ea20000300800 */
[----:B------:R-:W2:Y:S02]  /*28070*/  LDL.LU R9, [R1+0x94] ;  /* 0x0000940001097983 */ /* 0x000ea40000300800 */
[----:B------:R-:W3:Y:S02]  /*28080*/  LDL.LU R16, [R1+0x80] ;  /* 0x0000800001107983 */ /* 0x000ee40000300800 */
[----:B------:R-:W4:Y:S01]  /*28090*/  LDL.LU R7, [R1+0xcb8] ;  /* 0x000cb80001077983 */ /* 0x000f220000300800 */
[----:B------:R-:W3:Y:S01]  /*280a0*/  LDL.LU R20, [R1+0x30] ;  /* 0x0000300001147983 */ /* 0x000ee20000300800 */
[----:B------:R-:W3:Y:S02]  /*280b0*/  LDL.LU R21, [R1+0x34] ;  /* 0x0000340001157983 */ /* 0x000ee40000300800 */
[----:B------:R-:W3:Y:S02]  /*280c0*/  LDL.LU R22, [R1+0x38] ;  /* 0x0000380001167983 */ /* 0x000ee40000300800 */
[----:B------:R-:W3:Y:S01]  /*280d0*/  LDL.LU R23, [R1+0x3c] ;  /* 0x00003c0001177983 */ /* 0x000ee20000300800 */
[----:B------:R0:W-:Y:S01]  /*280e0*/  STL.64 [R1+0xc30], R26 ;  /* 0x000c301a01007387 */ /* 0x0001e20000100a00 */
[----:B------:R-:W2:Y:S02]  /*280f0*/  LDL.LU R24, [R1+0x10] ;  /* 0x0000100001187983 */ /* 0x000ea40000300800 */
[----:B------:R-:W-:-:S02]  /*28100*/  IMAD.MOV.U32 R25, RZ, RZ, R4 ;  /* 0x000000ffff197224 */ /* 0x000fc400078e0004 */
[----:B------:R-:W3:Y:S01]  /*28110*/  LDL.LU R4, [R1+0xcb4] ;  /* 0x000cb40001047983 */ /* 0x000ee20000300800 */
[----:B0-----:R-:W-:Y:S02]  /*28120*/  IMAD.MOV.U32 R26, RZ, RZ, R5 ;  /* 0x000000ffff1a7224 */ /* 0x001fe400078e0005 */
[----:B------:R-:W-:Y:S01]  /*28130*/  IMAD.MOV.U32 R27, RZ, RZ, R6 ;  /* 0x000000ffff1b7224 */ /* 0x000fe200078e0006 */
[----:B------:R-:W3:Y:S01]  /*28140*/  LDL.LU R5, [R1+0xcb0] ;  /* 0x000cb00001057983 */ /* 0x000ee20000300800 */
[----:B------:R-:W3:Y:S03]  /*28150*/  LDL.LU R6, [R1+0xcac] ;  /* 0x000cac0001067983 */ /* 0x000ee60000300800 */
[----:B------:R4:W-:Y:S02]  /*28160*/  STL.64 [R1+0xc40], R26 ;  /* 0x000c401a01007387 */ /* 0x0009e40000100a00 */
[----:B----4-:R-:W-:-:S02]  /*28170*/  IMAD.MOV.U32 R26, RZ, RZ, R7 ;  /* 0x000000ffff1a7224 */ /* 0x010fc400078e0007 */
[----:B--2---:R0:W-:Y:S01]  /*28180*/  STL.64 [R1+0xc38], R24 ;  /* 0x000c381801007387 */ /* 0x0041e20000100a00 */
[----:B------:R-:W3:Y:S02]  /*28190*/  LDL.LU R7, [R1+0xca8] ;  /* 0x000ca80001077983 */ /* 0x000ee40000300800 */
[----:B------:R-:W2:Y:S01]  /*281a0*/  LDL.LU R27, [R1+0xdc] ;  /* 0x0000dc00011b7983 */ /* 0x000ea20000300800 */
[----:B---3--:R-:W-:Y:S01]  /*281b0*/  HMMA.16816.F32.BF16 R4, R12, R8, R4 ;  /* 0x000000080c04723c */ /* 0x008fe20000041804 */
[----:B--2---:R1:W-:Y:S01]  /*281c0*/  STL.64 [R1+0xc68], R26 ;  /* 0x000c681a01007387 */ /* 0x0043e20000100a00 */
[----:B0-----:R-:W2:Y:S02]  /*281d0*/  LDL.LU R24, [R1+0x20] ;  /* 0x0000200001187983 */ /* 0x001ea40000300800 */
[----:B------:R-:W2:Y:S01]  /*281e0*/  LDL.LU R25, [R1+0x24] ;  /* 0x0000240001197983 */ /* 0x000ea20000300800 */
[----:B-1----:R-:W2:Y:S01]  /*281f0*/  LDL.LU R26, [R1+0x28] ;  /* 0x00002800011a7983 */ /* 0x002ea20000300800 */
[----:B------:R-:W2:Y:S02]  /*28200*/  LDL.LU R27, [R1+0x2c] ;  /* 0x00002c00011b7983 */ /* 0x000ea40000300800 */
[----:B------:R-:W3:Y:S02]  /*28210*/  LDL.LU.64 R10, [R1+0xca0] ;  /* 0x000ca000010a7983 */ /* 0x000ee40000300a00 */
[----:B------:R-:W3:Y:S11]  /*28220*/  LDL.LU.64 R8, [R1+0xc98] ;  /* 0x000c980001087983 */ /* 0x000ef60000300a00 */
[----:B------:R-:W-:Y:S02]  /*28230*/  @!UPT UIADD3 URZ, URZ, URZ, URZ ;  /* 0x0000003f3f3ff290 */ /* 0x000fe4000fffe03f */
[----:B------:R0:W-:Y:S01]  /*28240*/  STL.64 [R1+0xc10], R6 ;  /* 0x000c100601007387 */ /* 0x0001e20000100a00 */
[----:B------:R1:W-:Y:S03]  /*28250*/  STL.64 [R1+0xc08], R4 ;  /* 0x000c080401007387 */ /* 0x0003e60000100a00 */
[----:B0-----:R-:W4:Y:S01]  /*28260*/  LDL.LU R6, [R1+0xa8] ;  /* 0x0000a80001067983 */ /* 0x001f220000300800 */
[----:B------:R-:W4:Y:S02]  /*28270*/  LDL.LU R7, [R1+0xac] ;  /* 0x0000ac0001077983 */ /* 0x000f240000300800 */
[----:B-1----:R-:W-:Y:S02]  /*28280*/  IMAD.MOV.U32 R4, RZ, RZ, R2 ;  /* 0x000000ffff047224 */ /* 0x002fe400078e0002 */
[----:B------:R-:W-:Y:S01]  /*28290*/  IMAD.MOV.U32 R5, RZ, RZ, R28 ;  /* 0x000000ffff057224 */ /* 0x000fe200078e001c */
[----:B----4-:R0:W-:Y:S01]  /*282a0*/  STL.64 [R1+0xc28], R6 ;  /* 0x000c280601007387 */ /* 0x0101e20000100a00 */
[----:B------:R-:W4:Y:S02]  /*282b0*/  LDL.LU R2, [R1+0xc90] ;  /* 0x000c900001027983 */ /* 0x000f240000300800 */
[----:B------:R-:W2:Y:S02]  /*282c0*/  LDL.LU R28, [R1+0xc8c] ;  /* 0x000c8c00011c7983 */ /* 0x000ea40000300800 */
[----:B0-----:R-:W-:-:S02]  /*282d0*/  IMAD.MOV.U32 R6, RZ, RZ, R19 ;  /* 0x000000ffff067224 */ /* 0x001fc400078e0013 */
[----:B------:R-:W-:-:S05]  /*282e0*/  IMAD.MOV.U32 R7, RZ, RZ, R18 ;  /* 0x000000ffff077224 */ /* 0x000fca00078e0012 */
[----:B------:R-:W-:Y:S01]  /*282f0*/  STL.64 [R1+0xc50], R6 ;  /* 0x000c500601007387 */ /* 0x000fe20000100a00 */
[----:B------:R0:W-:Y:S01]  /*28300*/  STL.64 [R1+0xc48], R4 ;  /* 0x000c480401007387 */ /* 0x0001e20000100a00 */
[C---:B------:R-:W-:Y:S01]  /*28310*/  HMMA.16816.F32.BF16 R16, R12.reuse, R16, R20 ;  /* 0x000000100c10723c */ /* 0x040fe20000041814 */
[----:B0-----:R-:W-:Y:S02]  /*28320*/  IMAD.MOV.U32 R4, RZ, RZ, R3 ;  /* 0x000000ffff047224 */ /* 0x001fe400078e0003 */
[----:B------:R-:W-:Y:S01]  /*28330*/  IMAD.MOV.U32 R5, RZ, RZ, R0 ;  /* 0x000000ffff057224 */ /* 0x000fe200078e0000 */
[----:B------:R-:W2:Y:S01]  /*28340*/  LDL.LU R3, [R1+0xc88] ;  /* 0x000c880001037983 */ /* 0x000ea20000300800 */
[----:B------:R-:W2:Y:S02]  /*28350*/  LDL.LU R0, [R1+0xc84] ;  /* 0x000c840001007983 */ /* 0x000ea40000300800 */
[----:B----4-:R-:W-:Y:S02]  /*28360*/  IMAD.MOV.U32 R6, RZ, RZ, R2 ;  /* 0x000000ffff067224 */ /* 0x010fe400078e0002 */
[----:B------:R-:W4:Y:S01]  /*28370*/  LDL.LU R2, [R1+0xc80] ;  /* 0x000c800001027983 */ /* 0x000f220000300800 */
[----:B------:R-:W3:Y:S02]  /*28380*/  LDL.LU.64 R20, [R1+0xc78] ;  /* 0x000c780001147983 */ /* 0x000ee40000300a00 */
[----:B---3--:R-:W-:Y:S01]  /*28390*/  HMMA.16816.F32.BF16 R20, R12, R20, R8 ;  /* 0x000000140c14723c */ /* 0x008fe20000041808 */
[----:B------:R-:W2:Y:S01]  /*283a0*/  LDL.LU.64 R8, [R1+0xc70] ;  /* 0x000c700001087983 */ /* 0x000ea20000300a00 */
[----:B------:R-:W-:-:S06]  /*283b0*/  IMAD.MOV.U32 R7, RZ, RZ, R29 ;  /* 0x000000ffff077224 */ /* 0x000fcc00078e001d */
[----:B--2---:R-:W-:Y:S01]  /*283c0*/  HMMA.16816.F32.BF16 R12, R12, R8, R24 ;  /* 0x000000080c0c723c */ /* 0x004fe20000041818 */
[----:B------:R-:W2:Y:S01]  /*283d0*/  LDL.LU.64 R26, [R1+0xc68] ;  /* 0x000c6800011a7983 */ /* 0x000ea20000300a00 */
[----:B------:R-:W2:Y:S02]  /*283e0*/  LDL.LU.64 R10, [R1+0xc60] ;  /* 0x000c6000010a7983 */ /* 0x000ea40000300a00 */
[----:B------:R-:W2:Y:S11]  /*283f0*/  LDL.LU.64 R8, [R1+0xc58] ;  /* 0x000c580001087983 */ /* 0x000eb60000300a00 */
[----:B------:R-:W-:Y:S08]  /*28400*/  @!UPT UIADD3 URZ, URZ, URZ, URZ ;  /* 0x0000003f3f3ff290 */ /* 0x000ff0000fffe03f */
[----:B------:R0:W-:Y:S01]  /*28410*/  STL.64 [R1+0xc00], R14 ;  /* 0x000c000e01007387 */ /* 0x0001e20000100a00 */
[----:B------:R-:W-:Y:S02]  /*28420*/  STL.64 [R1+0xbf8], R12 ;  /* 0x000bf80c01007387 */ /* 0x000fe40000100a00 */
[----:B0-----:R-:W-:Y:S01]  /*28430*/  IMAD.MOV.U32 R15, RZ, RZ, R0 ;  /* 0x000000ffff0f7224 */ /* 0x001fe200078e0000 */
[C---:B--2---:R-:W-:Y:S01]  /*28440*/  HMMA.16816.F32.BF16 R24, R8.reuse, R26, R4 ;  /* 0x0000001a0818723c */ /* 0x044fe20000041804 */
[----:B------:R-:W2:Y:S01]  /*28450*/  LDL.LU.64 R6, [R1+0xc50] ;  /* 0x000c500001067983 */ /* 0x000ea20000300a00 */
[----:B------:R-:W2:Y:S11]  /*28460*/  LDL.LU.64 R4, [R1+0xc48] ;  /* 0x000c480001047983 */ /* 0x000eb60000300a00 */
[----:B------:R-:W-:Y:S10]  /*28470*/  @!UPT UIADD3 URZ, URZ, URZ, URZ ;  /* 0x0000003f3f3ff290 */ /* 0x000ff4000fffe03f */
[----:B------:R-:W-:Y:S01]  /*28480*/  STL.64 [R1+0x210], R24 ;  /* 0x0002101801007387 */ /* 0x000fe20000100a00 */
[----:B------:R0:W-:Y:S02]  /*28490*/  STL.64 [R1+0x218], R26 ;  /* 0x0002181a01007387 */ /* 0x0001e40000100a00 */
[----:B------:R-:W-:Y:S02]  /*284a0*/  IMAD.MOV.U32 R29, RZ, RZ, R25 ;  /* 0x000000ffff1d7224 */ /* 0x000fe400078e0019 */
[----:B------:R-:W-:Y:S01]  /*284b0*/  IMAD.MOV.U32 R0, RZ, RZ, R24 ;  /* 0x000000ffff007224 */ /* 0x000fe200078e0018 */
[----:B0-----:R-:W3:Y:S01]  /*284c0*/  LDL.LU.64 R26, [R1+0xc40] ;  /* 0x000c4000011a7983 */ /* 0x001ee20000300a00 */
[----:B------:R-:W3:Y:S02]  /*284d0*/  LDL.LU.64 R24, [R1+0xc38] ;  /* 0x000c380001187983 */ /* 0x000ee40000300a00 */
[----:B----4-:R-:W-:Y:S02]  /*284e0*/  IMAD.MOV.U32 R14, RZ, RZ, R2 ;  /* 0x000000ffff0e7224 */ /* 0x010fe400078e0002 */
[----:B------:R-:W-:Y:S01]  /*284f0*/  STL [R1+0xb24], R0 ;  /* 0x000b240001007387 */ /* 0x000fe20000100800 */
[----:B------:R-:W-:Y:S04]  /*28500*/  STL [R1+0xb20], R29 ;  /* 0x000b201d01007387 */ /* 0x000fe80000100800 */
[C---:B---3--:R-:W-:Y:S01]  /*28510*/  HMMA.16816.F32.BF16 R12, R8.reuse, R14, R24 ;  /* 0x0000000e080c723c */ /* 0x048fe20000041818 */
[----:B------:R-:W2:Y:S11]  /*28520*/  LDL.LU.64 R26, [R1+0xc30] ;  /* 0x000c3000011a7983 */ /* 0x000eb60000300a00 */
[----:B------:R-:W-:Y:S11]  /*28530*/  @!UPT UIADD3 URZ, URZ, URZ, URZ ;  /* 0x0000003f3f3ff290 */ /* 0x000ff6000fffe03f */
[----:B------:R-:W-:Y:S01]  /*28540*/  @!UPT UIADD3 URZ, URZ, URZ, URZ ;  /* 0x0000003f3f3ff290 */ /* 0x000fe2000fffe03f */
[----:B------:R-:W-:Y:S01]  /*28550*/  IMAD.MOV.U32 R2, RZ, RZ, R12 ;  /* 0x000000ffff027224 */ /* 0x000fe200078e000c */
[----:B------:R-:W-:Y:S01]  /*28560*/  STL.64 [R1+0x200], R12 ;  /* 0x0002000c01007387 */ /* 0x000fe20000100a00 */
[----:B------:R0:W-:Y:S03]  /*28570*/  STL.64 [R1+0x208], R14 ;  /* 0x0002080e01007387 */ /* 0x0001e60000100a00 */
[----:B0-----:R-:W3:Y:S01]  /*28580*/  LDL.LU R14, [R1+0x78] ;  /* 0x00007800010e7983 */ /* 0x001ee20000300800 */
[----:B------:R-:W-:Y:S02]  /*28590*/  STL [R1+0xb28], R2 ;  /* 0x000b280201007387 */ /* 0x000fe40000100800 */
[----:B------:R-:W-:Y:S01]  /*285a0*/  IMAD.MOV.U32 R15, RZ, RZ, R3 ;  /* 0x000000ffff0f7224 */ /* 0x000fe200078e0003 */
[C---:B--2---:R-:W-:Y:S01]  /*285b0*/  HMMA.16816.F32.BF16 R24, R8.reuse, R26, R4 ;  /* 0x0000001a0818723c */ /* 0x044fe20000041804 */
[----:B------:R-:W2:Y:S11]  /*285c0*/  LDL.LU.64 R6, [R1+0xc28] ;  /* 0x000c280001067983 */ /* 0x000eb60000300a00 */
[----:B------:R-:W-:Y:S11]  /*285d0*/  @!UPT UIADD3 URZ, URZ, URZ, URZ ;  /* 0x0000003f3f3ff290 */ /* 0x000ff6000fffe03f */
[----:B------:R-:W-:Y:S01]  /*285e0*/  STL.64 [R1+0x1f0], R24 ;  /* 0x0001f01801007387 */ /* 0x000fe20000100a00 */
[----:B------:R0:W-:Y:S02]  /*285f0*/  STL.64 [R1+0x1f8], R26 ;  /* 0x0001f81a01007387 */ /* 0x0001e40000100a00 */
[----:B------:R-:W-:Y:S01]  /*28600*/  IMAD.MOV.U32 R3, RZ, RZ, R24 ;  /* 0x000000ffff037224 */ /* 0x000fe200078e0018 */
[----:B0-----:R-:W2:Y:S01]  /*28610*/  LDL.LU.64 R26, [R1+0xc20] ;  /* 0x000c2000011a7983 */ /* 0x001ea20000300a00 */
[----:B------:R-:W2:Y:S03]  /*28620*/  LDL.LU.64 R24, [R1+0xc18] ;  /* 0x000c180001187983 */ /* 0x000ea60000300a00 */
[----:B------:R-:W-:Y:S01]  /*28630*/  STL [R1+0xb2c], R3 ;  /* 0x000b2c0301007387 */ /* 0x000fe20000100800 */
[C---:B--2---:R-:W-:Y:S01]  /*28640*/  HMMA.16816.F32.BF16 R24, R8.reuse, R6, R24 ;  /* 0x000000060818723c */ /* 0x044fe20000041818 */
[----:B------:R-:W2:Y:S01]  /*28650*/  LDL.LU.64 R6, [R1+0xc10] ;  /* 0x000c100001067983 */ /* 0x000ea20000300a00 */
[----:B------:R-:W2:Y:S11]  /*28660*/  LDL.LU.64 R4, [R1+0xc08] ;  /* 0x000c080001047983 */ /* 0x000eb60000300a00 */
[----:B------:R-:W-:Y:S10]  /*28670*/  @!UPT UIADD3 URZ, URZ, URZ, URZ ;  /* 0x0000003f3f3ff290 */ /* 0x000ff4000fffe03f */
[----:B------:R-:W-:Y:S01]  /*28680*/  STL.64 [R1+0x1e0], R24 ;  /* 0x0001e01801007387 */ /* 0x000fe20000100a00 */
[----:B------:R0:W-:Y:S02]  /*28690*/  STL.64 [R1+0x1e8], R26 ;  /* 0x0001e81a01007387 */ /* 0x0001e40000100a00 */
[----:B------:R2:W-:Y:S01]  /*286a0*/  STL [R1+0xb30], R24 ;  /* 0x000b301801007387 */ /* 0x0005e20000100800 */
[----:B0-----:R-:W2:Y:S01]  /*286b0*/  LDL.LU R26, [R1+0x98] ;  /* 0x00009800011a7983 */ /* 0x001ea20000300800 */
[----:B------:R-:W2:Y:S02]  /*286c0*/  LDL.LU R27, [R1+0x9c] ;  /* 0x00009c00011b7983 */ /* 0x000ea40000300800 */
[----:B--2---:R-:W-:Y:S11]  /*286d0*/  HMMA.16816.F32.BF16 R24, R8, R26, R4 ;  /* 0x0000001a0818723c */ /* 0x004ff60000041804 */
[----:B------:R-:W-:Y:S11]  /*286e0*/  @!UPT UIADD3 URZ, URZ, URZ, URZ ;  /* 0x0000003f3f3ff290 */ /* 0x000ff6000fffe03f */
[----:B------:R-:W-:Y:S01]  /*286f0*/  @!UPT UIADD3 URZ, URZ, URZ, URZ ;  /* 0x0000003f3f3ff290 */ /* 0x000fe2000fffe03f */
[----:B------:R0:W-:Y:S01]  /*28700*/  STL.64 [R1+0x1d0], R24 ;  /* 0x0001d01801007387 */ /* 0x0001e20000100a00 */
[----:B------:R1:W-:Y:S02]  /*28710*/  STL.64 [R1+0x1d8], R26 ;  /* 0x0001d81a01007387 */ /* 0x0003e40000100a00 */
[----:B------:R-:W-:Y:S02]  /*28720*/  IMAD.MOV.U32 R6, RZ, RZ, R27 ;  /* 0x000000ffff067224 */ /* 0x000fe400078e001b */
[----:B0-----:R-:W-:-:S05]  /*28730*/  IMAD.MOV.U32 R25, RZ, RZ, R24 ;  /* 0x000000ffff197224 */ /* 0x001fca00078e0018 */
[----:B------:R-:W-:Y:S01]  /*28740*/  STL [R1+0xb38], R25 ;  /* 0x000b381901007387 */ /* 0x000fe20000100800 */
[----:B-1----:R-:W2:Y:S02]  /*28750*/  LDL.LU R26, [R1+0x88] ;  /* 0x00008800011a7983 */ /* 0x002ea40000300800 */
[----:B------:R-:W2:Y:S02]  /*28760*/  LDL.LU R27, [R1+0x8c] ;  /* 0x00008c00011b7983 */ /* 0x000ea40000300800 */
[----:B------:R-:W-:Y:S01]  /*28770*/  STL [R1+0xb34], R6 ;  /* 0x000b340601007387 */ /* 0x000fe20000100800 */
[C---:B--2---:R-:W-:Y:S11]  /*28780*/  HMMA.16816.F32.BF16 R16, R8.reuse, R26, R16 ;  /* 0x0000001a0810723c */ /* 0x044ff60000041810 */
[----:B------:R-:W-:Y:S11]  /*28790*/  @!UPT UIADD3 URZ, URZ, URZ, URZ ;  /* 0x0000003f3f3ff290 */ /* 0x000ff6000fffe03f */
[----:B------:R-:W-:Y:S01]  /*287a0*/  @!UPT UIADD3 URZ, URZ, URZ, URZ ;  /* 0x0000003f3f3ff290 */ /* 0x000fe2000fffe03f */
[----:B------:R-:W-:Y:S01]  /*287b0*/  STL.64 [R1+0x1c0], R16 ;  /* 0x0001c01001007387 */ /* 0x000fe20000100a00 */
[----:B------:R0:W-:Y:S03]  /*287c0*/  STL.64 [R1+0x1c8], R18 ;  /* 0x0001c81201007387 */ /* 0x0001e60000100a00 */
[----:B0-----:R-:W2:Y:S01]  /*287d0*/  LDL.LU R19, [R1+0x27c] ;  /* 0x00027c0001137983 */ /* 0x001ea20000300800 */
[----:B------:R-:W4:Y:S02]  /*287e0*/  LDL.LU R6, [R1+0x270] ;  /* 0x0002700001067983 */ /* 0x000f240000300800 */
[----:B------:R-:W2:Y:S02]  /*287f0*/  LDL.LU R25, [R1+0x278] ;  /* 0x0002780001197983 */ /* 0x000ea40000300800 */
[----:B------:R-:W2:Y:S01]  /*28800*/  LDL.LU R5, [R1+0x268] ;  /* 0x0002680001057983 */ /* 0x000ea20000300800 */
[----:B------:R-:W2:Y:S01]  /*28810*/  LDL.LU R24, [R1+0x288] ;  /* 0x0002880001187983 */ /* 0x000ea20000300800 */
[----:B------:R-:W2:Y:S02]  /*28820*/  LDL.LU R26, [R1+0x260] ;  /* 0x00026000011a7983 */ /* 0x000ea40000300800 */
[----:B------:R-:W2:Y:S01]  /*28830*/  LDL.LU R27, [R1+0x284] ;  /* 0x00028400011b7983 */ /* 0x000ea20000300800 */
[C---:B---3--:R-:W-:Y:S11]  /*28840*/  HMMA.16816.F32.BF16 R12, R8.reuse, R14, R20 ;  /* 0x0000000e080c723c */ /* 0x048ff60000041814 */
[----:B------:R-:W-:Y:S11]  /*28850*/  @!UPT UIADD3 URZ, URZ, URZ, URZ ;  /* 0x0000003f3f3ff290 */ /* 0x000ff6000fffe03f */
[----:B------:R-:W-:Y:S02]  /*28860*/  @!UPT UIADD3 URZ, URZ, URZ, URZ ;  /* 0x0000003f3f3ff290 */ /* 0x000fe4000fffe03f */
[----:B------:R-:W-:Y:S02]  /*28870*/  IMAD.MOV.U32 R7, RZ, RZ, R15 ;  /* 0x000000ffff077224 */ /* 0x000fe400078e000f */
[----:B------:R-:W-:Y:S02]  /*28880*/  IMAD.MOV.U32 R20, RZ, RZ, R13 ;  /* 0x000000ffff147224 */ /* 0x000fe400078e000d */
[----:B------:R-:W-:Y:S01]  /*28890*/  IMAD.MOV.U32 R17, RZ, RZ, R12 ;  /* 0x000000ffff117224 */ /* 0x000fe200078e000c */
[----:B--2---:R0:W-:Y:S01]  /*288a0*/  STL.64 [R1+0xbf0], R26 ;  /* 0x000bf01a01007387 */ /* 0x0041e20000100a00 */
[----:B------:R-:W-:Y:S03]  /*288b0*/  STL.64 [R1+0xbe8], R24 ;  /* 0x000be81801007387 */ /* 0x000fe60000100a00 */
[----:B0-----:R-:W2:Y:S01]  /*288c0*/  LDL.LU R26, [R1+0x68] ;  /* 0x00006800011a7983 */ /* 0x001ea20000300800 */
[----:B------:R-:W3:Y:S02]  /*288d0*/  LDL.LU R3, [R1+0x258] ;  /* 0x0002580001037983 */ /* 0x000ee40000300800 */
[----:B------:R-:W2:Y:S02]  /*288e0*/  LDL.LU R2, [R1+0x280] ;  /* 0x0002800001027983 */ /* 0x000ea40000300800 */
[----:B------:R-:W2:Y:S02]  /*288f0*/  LDL.LU R29, [R1+0x250] ;  /* 0x00025000011d7983 */ /* 0x000ea40000300800 */
[----:B------:R-:W-:Y:S01]  /*28900*/  IMAD.MOV.U32 R27, RZ, RZ, R28 ;  /* 0x000000ffff1b7224 */ /* 0x000fe200078e001c */
[----:B------:R-:W2:Y:S01]  /*28910*/  LDL.LU R0, [R1+0x274] ;  /* 0x0002740001007983 */ /* 0x000ea20000300800 */
[----:B------:R-:W2:Y:S02]  /*28920*/  LDL.LU R28, [R1+0x248] ;  /* 0x00024800011c7983 */ /* 0x000ea40000300800 */
[----:B------:R0:W-:Y:S02]  /*28930*/  STL [R1+0xb3c], R16 ;  /* 0x000b3c1001007387 */ /* 0x0001e40000100800 */
[----:B0-----:R-:W2:Y:S01]  /*28940*/  LDL.LU R16, [R1+0x290] ;  /* 0x0002900001107983 */ /* 0x001ea20000300800 */
[----:B------:R-:W-:Y:S02]  /*28950*/  STL.64 [R1+0x1b0], R12 ;  /* 0x0001b00c01007387 */ /* 0x000fe40000100a00 */
[----:B------:R0:W-:Y:S02]  /*28960*/  STL.64 [R1+0x1b8], R14 ;  /* 0x0001b80e01007387 */ /* 0x0001e40000100a00 */
[----:B0-----:R-:W2:Y:S01]  /*28970*/  LDL.LU.64 R14, [R1+0xc00] ;  /* 0x000c0000010e7983 */ /* 0x001ea20000300a00 */
[----:B------:R-:W2:Y:S02]  /*28980*/  LDL.LU.64 R12, [R1+0xbf8] ;  /* 0x000bf800010c7983 */ /* 0x000ea40000300a00 */
[----:B------:R-:W3:Y:S02]  /*28990*/  LDL.LU R21, [R1+0x28c] ;  /* 0x00028c0001157983 */ /* 0x000ee40000300800 */
[----:B------:R-:W3:Y:S01]  /*289a0*/  LDL.LU R22, [R1+0x298] ;  /* 0x0002980001167983 */ /* 0x000ee20000300800 */
[----:B------:R-:W3:Y:S01]  /*289b0*/  LDL.LU R23, [R1+0x294] ;  /* 0x0002940001177983 */ /* 0x000ee20000300800 */
[----:B------:R-:W-:Y:S02]  /*289c0*/  STL [R1+0xb48], R17 ;  /* 0x000b481101007387 */ /* 0x000fe40000100800 */
[----:B------:R-:W-:Y:S02]  /*289d0*/  STL [R1+0xb44], R20 ;  /* 0x000b441401007387 */ /* 0x000fe40000100800 */
[----:B------:R-:W-:Y:S01]  /*289e0*/  STL [R1+0xb40], R7 ;  /* 0x000b400701007387 */ /* 0x000fe20000100800 */
[----:B--2---:R-:W-:Y:S11]  /*289f0*/  HMMA.16816.F32.BF16 R24, R8, R26, R12 ;  /* 0x0000001a0818723c */ /* 0x004ff6000004180c */
[----:B------:R-:W-:Y:S11]  /*28a00*/  @!UPT UIADD3 URZ, URZ, URZ, URZ ;  /* 0x0000003f3f3ff290 */ /* 0x000ff6000fffe03f */
[----:B------:R-:W-:Y:S01]  /*28a10*/  @!UPT UIADD3 URZ, URZ, URZ, URZ ;  /* 0x0000003f3f3ff290 */ /* 0x000fe2000fffe03f */
[----:B------:R-:W-:Y:S01]  /*28a20*/  STL.64 [R1+0x1a0], R24 ;  /* 0x0001a01801007387 */ /* 0x000fe20000100a00 */
[----:B------:R-:W-:Y:S02]  /*28a30*/  IMAD.MOV.U32 R4, RZ, RZ, R27 ;  /* 0x000000ffff047224 */ /* 0x000fe400078e001b */
[----:B------:R-:W-:Y:S02]  /*28a40*/  IMAD.MOV.U32 R8, RZ, RZ, R26 ;  /* 0x000000ffff087224 */ /* 0x000fe400078e001a */
[----:B------:R0:W-:Y:S02]  /*28a50*/  STL.64 [R1+0x1a8], R26 ;  /* 0x0001a81a01007387 */ /* 0x0001e40000100a00 */
[----:B------:R-:W-:Y:S02]  /*28a60*/  IMAD.MOV.U32 R12, RZ, RZ, R25 ;  /* 0x000000ffff0c7224 */ /* 0x000fe400078e0019 */
[----:B------:R-:W-:Y:S01]  /*28a70*/  IMAD.MOV.U32 R18, RZ, RZ, R24 ;  /* 0x000000ffff127224 */ /* 0x000fe200078e0018 */
[----:B0-----:R-:W2:Y:S01]  /*28a80*/  LDL.LU.64 R26, [R1+0xbf0] ;  /* 0x000bf000011a7983 */ /* 0x001ea20000300a00 */
[----:B------:R-:W2:Y:S01]  /*28a90*/  LDL.LU.64 R24, [R1+0xbe8] ;  /* 0x000be80001187983 */ /* 0x000ea20000300a00 */
[----:B---3--:R-:W-:-:S02]  /*28aa0*/  IADD3 R21, P6, R21, UR12, RZ ;  /* 0x0000000c15157c10 */ /* 0x008fc4000ffde0ff */
[----:B------:R-:W-:Y:S01]  /*28ab0*/  STL [R1+0xb58], R18 ;  /* 0x000b581201007387 */ /* 0x000fe20000100800 */
[----:B------:R-:W-:Y:S01]  /*28ac0*/  IADD3 R22, P1, R22, UR12, RZ ;  /* 0x0000000c16167c10 */ /* 0x000fe2000ff3e0ff */
[----:B------:R-:W-:Y:S01]  /*28ad0*/  STL [R1+0xb54], R12 ;  /* 0x000b540c01007387 */ /* 0x000fe20000100800 */
[----:B------:R-:W-:Y:S01]  /*28ae0*/  IADD3 R23, P2, R23, UR12, RZ ;  /* 0x0000000c17177c10 */ /* 0x000fe2000ff5e0ff */
[----:B------:R-:W-:Y:S01]  /*28af0*/  STL [R1+0xb50], R8 ;  /* 0x000b500801007387 */ /* 0x000fe20000100800 */
[----:B------:R-:W-:Y:S01]  /*28b00*/  IADD3 R16, P3, R16, UR12, RZ ;  /* 0x0000000c10107c10 */ /* 0x000fe2000ff7e0ff */
[----:B------:R0:W-:Y:S01]  /*28b10*/  STL [R1+0xb4c], R4 ;  /* 0x000b4c0401007387 */ /* 0x0001e20000100800 */
[----:B------:R-:W-:Y:S01]  /*28b20*/  IADD3 R19, P4, R19, UR12, RZ ;  /* 0x0000000c13137c10 */ /* 0x000fe2000ff9e0ff */
[----:B------:R-:W-:Y:S01]  /*28b30*/  STL [R1+0x28c], R21 ;  /* 0x00028c1501007387 */ /* 0x000fe20000100800 */
[----:B----4-:R-:W-:Y:S01]  /*28b40*/  IADD3 R6, P5, R6, UR12, RZ ;  /* 0x0000000c06067c10 */ /* 0x010fe2000ffbe0ff */
[----:B------:R-:W-:Y:S01]  /*28b50*/  STL [R1+0x298], R22 ;  /* 0x0002981601007387 */ /* 0x000fe20000100800 */
[----:B------:R-:W-:Y:S02]  /*28b60*/  STL [R1+0x294], R23 ;  /* 0x0002941701007387 */ /* 0x000fe40000100800 */
[----:B------:R-:W-:Y:S02]  /*28b70*/  STL [R1+0x290], R16 ;  /* 0x0002901001007387 */ /* 0x000fe40000100800 */
[----:B------:R-:W-:Y:S01]  /*28b80*/  STL [R1+0x27c], R19 ;  /* 0x00027c1301007387 */ /* 0x000fe20000100800 */
[----:B------:R-:W-:Y:S01]  /*28b90*/  STL [R1+0x270], R6 ;  /* 0x0002700601007387 */ /* 0x000fe20000100800 */
[----:B------:R-:W-:-:S02]  /*28ba0*/  IADD3.X R2, R2, UR6, RZ, P3, !PT ;  /* 0x0000000602027c10 */ /* 0x000fc40009ffe4ff */
[----:B--2---:R-:W-:Y:S01]  /*28bb0*/  IADD3.X R25, R25, UR6, RZ, P6, !PT ;  /* 0x0000000619197c10 */ /* 0x004fe2000b7fe4ff */
[----:B------:R-:W-:Y:S01]  /*28bc0*/  IADD3 R5, P6, R5, UR12, RZ ;  /* 0x0000000c05057c10 */ /* 0x000fe2000ffde0ff */
[----:B------:R-:W-:Y:S01]  /*28bd0*/  IADD3.X R24, R24, UR6, RZ, P1, !PT ;  /* 0x0000000618187c10 */ /* 0x000fe20008ffe4ff */
[----:B------:R-:W-:Y:S01]  /*28be0*/  IADD3 R26, P1, R26, UR12, RZ ;  /* 0x0000000c1a1a7c10 */ /* 0x000fe2000ff3e0ff */
[----:B------:R-:W-:Y:S01]  /*28bf0*/  IADD3.X R27, R27, UR6, RZ, P2, !PT ;  /* 0x000000061b1b7c10 */ /* 0x000fe200097fe4ff */
[----:B------:R-:W-:Y:S01]  /*28c00*/  STL [R1+0x278], R25 ;  /* 0x0002781901007387 */ /* 0x000fe20000100800 */
[----:B------:R-:W-:Y:S01]  /*28c10*/  IADD3 R3, P2, R3, UR12, RZ ;  /* 0x0000000c03037c10 */ /* 0x000fe2000ff5e0ff */
[----:B------:R-:W-:Y:S02]  /*28c20*/  STL [R1+0x268], R5 ;  /* 0x0002680501007387 */ /* 0x000fe40000100800 */
[----:B------:R-:W-:Y:S01]  /*28c30*/  STL [R1+0x288], R24 ;  /* 0x0002881801007387 */ /* 0x000fe20000100800 */
[----:B------:R-:W-:Y:S01]  /*28c40*/  STL [R1+0x260], R26 ;  /* 0x0002601a01007387 */ /* 0x000fe20000100800 */
[----:B------:R-:W-:Y:S02]  /*28c50*/  STL [R1+0x284], R27 ;  /* 0x0002841b01007387 */ /* 0x000fe40000100800 */
[----:B------:R-:W-:Y:S02]  /*28c60*/  STL [R1+0x258], R3 ;  /* 0x0002580301007387 */ /* 0x000fe40000100800 */
[----:B------:R-:W-:Y:S01]  /*28c70*/  STL [R1+0x280], R2 ;  /* 0x0002800201007387 */ /* 0x000fe20000100800 */
[----:B0-----:R-:W2:Y:S01]  /*28c80*/  LDL.LU R4, [R1+0x264] ;  /* 0x0002640001047983 */ /* 0x001ea20000300800 */
[----:B------:R-:W-:-:S02]  /*28c90*/  IADD3 R29, P3, R29, UR12, RZ ;  /* 0x0000000c1d1d7c10 */ /* 0x000fc4000ff7e0ff */
[----:B------:R-:W-:-:S03]  /*28ca0*/  IADD3.X R0, R0, UR6, RZ, P4, !PT ;  /* 0x0000000600007c10 */ /* 0x000fc6000a7fe4ff */
[----:B------:R-:W-:Y:S04]  /*28cb0*/  STL [R1+0x250], R29 ;  /* 0x0002501d01007387 */ /* 0x000fe80000100800 */
[----:B--2---:R0:W-:Y:S01]  /*28cc0*/  STL [R1+0xbdc], R4 ;  /* 0x000bdc0401007387 */ /* 0x0041e20000100800 */
[----:B------:R-:W-:Y:S03]  /*28cd0*/  STL [R1+0x274], R0 ;  /* 0x0002740001007387 */ /* 0x000fe60000100800 */
[----:B0-----:R-:W2:Y:S01]  /*28ce0*/  LDL.LU R4, [R1+0x240] ;  /* 0x0002400001047983 */ /* 0x001ea20000300800 */
[----:B------:R-:W-:-:S05]  /*28cf0*/  IADD3 R28, P4, R28, UR12, RZ ;  /* 0x0000000c1c1c7c10 */ /* 0x000fca000ff9e0ff */
[----:B------:R-:W-:Y:S01]  /*28d00*/  STL [R1+0x248], R28 ;  /* 0x0002481c01007387 */ /* 0x000fe20000100800 */
[----:B------:R-:W-:-:S05]  /*28d10*/  IMAD.MOV.U32 R20, RZ, RZ, 0x7f ;  /* 0x0000007fff147424 */ /* 0x000fca00078e00ff */
[----:B------:R-:W-:-:S04]  /*28d20*/  IADD3 R20, R20, c[0x0][0x180], RZ ;  /* 0x0000600014147a10 */ /* 0x000fc80007ffe0ff */
[----:B------:R-:W-:Y:S01]  /*28d30*/  SHF.R.S32.HI R17, RZ, 0x1f, R20 ;  /* 0x0000001fff117819 */ /* 0x000fe20000011414 */
[----:B------:R-:W-:-:S03]  /*28d40*/  UIADD3 UR4, UR4, 0x1, URZ ;  /* 0x0000000104047890 */ /* 0x000fc6000fffe03f */
[----:B------:R-:W-:Y:S01]  /*28d50*/  LEA.HI R17, R17, R20, RZ, 0x7 ;  /* 0x0000001411117211 */ /* 0x000fe200078f38ff */
[----:B--2---:R0:W-:Y:S04]  /*28d60*/  STL [R1+0xbe0], R4 ;  /* 0x000be00401007387 */ /* 0x0041e80000100800 */
[----:B0-----:R-:W2:Y:S01]  /*28d70*/  LDL.LU R4, [R1+0x26c] ;  /* 0x00026c0001047983 */ /* 0x001ea20000300800 */
[----:B------:R-:W3:Y:S02]  /*28d80*/  LDL.LU R8, [R1+0x238] ;  /* 0x0002380001087983 */ /* 0x000ee40000300800 */
[----:B------:R-:W4:Y:S02]  /*28d90*/  LDL.LU R12, [R1+0x25c] ;  /* 0x00025c00010c7983 */ /* 0x000f240000300800 */
[----:B------:R-:W3:Y:S01]  /*28da0*/  LDL.LU R18, [R1+0x230] ;  /* 0x0002300001127983 */ /* 0x000ee20000300800 */
[----:B------:R-:W3:Y:S01]  /*28db0*/  LDL.LU R9, [R1+0x254] ;  /* 0x0002540001097983 */ /* 0x000ee20000300800 */
[----:B------:R-:W3:Y:S01]  /*28dc0*/  LDL.LU R10, [R1+0x228] ;  /* 0x00022800010a7983 */ /* 0x000ee20000300800 */
[----:B------:R-:W-:Y:S01]  /*28dd0*/  SHF.R.S32.HI R17, RZ, 0x7, R17 ;  /* 0x00000007ff117819 */ /* 0x000fe20000011411 */
[----:B------:R-:W3:Y:S01]  /*28de0*/  LDL.LU R11, [R1+0x24c] ;  /* 0x00024c00010b7983 */ /* 0x000ee20000300800 */
[----:B------:R-:W3:Y:S01]  /*28df0*/  LDL.LU R13, [R1+0x220] ;  /* 0x00022000010d7983 */ /* 0x000ee20000300800 */
[----:B------:R-:W3:Y:S02]  /*28e00*/  LDL.LU R14, [R1+0x244] ;  /* 0x00024400010e7983 */ /* 0x000ee40000300800 */
[----:B------:R-:W3:Y:S02]  /*28e10*/  LDL.LU R15, [R1+0xa94] ;  /* 0x000a9400010f7983 */ /* 0x000ee40000300800 */
[----:B------:R-:W3:Y:S01]  /*28e20*/  LDL.LU R7, [R1+0x23c] ;  /* 0x00023c0001077983 */ /* 0x000ee20000300800 */
[----:B------:R-:W-:Y:S01]  /*28e30*/  ISETP.NE.U32.AND P0, PT, R17, UR4, PT ;  /* 0x0000000411007c0c */ /* 0x000fe2000bf05070 */
[----:B------:R-:W3:Y:S01]  /*28e40*/  LDL.LU R20, [R1+0x2b4] ;  /* 0x0002b40001147983 */ /* 0x000ee20000300800 */
[----:B------:R-:W3:Y:S02]  /*28e50*/  LDL.LU R17, [R1+0x234] ;  /* 0x0002340001117983 */ /* 0x000ee40000300800 */
[----:B------:R-:W3:Y:S02]  /*28e60*/  LDL.LU R21, [R1+0xa8c] ;  /* 0x000a8c0001157983 */ /* 0x000ee40000300800 */
[----:B------:R-:W3:Y:S01]  /*28e70*/  LDL.LU R22, [R1+0x22c] ;  /* 0x00022c0001167983 */ /* 0x000ee20000300800 */
        /* <DEDUP_REMOVED lines=13> */
[----:B------:R-:W3:Y:S01]  /*28f50*/  LDL.LU R28, [R1+0x2a8] ;  /* 0x0002a800011c7983 */ /* 0x000ee20000300800 */
[----:B--2---:R-:W-:-:S05]  /*28f60*/  IADD3.X R4, R4, UR6, RZ, P5, !PT ;  /* 0x0000000604047c10 */ /* 0x004fca000affe4ff */
[----:B------:R0:W-:Y:S04]  /*28f70*/  STL [R1+0x26c], R4 ;  /* 0x00026c0401007387 */ /* 0x0001e80000100800 */
[----:B0-----:R-:W2:Y:S02]  /*28f80*/  LDL.LU R4, [R1+0xbe0] ;  /* 0x000be00001047983 */ /* 0x001ea40000300800 */
[----:B--2---:R-:W-:-:S05]  /*28f90*/  IADD3 R4, P5, R4, UR12, RZ ;  /* 0x0000000c04047c10 */ /* 0x004fca000ffbe0ff */
[----:B------:R0:W-:Y:S04]  /*28fa0*/  STL [R1+0x240], R4 ;  /* 0x0002400401007387 */ /* 0x0001e80000100800 */
[----:B0-----:R-:W2:Y:S01]  /*28fb0*/  LDL.LU R4, [R1+0xbdc] ;  /* 0x000bdc0001047983 */ /* 0x001ea20000300800 */
[----:B----4-:R-:W-:Y:S01]  /*28fc0*/  IADD3.X R12, R12, UR6, RZ, P1, !PT ;  /* 0x000000060c0c7c10 */ /* 0x010fe20008ffe4ff */
[----:B---3--:R-:W-:Y:S01]  /*28fd0*/  IADD3 R18, P1, R18, UR12, RZ ;  /* 0x0000000c12127c10 */ /* 0x008fe2000ff3e0ff */
[----:B------:R-:W-:Y:S01]  /*28fe0*/  IADD3.X R9, R9, UR6, RZ, P2, !PT ;  /* 0x0000000609097c10 */ /* 0x000fe200097fe4ff */
[----:B------:R-:W-:Y:S01]  /*28ff0*/  IADD3 R10, P2, R10, UR12, RZ ;  /* 0x0000000c0a0a7c10 */ /* 0x000fe2000ff5e0ff */
        /* <DEDUP_REMOVED lines=16> */
[----:B--2---:R-:W-:Y:S01]  /*29100*/  IADD3.X R4, R4, UR6, RZ, P6, !PT ;  /* 0x0000000604047c10 */ /* 0x004fe2000b7fe4ff */
[----:B------:R-:W-:-:S04]  /*29110*/  IADD3 R8, P6, R8, UR12, RZ ;  /* 0x0000000c08087c10 */ /* 0x000fc8000ffde0ff */
[----:B------:R0:W-:Y:S01]  /*29120*/  STL [R1+0x264], R4 ;  /* 0x0002640401007387 */ /* 0x0001e20000100800 */
[----:B------:R-:W-:Y:S02]  /*29130*/  STL [R1+0x238], R8 ;  /* 0x0002380801007387 */ /* 0x000fe40000100800 */
[----:B------:R-:W-:Y:S02]  /*29140*/  STL [R1+0x25c], R12 ;  /* 0x00025c0c01007387 */ /* 0x000fe40000100800 */
[----:B------:R-:W-:Y:S01]  /*29150*/  STL [R1+0x230], R18 ;  /* 0x0002301201007387 */ /* 0x000fe20000100800 */
[----:B------:R-:W-:Y:S01]  /*29160*/  STL [R1+0x254], R9 ;  /* 0x0002540901007387 */ /* 0x000fe20000100800 */
[----:B------:R-:W-:Y:S02]  /*29170*/  STL [R1+0x228], R10 ;  /* 0x0002280a01007387 */ /* 0x000fe40000100800 */
[----:B------:R-:W-:Y:S02]  /*29180*/  STL [R1+0x24c], R11 ;  /* 0x00024c0b01007387 */ /* 0x000fe40000100800 */
[----:B------:R-:W-:Y:S01]  /*29190*/  STL [R1+0x220], R13 ;  /* 0x0002200d01007387 */ /* 0x000fe20000100800 */
        /* <DEDUP_REMOVED lines=9> */
[----:B------:R-:W-:Y:S01]  /*29230*/  STL [R1+0xa88], R23 ;  /* 0x000a881701007387 */ /* 0x000fe20000100800 */
[----:B------:R-:W-:Y:S02]  /*29240*/  STL [R1+0x224], R16 ;  /* 0x0002241001007387 */ /* 0x000fe40000100800 */
[----:B------:R-:W-:Y:S02]  /*29250*/  STL [R1+0xa84], R19 ;  /* 0x000a841301007387 */ /* 0x000fe40000100800 */
[----:B------:R-:W-:Y:S01]  /*29260*/  STL [R1+0x19c], R6 ;  /* 0x00019c0601007387 */ /* 0x000fe20000100800 */
[----:B------:R-:W-:Y:S01]  /*29270*/  STL [R1+0xa80], R25 ;  /* 0x000a801901007387 */ /* 0x000fe20000100800 */
[----:B------:R-:W-:Y:S01]  /*29280*/  IADD3.X R3, R3, UR7, RZ, P6, !PT ;  /* 0x0000000703037c10 */ /* 0x000fe2000b7fe4ff */
[----:B------:R-:W-:Y:S01]  /*29290*/  STL [R1+0xa90], R5 ;  /* 0x000a900501007387 */ /* 0x000fe20000100800 */
[----:B------:R-:W-:Y:S01]  /*292a0*/  IADD3 R2, P6, R2, UR9, RZ ;  /* 0x0000000902027c10 */ /* 0x000fe2000ffde0ff */
[----:B------:R-:W-:Y:S01]  /*292b0*/  STL [R1+0xa7c], R24 ;  /* 0x000a7c1801007387 */ /* 0x000fe20000100800 */
[----:B------:R-:W-:Y:S02]  /*292c0*/  STL [R1+0x198], R26 ;  /* 0x0001981a01007387 */ /* 0x000fe40000100800 */
[----:B------:R-:W-:Y:S02]  /*292d0*/  STL [R1+0xa78], R27 ;  /* 0x000a781b01007387 */ /* 0x000fe40000100800 */
[----:B------:R-:W-:Y:S01]  /*292e0*/  STL [R1+0x2b0], R3 ;  /* 0x0002b00301007387 */ /* 0x000fe20000100800 */
[----:B------:R-:W-:Y:S01]  /*292f0*/  STL [R1+0xa74], R2 ;  /* 0x000a740201007387 */ /* 0x000fe20000100800 */
[----:B0-----:R-:W2:Y:S01]  /*29300*/  LDL.LU R4, [R1+0xa5c] ;  /* 0x000a5c0001047983 */ /* 0x001ea20000300800 */
[----:B------:R-:W-:Y:S01]  /*29310*/  IADD3.X R29, R29, UR7, RZ, P1, !PT ;  /* 0x000000071d1d7c10 */ /* 0x000fe20008ffe4ff */
[----:B------:R-:W-:-:S04]  /*29320*/  IADD3 R0, P1, R0, UR9, RZ ;  /* 0x0000000900007c10 */ /* 0x000fc8000ff3e0ff */
[----:B------:R-:W-:Y:S04]  /*29330*/  STL [R1+0x2ac], R29 ;  /* 0x0002ac1d01007387 */ /* 0x000fe80000100800 */
[----:B--2---:R0:W-:Y:S01]  /*29340*/  STL [R1+0xbd4], R4 ;  /* 0x000bd40401007387 */ /* 0x0041e20000100800 */
[----:B------:R-:W-:Y:S03]  /*29350*/  STL [R1+0xa6c], R0 ;  /* 0x000a6c0001007387 */ /* 0x000fe60000100800 */
[----:B0-----:R-:W2:Y:S01]  /*29360*/  LDL.LU R4, [R1+0x2a4] ;  /* 0x0002a40001047983 */ /* 0x001ea20000300800 */
[----:B------:R-:W-:-:S05]  /*29370*/  IADD3.X R28, R28, UR7, RZ, P2, !PT ;  /* 0x000000071c1c7c10 */ /* 0x000fca00097fe4ff */
[----:B------:R-:W-:Y:S04]  /*29380*/  STL [R1+0x2a8], R28 ;  /* 0x0002a81c01007387 */ /* 0x000fe80000100800 */
[----:B--2---:R0:W-:Y:S04]  /*29390*/  STL [R1+0xbd8], R4 ;  /* 0x000bd80401007387 */ /* 0x0041e80000100800 */
[----:B0-----:R-:W2:Y:S01]  /*293a0*/  LDL.LU R4, [R1+0xa64] ;  /* 0x000a640001047983 */ /* 0x001ea20000300800 */
[----:B------:R-:W3:Y:S02]  /*293b0*/  LDL.LU R8, [R1+0x2a0] ;  /* 0x0002a00001087983 */ /* 0x000ee40000300800 */
[----:B------:R-:W4:Y:S02]  /*293c0*/  LDL.LU R12, [R1+0xa54] ;  /* 0x000a5400010c7983 */ /* 0x000f240000300800 */
        /* <DEDUP_REMOVED lines=26> */
[----:B--2---:R-:W-:-:S05]  /*29570*/  IADD3 R4, P2, R4, UR9, RZ ;  /* 0x0000000904047c10 */ /* 0x004fca000ff5e0ff */
[----:B------:R0:W-:Y:S04]  /*29580*/  STL [R1+0xa64], R4 ;  /* 0x000a640401007387 */ /* 0x0001e80000100800 */
[----:B0-----:R-:W2:Y:S02]  /*29590*/  LDL.LU R4, [R1+0xbd8] ;  /* 0x000bd80001047983 */ /* 0x001ea40000300800 */
[----:B--2---:R-:W-:-:S05]  /*295a0*/  IADD3.X R4, R4, UR7, RZ, P3, !PT ;  /* 0x0000000704047c10 */ /* 0x004fca0009ffe4ff */
[----:B------:R0:W-:Y:S04]  /*295b0*/  STL [R1+0x2a4], R4 ;  /* 0x0002a40401007387 */ /* 0x0001e80000100800 */
[----:B0-----:R-:W2:Y:S01]  /*295c0*/  LDL.LU R4, [R1+0xbd4] ;  /* 0x000bd40001047983 */ /* 0x001ea20000300800 */
[----:B---3--:R-:W-:Y:S01]  /*295d0*/  IADD3.X R8, R8, UR7, RZ, P4, !PT ;  /* 0x0000000708087c10 */ /* 0x008fe2000a7fe4ff */
[----:B----4-:R-:W-:Y:S01]  /*295e0*/  IADD3 R12, P4, R12, UR9, RZ ;  /* 0x000000090c0c7c10 */ /* 0x010fe2000ff9e0ff */
        /* <DEDUP_REMOVED lines=18> */
[----:B------:R-:W-:-:S02]  /*29710*/  IADD3.X R2, R2, UR7, RZ, P4, !PT ;  /* 0x0000000702027c10 */ /* 0x000fc4000a7fe4ff */
[----:B--2---:R-:W-:-:S05]  /*29720*/  IADD3 R4, P3, R4, UR9, RZ ;  /* 0x0000000904047c10 */ /* 0x004fca000ff7e0ff */
[----:B------:R0:W-:Y:S01]  /*29730*/  STL [R1+0xa5c], R4 ;  /* 0x000a5c0401007387 */ /* 0x0001e20000100800 */
[----:B------:R-:W-:Y:S02]  /*29740*/  STL [R1+0x2a0], R8 ;  /* 0x0002a00801007387 */ /* 0x000fe40000100800 */
[----:B------:R-:W-:Y:S02]  /*29750*/  STL [R1+0xa54], R12 ;  /* 0x000a540c01007387 */ /* 0x000fe40000100800 */
[----:B------:R-:W-:Y:S01]  /*29760*/  STL [R1+0x29c], R18 ;  /* 0x00029c1201007387 */ /* 0x000fe20000100800 */
[----:B------:R-:W-:Y:S01]  /*29770*/  STL [R1+0xa4c], R9 ;  /* 0x000a4c0901007387 */ /* 0x000fe20000100800 */
        /* <DEDUP_REMOVED lines=24> */
[----:B------:R-:W-:Y:S02]  /*29900*/  STL [R1+0xa20], R2 ;  /* 0x000a200201007387 */ /* 0x000fe40000100800 */
        /* <DEDUP_REMOVED lines=1328> */
[----:B------:R-:W-:Y:S01]  /*2ec10*/  STL [R1+0x394], R4 ;  /* 0x0003940401007387 */ /* 0x000fe20000100800 */
[----:B------:R-:W-:Y:S02]  /*2ec20*/  STL [R1+0x3b8], R8 ;  /* 0x0003b80801007387 */ /* 0x000fe40000100800 */
[----:B------:R-:W-:Y:S02]  /*2ec30*/  STL [R1+0x38c], R12 ;  /* 0x00038c0c01007387 */ /* 0x000fe40000100800 */
[----:B------:R0:W-:Y:S01]  /*2ec40*/  STL [R1+0x3b0], R18 ;  /* 0x0003b01201007387 */ /* 0x0001e20000100800 */
        /* <DEDUP_REMOVED lines=85> */
[----:B------:R0:W-:Y:S04]  /*2f1a0*/  STL [R1+0x340], R18 ;  /* 0x0003401201007387 */ /* 0x0001e80000100800 */
[----:B0-----:R0:W5:Y:S01]  /*2f1b0*/  LDL.LU R18, [R1+0xb58] ;  /* 0x000b580001127983 */ /* 0x0011620000300800 */
[----:B------:R1:W-:Y:S03]  /*2f1c0*/  STL [R1+0x314], R12 ;  /* 0x0003140c01007387 */ /* 0x0003e60000100800 */
[----:B-1----:R0:W5:Y:S01]  /*2f1d0*/  LDL.LU R12, [R1+0xb54] ;  /* 0x000b5400010c7983 */ /* 0x0021620000300800 */
[----:B------:R1:W-:Y:S03]  /*2f1e0*/  STL [R1+0x338], R8 ;  /* 0x0003380801007387 */ /* 0x0003e60000100800 */
[----:B-1----:R0:W5:Y:S01]  /*2f1f0*/  LDL.LU R8, [R1+0xb50] ;  /* 0x000b500001087983 */ /* 0x0021620000300800 */
[----:B------:R1:W-:Y:S03]  /*2f200*/  STL [R1+0x30c], R4 ;  /* 0x00030c0401007387 */ /* 0x0003e60000100800 */
[----:B-1----:R0:W5:Y:S01]  /*2f210*/  LDL.LU R4, [R1+0xb4c] ;  /* 0x000b4c0001047983 */ /* 0x0021620000300800 */
[----:B------:R1:W-:Y:S03]  /*2f220*/  STL [R1+0x330], R17 ;  /* 0x0003301101007387 */ /* 0x0003e60000100800 */
[----:B-1----:R0:W5:Y:S01]  /*2f230*/  LDL.LU R17, [R1+0xb48] ;  /* 0x000b480001117983 */ /* 0x0021620000300800 */
[----:B------:R1:W-:Y:S01]  /*2f240*/  STL [R1+0x304], R20 ;  /* 0x0003041401007387 */ /* 0x0003e20000100800 */
[----:B------:R-:W-:-:S02]  /*2f250*/  IADD3.X R2, R2, UR7, RZ, P2, !PT ;  /* 0x0000000702027c10 */ /* 0x000fc400097fe4ff */
[----:B-1----:R0:W5:Y:S01]  /*2f260*/  LDL.LU R20, [R1+0xb44] ;  /* 0x000b440001147983 */ /* 0x0021620000300800 */
[----:B------:R1:W-:Y:S01]  /*2f270*/  STL [R1+0x328], R7 ;  /* 0x0003280701007387 */ /* 0x0003e20000100800 */
[----:B------:R-:W-:Y:S02]  /*2f280*/  IADD3 R0, P2, R0, UR9, RZ ;  /* 0x0000000900007c10 */ /* 0x000fe4000ff5e0ff */
[----:B-1----:R0:W5:Y:S01]  /*2f290*/  LDL.LU R7, [R1+0xb40] ;  /* 0x000b400001077983 */ /* 0x0021620000300800 */
        /* <DEDUP_REMOVED lines=17> */
[----:B-1----:R-:W2:Y:S01]  /*2f3b0*/  LDL.LU R28, [R1+0xb1c] ;  /* 0x000b1c00011c7983 */ /* 0x002ea20000300800 */
[----:B------:R-:W-:Y:S01]  /*2f3c0*/  IADD3.X R9, R9, UR7, RZ, P4, !PT ;  /* 0x0000000709097c10 */ /* 0x000fe2000a7fe4ff */
[----:B------:R-:W-:Y:S01]  /*2f3d0*/  IADD3 R10, P4, R10, UR9, RZ ;  /* 0x000000090a0a7c10 */ /* 0x000fe2000ff9e0ff */
[----:B------:R-:W-:Y:S01]  /*2f3e0*/  IADD3.X R11, R11, UR7, RZ, P5, !PT ;  /* 0x000000070b0b7c10 */ /* 0x000fe2000affe4ff */
[----:B------:R-:W-:Y:S01]  /*2f3f0*/  IADD3 R13, P5, R13, UR9, RZ ;  /* 0x000000090d0d7c10 */ /* 0x000fe2000ffbe0ff */
[----:B------:R-:W-:Y:S01]  /*2f400*/  IADD3.X R14, R14, UR7, RZ, P6, !PT ;  /* 0x000000070e0e7c10 */ /* 0x000fe2000b7fe4ff */
[----:B------:R-:W-:Y:S01]  /*2f410*/  STL [R1+0x300], R9 ;  /* 0x0003000901007387 */ /* 0x000fe20000100800 */
[----:B------:R-:W-:Y:S01]  /*2f420*/  IADD3 R15, P6, R15, UR9, RZ ;  /* 0x000000090f0f7c10 */ /* 0x000fe2000ffde0ff */
[----:B------:R-:W-:Y:S01]  /*2f430*/  STL [R1+0x2d4], R10 ;  /* 0x0002d40a01007387 */ /* 0x000fe20000100800 */
[----:B------:R-:W-:Y:S01]  /*2f440*/  IADD3.X R21, R21, UR7, RZ, P1, !PT ;  /* 0x0000000715157c10 */ /* 0x000fe20008ffe4ff */
[----:B------:R-:W-:Y:S01]  /*2f450*/  STL [R1+0x2f8], R11 ;  /* 0x0002f80b01007387 */ /* 0x000fe20000100800 */
[----:B------:R-:W-:Y:S01]  /*2f460*/  IADD3 R22, P1, R22, UR9, RZ ;  /* 0x0000000916167c10 */ /* 0x000fe2000ff3e0ff */
[----:B------:R-:W-:Y:S01]  /*2f470*/  STL [R1+0x2cc], R13 ;  /* 0x0002cc0d01007387 */ /* 0x000fe20000100800 */
[----:B------:R-:W-:Y:S01]  /*2f480*/  IADD3.X R23, R23, UR7, RZ, P2, !PT ;  /* 0x0000000717177c10 */ /* 0x000fe200097fe4ff */
[----:B------:R-:W-:Y:S01]  /*2f490*/  STL [R1+0x2f0], R14 ;  /* 0x0002f00e01007387 */ /* 0x000fe20000100800 */
[----:B------:R-:W-:Y:S01]  /*2f4a0*/  IADD3.X R19, R19, UR7, RZ, P3, !PT ;  /* 0x0000000713137c10 */ /* 0x000fe20009ffe4ff */
[----:B------:R-:W-:Y:S01]  /*2f4b0*/  STL [R1+0x2c4], R15 ;  /* 0x0002c40f01007387 */ /* 0x000fe20000100800 */
[----:B------:R-:W-:Y:S01]  /*2f4c0*/  IADD3.X R5, R5, UR7, RZ, P4, !PT ;  /* 0x0000000705057c10 */ /* 0x000fe2000a7fe4ff */
[----:B------:R-:W-:Y:S01]  /*2f4d0*/  STL [R1+0x2e8], R21 ;  /* 0x0002e81501007387 */ /* 0x000fe20000100800 */
[----:B------:R-:W-:Y:S02]  /*2f4e0*/  STL [R1+0x2bc], R22 ;  /* 0x0002bc1601007387 */ /* 0x000fe40000100800 */
[----:B------:R-:W-:Y:S02]  /*2f4f0*/  STL [R1+0x2e0], R23 ;  /* 0x0002e01701007387 */ /* 0x000fe40000100800 */
[----:B------:R-:W-:Y:S01]  /*2f500*/  STL [R1+0x2d8], R19 ;  /* 0x0002d81301007387 */ /* 0x000fe20000100800 */
[----:B------:R-:W-:Y:S01]  /*2f510*/  STL [R1+0x2d0], R5 ;  /* 0x0002d00501007387 */ /* 0x000fe20000100800 */
[----:B------:R-:W-:-:S02]  /*2f520*/  IADD3.X R26, R26, UR7, RZ, P5, !PT ;  /* 0x000000071a1a7c10 */ /* 0x000fc4000affe4ff */
[----:B------:R-:W-:Y:S02]  /*2f530*/  IADD3.X R27, R27, UR7, RZ, P6, !PT ;  /* 0x000000071b1b7c10 */ /* 0x000fe4000b7fe4ff */
[----:B--2---:R-:W-:-:S05]  /*2f540*/  IADD3.X R28, R28, UR7, RZ, P1, !PT ;  /* 0x000000071c1c7c10 */ /* 0x004fca0008ffe4ff */
[----:B------:R1:W-:Y:S01]  /*2f550*/  STL [R1+0x2b8], R28 ;  /* 0x0002b81c01007387 */ /* 0x0003e20000100800 */
[----:B------:R0:W-:Y:S03]  /*2f560*/  STL [R1+0x2c8], R26 ;  /* 0x0002c81a01007387 */ /* 0x0001e60000100800 */
[----:B-1----:R-:W1:Y:S01]  /*2f570*/  S2R R28, SR_TID.X ;  /* 0x00000000001c7919 */ /* 0x002e620000002100 */
[----:B------:R0:W-:Y:S01]  /*2f580*/  STL [R1+0x2c0], R27 ;  /* 0x0002c01b01007387 */ /* 0x0001e20000100800 */
[----:B-1----:R-:W-:-:S05]  /*2f590*/  LOP3.LUT R28, R28, 0x7f, RZ, 0xc0, !PT ;  /* 0x0000007f1c1c7812 */ /* 0x002fca00078ec0ff */
[----:B------:R-:W-:Y:S01]  /*2f5a0*/  IMAD.SHL.U32 R28, R28, 0x2, RZ ;  /* 0x000000021c1c7824 */ /* 0x000fe200078e00ff */
[----:B0-----:R-:W-:Y:S01]  /*2f5b0*/  @!P0 CALL.REL.NOINC `(.L_x_2) ;  /* 0x0000001000008944 */ /* 0x001fe20003c00000 */
[----:B------:R-:W-:Y:S05]  /*2f5c0*/  BRA `(.L_x_3) ;  /* 0xfffea11000007947 */ /* 0x000fea000383ffff */
.L_x_2:
[----:B-----5:R0:W-:Y:S04]  /*2f5d0*/  STL [R1+0xb24], R24 ;  /* 0x000b241801007387 */ /* 0x0201e80000100800 */
[----:B------:R1:W-:Y:S01]  /*2f5e0*/  STL [R1+0xb20], R0 ;  /* 0x000b200001007387 */ /* 0x0003e20000100800 */
[----:B0-----:R-:W-:-:S03]  /*2f5f0*/  IMAD.MOV.U32 R24, RZ, RZ, R4 ;  /* 0x000000ffff187224 */ /* 0x001fc600078e0004 */
[----:B-1----:R-:W2:Y:S04]  /*2f600*/  LDL.LU R0, [R1+0x1cc] ;  /* 0x0001cc0001007983 */ /* 0x002ea80000300800 */
[----:B------:R0:W-:Y:S04]  /*2f610*/  STL [R1+0xb1c], R2 ;  /* 0x000b1c0201007387 */ /* 0x0001e80000100800 */
[----:B0-----:R-:W3:Y:S04]  /*2f620*/  LDL.LU R2, [R1+0x1ec] ;  /* 0x0001ec0001027983 */ /* 0x001ee80000300800 */
[----:B------:R-:W3:Y:S04]  /*2f630*/  LDL.LU R5, [R1+0x1fc] ;  /* 0x0001fc0001057983 */ /* 0x000ee80000300800 */
        /* <DEDUP_REMOVED lines=9> */
[----:B------:R-:W4:Y:S01]  /*2f6d0*/  LDL.LU R22, [R1+0x1c4] ;  /* 0x0001c40001167983 */ /* 0x000f220000300800 */
[----:B------:R-:W-:-:S03]  /*2f6e0*/  F2FP.BF16.PACK_AB R7, R24, R7 ;  /* 0x000000071807723e */ /* 0x000fc600000010ff */
[----:B------:R-:W4:Y:S04]  /*2f6f0*/  LDL.LU R23, [R1+0x1d4] ;  /* 0x0001d40001177983 */ /* 0x000f280000300800 */
[----:B------:R-:W4:Y:S04]  /*2f700*/  LDL.LU R19, [R1+0x1e4] ;  /* 0x0001e40001137983 */ /* 0x000f280000300800 */
[----:B------:R-:W4:Y:S04]  /*2f710*/  LDL.LU R26, [R1+0x1f4] ;  /* 0x0001f400011a7983 */ /* 0x000f280000300800 */
[----:B------:R-:W4:Y:S04]  /*2f720*/  LDL.LU R27, [R1+0x204] ;  /* 0x00020400011b7983 */ /* 0x000f280000300800 */
[----:B------:R-:W4:Y:S01]  /*2f730*/  LDL.LU R24, [R1+0xb24] ;  /* 0x000b240001187983 */ /* 0x000f220000300800 */
[----:B--2---:R-:W-:-:S03]  /*2f740*/  F2FP.BF16.PACK_AB R6, R0, R6 ;  /* 0x000000060006723e */ /* 0x004fc600000010ff */
[----:B------:R-:W2:Y:S01]  /*2f750*/  LDL.LU R0, [R1+0xb20] ;  /* 0x000b200001007983 */ /* 0x000ea20000300800 */
[----:B---3--:R-:W-:-:S03]  /*2f760*/  F2FP.BF16.PACK_AB R5, R2, R5 ;  /* 0x000000050205723e */ /* 0x008fc600000010ff */
[----:B------:R-:W2:Y:S01]  /*2f770*/  LDL.LU R2, [R1+0xb1c] ;  /* 0x000b1c0001027983 */ /* 0x000ea20000300800 */
[----:B----4-:R-:W-:Y:S02]  /*2f780*/  F2FP.BF16.PACK_AB R4, R28, R4 ;  /* 0x000000041c04723e */ /* 0x010fe400000010ff */
[----:B------:R-:W-:Y:S02]  /*2f790*/  F2FP.BF16.PACK_AB R11, R8, R11 ;  /* 0x0000000b080b723e */ /* 0x000fe400000010ff */
[----:B------:R-:W-:Y:S02]  /*2f7a0*/  F2FP.BF16.PACK_AB R10, R9, R10 ;  /* 0x0000000a090a723e */ /* 0x000fe400000010ff */
[----:B------:R-:W-:Y:S02]  /*2f7b0*/  F2FP.BF16.PACK_AB R9, R13, R14 ;  /* 0x0000000e0d09723e */ /* 0x000fe400000010ff */
[----:B------:R-:W-:Y:S02]  /*2f7c0*/  F2FP.BF16.PACK_AB R8, R15, R21 ;  /* 0x000000150f08723e */ /* 0x000fe400000010ff */
[----:B------:R-:W-:-:S02]  /*2f7d0*/  F2FP.BF16.PACK_AB R15, R12, R20 ;  /* 0x000000140c0f723e */ /* 0x000fc400000010ff */
[----:B------:R-:W-:Y:S02]  /*2f7e0*/  F2FP.BF16.PACK_AB R14, R22, R23 ;  /* 0x00000017160e723e */ /* 0x000fe400000010ff */
[----:B------:R-:W-:Y:S02]  /*2f7f0*/  F2FP.BF16.PACK_AB R13, R19, R26 ;  /* 0x0000001a130d723e */ /* 0x000fe400000010ff */
[----:B------:R-:W-:Y:S02]  /*2f800*/  F2FP.BF16.PACK_AB R19, R18, R17 ;  /* 0x000000111213723e */ /* 0x000fe400000010ff */
[----:B------:R-:W-:Y:S02]  /*2f810*/  F2FP.BF16.PACK_AB R18, R16, R25 ;  /* 0x000000191012723e */ /* 0x000fe400000010ff */
[----:B------:R-:W-:Y:S02]  /*2f820*/  F2FP.BF16.PACK_AB R12, R27, R29 ;  /* 0x0000001d1b0c723e */ /* 0x000fe400000010ff */
[----:B------:R-:W-:-:S02]  /*2f830*/  F2FP.BF16.PACK_AB R17, R24, R3 ;  /* 0x000000031811723e */ /* 0x000fc400000010ff */
[----:B--2---:R-:W-:Y:S02]  /*2f840*/  F2FP.BF16.PACK_AB R16, R2, R0 ;  /* 0x000000000210723e */ /* 0x004fe400000010ff */
.L_x_1:
[----:B------:R-:W2:Y:S04]  /*2f850*/  LDL.LU R23, [R1+0xac8] ;  /* 0x000ac80001177983 */ /* 0x000ea80000300800 */
[----:B------:R-:W3:Y:S04]  /*2f860*/  LDL.LU R24, [R1+0xac4] ;  /* 0x000ac40001187983 */ /* 0x000ee80000300800 */
[----:B------:R-:W4:Y:S04]  /*2f870*/  LDL.LU R21, [R1+0xad4] ;  /* 0x000ad40001157983 */ /* 0x000f280000300800 */
[----:B------:R-:W5:Y:S04]  /*2f880*/  LDL.LU R22, [R1+0x134] ;  /* 0x0001340001167983 */ /* 0x000f680000300800 */
[----:B------:R-:W1:Y:S02]  /*2f890*/  S2R R25, SR_TID.X ;  /* 0x0000000000197919 */ /* 0x000e640000002100 */
[C---:B01----:R-:W-:Y:S01]  /*2f8a0*/  IMAD.SHL.U32 R0, R25.reuse, 0x4, RZ ;  /* 0x0000000419007824 */ /* 0x043fe200078e00ff */
[C---:B------:R-:W-:Y:S01]  /*2f8b0*/  LOP3.LUT R3, R25.reuse, 0x60, RZ, 0xc0, !PT ;  /* 0x0000006019037812 */ /* 0x040fe200078ec0ff */
[----:B------:R-:W-:-:S03]  /*2f8c0*/  IMAD.SHL.U32 R20, R25, 0x100, RZ ;  /* 0x0000010019147824 */ /* 0x000fc600078e00ff */
[----:B------:R-:W-:-:S05]  /*2f8d0*/  LOP3.LUT R0, R0, 0x70, RZ, 0xc0, !PT ;  /* 0x0000007000007812 */ /* 0x000fca00078ec0ff */
[----:B------:R-:W-:Y:S02]  /*2f8e0*/  IMAD R3, R3, 0x10, R0 ;  /* 0x0000001003037824 */ /* 0x000fe400078e0200 */
[----:B------:R-:W-:-:S05]  /*2f8f0*/  IMAD.SHL.U32 R2, R25, 0x400, RZ ;  /* 0x0000040019027824 */ /* 0x000fca00078e00ff */
[----:B------:R-:W-:Y:S01]  /*2f900*/  LOP3.LUT R2, R2, 0x1800, RZ, 0xc0, !PT ;  /* 0x0000180002027812 */ /* 0x000fe200078ec0ff */
[----:B------:R-:W-:Y:S01]  /*2f910*/  BAR.SYNC.DEFER_BLOCKING 0x0 ;  /* 0x0000000000007b1d */ /* 0x000fe20000010000 */
[----:B--2---:R-:W-:-:S04]  /*2f920*/  LOP3.LUT R20, R23, 0x1800, R20, 0xf8, !PT ;  /* 0x0000180017147812 */ /* 0x004fc800078ef814 */
[----:B------:R-:W-:-:S05]  /*2f930*/  LOP3.LUT R20, R20, R3, RZ, 0x3c, !PT ;  /* 0x0000000314147212 */ /* 0x000fca00078e3cff */
[----:B------:R-:W-:Y:S04]  /*2f940*/  STS.128 [R20], R16 ;  /* 0x0000001014007388 */ /* 0x000fe80000000c00 */
[----:B------:R-:W-:Y:S04]  /*2f950*/  STS.128 [R20+0x100], R12 ;  /* 0x0001000c14007388 */ /* 0x000fe80000000c00 */
[----:B------:R-:W-:Y:S04]  /*2f960*/  STS.128 [R20+0x80], R8 ;  /* 0x0000800814007388 */ /* 0x000fe80000000c00 */
[----:B------:R0:W-:Y:S01]  /*2f970*/  STS.128 [R20+0x180], R4 ;  /* 0x0001800414007388 */ /* 0x0001e20000000c00 */
[----:B---3--:R-:W-:-:S03]  /*2f980*/  LOP3.LUT R0, R2, 0x1f0, R24, 0xf8, !PT ;  /* 0x000001f002007812 */ /* 0x008fc600078ef818 */
[----:B------:R-:W1:Y:S01]  /*2f990*/  S2R R23, SR_TID.X ;  /* 0x0000000000177919 */ /* 0x000e620000002100 */
[----:B------:R-:W-:-:S03]  /*2f9a0*/  LOP3.LUT R0, R0, 0x60, R25, 0x78, !PT ;  /* 0x0000006000007812 */ /* 0x000fc600078e7819 */
[----:B------:R-:W-:Y:S06]  /*2f9b0*/  BAR.SYNC.DEFER_BLOCKING 0x0 ;  /* 0x0000000000007b1d */ /* 0x000fec0000010000 */
[----:B------:R-:W2:Y:S01]  /*2f9c0*/  LDS.128 R16, [R0] ;  /* 0x0000000000107984 */ /* 0x000ea20000000c00 */
[----:B-1----:R-:W-:-:S03]  /*2f9d0*/  SHF.R.U32.HI R23, RZ, 0x4, R23 ;  /* 0x00000004ff177819 */ /* 0x002fc60000011617 */
[----:B------:R-:W1:Y:S01]  /*2f9e0*/  LDS.128 R12, [R0+0x200] ;  /* 0x00020000000c7984 */ /* 0x000e620000000c00 */
[----:B------:R-:W-:-:S03]  /*2f9f0*/  IADD3 R24, R23, 0x78, RZ ;  /* 0x0000007817187810 */ /* 0x000fc60007ffe0ff */
[----:B------:R-:W3:Y:S01]  /*2fa00*/  LDS.128 R8, [R0+0x400] ;  /* 0x0004000000087984 */ /* 0x000ee20000000c00 */
[----:B-----5:R-:W-:Y:S02]  /*2fa10*/  LOP3.LUT R2, R22, R24, RZ, 0xfc, !PT ;  /* 0x0000001816027212 */ /* 0x020fe400078efcff */
[----:B------:R-:W-:Y:S02]  /*2fa20*/  SHF.R.U32.HI R24, RZ, 0x4, R25 ;  /* 0x00000004ff187819 */ /* 0x000fe40000011619 */
[----:B------:R-:W-:Y:S02]  /*2fa30*/  IADD3 R23, R23, 0x38, RZ ;  /* 0x0000003817177810 */ /* 0x000fe40007ffe0ff */
[----:B------:R-:W-:Y:S01]  /*2fa40*/  SGXT.U32 R24, R24, 0x3 ;  /* 0x000000031818781a */ /* 0x000fe20000000000 */
[----:B------:R5:W-:Y:S03]  /*2fa50*/  STL [R1+0x2c], R2 ;  /* 0x00002c0201007387 */ /* 0x000be60000100800 */
[----:B------:R-:W-:-:S02]  /*2fa60*/  LOP3.LUT R29, R22, 0x28, R24, 0xfe, !PT ;  /* 0x00000028161d7812 */ /* 0x000fc400078efe18 */
[C-C-:B0-----:R-:W-:Y:S02]  /*2fa70*/  LOP3.LUT R5, R22.reuse, 0x30, R24.reuse, 0xfe, !PT ;  /* 0x0000003016057812 */ /* 0x141fe400078efe18 */
[C---:B-----5:R-:W-:Y:S02]  /*2fa80*/  LOP3.LUT R2, R22.reuse, R23, RZ, 0xfc, !PT ;  /* 0x0000001716027212 */ /* 0x060fe400078efcff */
[----:B------:R-:W-:-:S03]  /*2fa90*/  LOP3.LUT R4, R22, 0x40, R24, 0xfe, !PT ;  /* 0x0000004016047812 */ /* 0x000fc600078efe18 */
[----:B------:R-:W-:Y:S01]  /*2faa0*/  STL [R1+0x4], R2 ;  /* 0x0000040201007387 */ /* 0x000fe20000100800 */
[----:B------:R-:W-:-:S03]  /*2fab0*/  LOP3.LUT R6, R22, 0x50, R24, 0xfe, !PT ;  /* 0x0000005016067812 */ /* 0x000fc600078efe18 */
[----:B------:R-:W-:Y:S04]  /*2fac0*/  STL [R1+0xb38], R29 ;  /* 0x000b381d01007387 */ /* 0x000fe80000100800 */
[----:B------:R0:W-:Y:S04]  /*2fad0*/  STL [R1], R5 ;  /* 0x0000000501007387 */ /* 0x0001e80000100800 */
[----:B------:R5:W-:Y:S01]  /*2fae0*/  STL [R1+0x8], R4 ;  /* 0x0000080401007387 */ /* 0x000be20000100800 */
[----:B0-----:R-:W-:-:S03]  /*2faf0*/  LOP3.LUT R5, R22, 0x48, R24, 0xfe, !PT ;  /* 0x0000004816057812 */ /* 0x001fc600078efe18 */
[----:B--2---:R0:W-:Y:S01]  /*2fb00*/  STL [R1+0xb2c], R18 ;  /* 0x000b2c1201007387 */ /* 0x0041e20000100800 */
[----:B-----5:R-:W-:-:S03]  /*2fb10*/  LOP3.LUT R4, R22, 0x58, R24, 0xfe, !PT ;  /* 0x0000005816047812 */ /* 0x020fc600078efe18 */
[----:B------:R-:W-:Y:S04]  /*2fb20*/  STL [R1+0xb24], R19 ;  /* 0x000b241301007387 */ /* 0x000fe80000100800 */
[----:B------:R2:W-:Y:S01]  /*2fb30*/  STL [R1+0xc], R5 ;  /* 0x00000c0501007387 */ /* 0x0005e20000100800 */
[----:B0-----:R-:W-:-:S03]  /*2fb40*/  LOP3.LUT R18, R22, 0x90, R24, 0xfe, !PT ;  /* 0x0000009016127812 */ /* 0x001fc600078efe18 */
[----:B------:R-:W-:Y:S04]  /*2fb50*/  STL [R1+0x10], R6 ;  /* 0x0000100601007387 */ /* 0x000fe80000100800 */
[----:B------:R0:W-:Y:S01]  /*2fb60*/  STL [R1+0x14], R4 ;  /* 0x0000140401007387 */ /* 0x0001e20000100800 */
[----:B--2---:R-:W-:-:S05]  /*2fb70*/  LOP3.LUT R5, R22, 0x60, R24, 0xfe, !PT ;  /* 0x0000006016057812 */ /* 0x004fca00078efe18 */
[----:B------:R2:W-:Y:S01]  /*2fb80*/  STL [R1+0x20], R5 ;  /* 0x0000200501007387 */ /* 0x0005e20000100800 */
[----:B0-----:R-:W-:-:S03]  /*2fb90*/  LOP3.LUT R4, R22, 0x88, R24, 0xfe, !PT ;  /* 0x0000008816047812 */ /* 0x001fc600078efe18 */
[----:B------:R-:W-:Y:S04]  /*2fba0*/  STL [R1+0xb30], R18 ;  /* 0x000b301201007387 */ /* 0x000fe80000100800 */
[----:B------:R0:W-:Y:S01]  /*2fbb0*/  STL [R1+0x30], R4 ;  /* 0x0000300401007387 */ /* 0x0001e20000100800 */
[----:B--2---:R-:W-:-:S05]  /*2fbc0*/  LOP3.LUT R5, R22, 0x98, R24, 0xfe, !PT ;  /* 0x0000009816057812 */ /* 0x004fca00078efe18 */
[----:B------:R-:W-:Y:S01]  /*2fbd0*/  STL [R1+0x48], R5 ;  /* 0x0000480501007387 */ /* 0x000fe20000100800 */
[----:B0-----:R-:W-:-:S03]  /*2fbe0*/  LOP3.LUT R4, R22, 0xa0, R24, 0xfe, !PT ;  /* 0x000000a016047812 */ /* 0x001fc600078efe18 */
[----:B-1----:R-:W-:Y:S04]  /*2fbf0*/  STL [R1+0xb34], R14 ;  /* 0x000b340e01007387 */ /* 0x002fe80000100800 */
[----:B------:R0:W-:Y:S04]  /*2fc00*/  STL [R1+0x4c], R4 ;  /* 0x00004c0401007387 */ /* 0x0001e80000100800 */
[----:B------:R-:W-:Y:S01]  /*2fc10*/  STL [R1+0xb28], R15 ;  /* 0x000b280f01007387 */ /* 0x000fe20000100800 */
[----:B0-----:R-:W-:-:S03]  /*2fc20*/  LOP3.LUT R4, R22, 0xa8, R24, 0xfe, !PT ;  /* 0x000000a816047812 */ /* 0x001fc600078efe18 */
[----:B---3--:R0:W-:Y:S04]  /*2fc30*/  STL [R1+0xb20], R11 ;  /* 0x000b200b01007387 */ /* 0x0081e80000100800 */
[----:B------:R-:W-:Y:S04]  /*2fc40*/  STL [R1+0x50], R4 ;  /* 0x0000500401007387 */ /* 0x000fe80000100800 */
[----:B------:R1:W2:Y:S01]  /*2fc50*/  LDS.128 R4, [R0+0x600] ;  /* 0x0006000000047984 */ /* 0x0002a20000000c00 */
[C-C-:B------:R-:W-:Y:S02]  /*2fc60*/  LOP3.LUT R14, R22.reuse, 0xb0, R24.reuse, 0xfe, !PT ;  /* 0x000000b0160e7812 */ /* 0x140fe400078efe18 */
[----:B0-----:R-:W-:-:S03]  /*2fc70*/  LOP3.LUT R11, R22, 0xc0, R24, 0xfe, !PT ;  /* 0x000000c0160b7812 */ /* 0x001fc600078efe18 */
[----:B------:R0:W-:Y:S01]  /*2fc80*/  STL [R1+0x54], R14 ;  /* 0x0000540e01007387 */ /* 0x0001e20000100800 */
[C-C-:B-1----:R-:W-:Y:S01]  /*2fc90*/  LOP3.LUT R0, R22.reuse, 0xd8, R24.reuse, 0xfe, !PT ;  /* 0x000000d816007812 */ /* 0x142fe200078efe18 */
[C---:B----4-:R-:W-:Y:S01]  /*2fca0*/  IMAD R3, R21.reuse, c[0x0][0x194], RZ ;  /* 0x0000650015037a24 */ /* 0x050fe200078e02ff */
[----:B------:R-:W-:Y:S02]  /*2fcb0*/  ISETP.GE.AND P0, PT, R21, c[0x0][0x178], PT ;  /* 0x00005e0015007a0c */ /* 0x000fe40003f06270 */
[C---:B------:R-:W-:Y:S02]  /*2fcc0*/  LOP3.LUT R2, R22.reuse, R24, RZ, 0xfc, !PT ;  /* 0x0000001816027212 */ /* 0x040fe400078efcff */
[----:B------:R-:W-:Y:S02]  /*2fcd0*/  SHF.R.U32.HI R20, RZ, 0x4, R25 ;  /* 0x00000004ff147819 */ /* 0x000fe40000011619 */
[C-C-:B------:R-:W-:Y:S02]  /*2fce0*/  LOP3.LUT R21, R22.reuse, 0x8, R24.reuse, 0xfe, !PT ;  /* 0x0000000816157812 */ /* 0x140fe400078efe18 */
[----:B------:R-:W-:-:S02]  /*2fcf0*/  LOP3.LUT R23, R22, 0x10, R24, 0xfe, !PT ;  /* 0x0000001016177812 */ /* 0x000fc400078efe18 */
[C-C-:B------:R-:W-:Y:S02]  /*2fd00*/  LOP3.LUT R26, R22.reuse, 0x18, R24.reuse, 0xfe, !PT ;  /* 0x00000018161a7812 */ /* 0x140fe400078efe18 */
[C-C-:B------:R-:W-:Y:S02]  /*2fd10*/  LOP3.LUT R27, R22.reuse, 0x20, R24.reuse, 0xfe, !PT ;  /* 0x00000020161b7812 */ /* 0x140fe400078efe18 */
[C-C-:B------:R-:W-:Y:S02]  /*2fd20*/  LOP3.LUT R29, R22.reuse, 0x80, R24.reuse, 0xfe, !PT ;  /* 0x00000080161d7812 */ /* 0x140fe400078efe18 */
[C-C-:B------:R-:W-:Y:S02]  /*2fd30*/  LOP3.LUT R15, R22.reuse, 0xc8, R24.reuse, 0xfe, !PT ;  /* 0x000000c8160f7812 */ /* 0x140fe400078efe18 */
[C-C-:B------:R-:W-:Y:S02]  /*2fd40*/  LOP3.LUT R19, R22.reuse, 0xd0, R24.reuse, 0xfe, !PT ;  /* 0x000000d016137812 */ /* 0x140fe400078efe18 */
[----:B------:R-:W-:-:S02]  /*2fd50*/  LOP3.LUT R18, R22, 0x70, R24, 0xfe, !PT ;  /* 0x0000007016127812 */ /* 0x000fc400078efe18 */
[----:B0-----:R-:W-:Y:S01]  /*2fd60*/  LOP3.LUT R14, R22, 0x68, R24, 0xfe, !PT ;  /* 0x00000068160e7812 */ /* 0x001fe200078efe18 */
[----:B--2---:R0:W-:Y:S04]  /*2fd70*/  STL [R1+0xb1c], R7 ;  /* 0x000b1c0701007387 */ /* 0x0041e80000100800 */
[----:B------:R1:W-:Y:S04]  /*2fd80*/  STL [R1+0x5c], R11 ;  /* 0x00005c0b01007387 */ /* 0x0003e80000100800 */
[----:B------:R2:W-:Y:S01]  /*2fd90*/  STL [R1+0x40], R0 ;  /* 0x0000400001007387 */ /* 0x0005e20000100800 */
[----:B------:R-:W-:-:S02]  /*2fda0*/  ISETP.LT.AND P4, PT, R2, c[0x0][0x17c], !P0 ;  /* 0x00005f0002007a0c */ /* 0x000fc40004781270 */
[--C-:B0-----:R-:W-:Y:S01]  /*2fdb0*/  LOP3.LUT R7, R22, 0xe8, R24.reuse, 0xfe, !PT ;  /* 0x000000e816077812 */ /* 0x101fe200078efe18 */
[----:B------:R-:W-:Y:S01]  /*2fdc0*/  IMAD R2, R2, c[0x0][0x198], RZ ;  /* 0x0000660002027a24 */ /* 0x000fe200078e02ff */
[C-C-:B-1----:R-:W-:Y:S02]  /*2fdd0*/  LOP3.LUT R11, R22.reuse, 0xe0, R24.reuse, 0xfe, !PT ;  /* 0x000000e0160b7812 */ /* 0x142fe400078efe18 */
[C---:B--2---:R-:W-:Y:S02]  /*2fde0*/  LOP3.LUT R0, R22.reuse, 0xf0, R24, 0xfe, !PT ;  /* 0x000000f016007812 */ /* 0x044fe400078efe18 */
[----:B------:R-:W-:-:S03]  /*2fdf0*/  LOP3.LUT R24, R22, 0xf8, R20, 0xfe, !PT ;  /* 0x000000f816187812 */ /* 0x000fc600078efe14 */
[----:B------:R0:W-:Y:S04]  /*2fe00*/  STL [R1+0x60], R0 ;  /* 0x0000600001007387 */ /* 0x0001e80000100800 */
[----:B------:R1:W-:Y:S01]  /*2fe10*/  STL [R1+0x24], R24 ;  /* 0x0000241801007387 */ /* 0x0003e20000100800 */
[----:B0-----:R-:W-:-:S04]  /*2fe20*/  LEA R0, P1, R3, c[0x0][0x170], 0x1 ;  /* 0x00005c0003007a11 */ /* 0x001fc800078208ff */
[----:B------:R-:W-:Y:S02]  /*2fe30*/  LEA.HI.X.SX32 R3, R3, c[0x0][0x174], 0x1, P1 ;  /* 0x00005d0003037a11 */ /* 0x000fe400008f0eff */
[C---:B-1----:R-:W-:Y:S02]  /*2fe40*/  LEA R24, P1, R2.reuse, R0, 0x1 ;  /* 0x0000000002187211 */ /* 0x042fe400078208ff */
[C---:B------:R-:W-:Y:S01]  /*2fe50*/  ISETP.LT.AND P2, PT, R21.reuse, c[0x0][0x17c], !P0 ;  /* 0x00005f0015007a0c */ /* 0x040fe20004741270 */
[----:B------:R-:W-:Y:S01]  /*2fe60*/  IMAD R21, R21, c[0x0][0x198], RZ ;  /* 0x0000660015157a24 */ /* 0x000fe200078e02ff */
[C---:B------:R-:W-:Y:S01]  /*2fe70*/  ISETP.LT.AND P3, PT, R23.reuse, c[0x0][0x17c], !P0 ;  /* 0x00005f0017007a0c */ /* 0x040fe20004761270 */
[----:B------:R-:W-:Y:S01]  /*2fe80*/  IMAD R23, R23, c[0x0][0x198], RZ ;  /* 0x0000660017177a24 */ /* 0x000fe200078e02ff */
[----:B------:R-:W-:Y:S02]  /*2fe90*/  LEA.HI.X.SX32 R25, R2, R3, 0x1, P1 ;  /* 0x0000000302197211 */ /* 0x000fe400008f0eff */
[----:B------:R-:W-:-:S02]  /*2fea0*/  LOP3.LUT R28, R22, 0xb8, R20, 0xfe, !PT ;  /* 0x000000b8161c7812 */ /* 0x000fc400078efe14 */
[C---:B------:R-:W-:Y:S01]  /*2feb0*/  ISETP.LT.AND P1, PT, R26.reuse, c[0x0][0x17c], !P0 ;  /* 0x00005f001a007a0c */ /* 0x040fe20004721270 */
[----:B------:R-:W-:Y:S01]  /*2fec0*/  IMAD R26, R26, c[0x0][0x198], RZ ;  /* 0x000066001a1a7a24 */ /* 0x000fe200078e02ff */
[-C--:B------:R-:W-:Y:S01]  /*2fed0*/  LEA R20, P6, R21, R0.reuse, 0x1 ;  /* 0x0000000015147211 */ /* 0x080fe200078c08ff */
[----:B------:R0:W-:Y:S01]  /*2fee0*/  @P4 STG.E.U16 [R24.64], R16 ;  /* 0x0000001018004986 */ /* 0x0001e2000c10150a */
[-C--:B------:R-:W-:Y:S02]  /*2fef0*/  LEA R22, P4, R23, R0.reuse, 0x1 ;  /* 0x0000000017167211 */ /* 0x080fe400078808ff */
[-C--:B------:R-:W-:Y:S02]  /*2ff00*/  LEA.HI.X.SX32 R21, R21, R3.reuse, 0x1, P6 ;  /* 0x0000000315157211 */ /* 0x080fe400030f0eff */
[----:B------:R-:W-:Y:S02]  /*2ff10*/  LEA.HI.X.SX32 R23, R23, R3, 0x1, P4 ;  /* 0x0000000317177211 */ /* 0x000fe400020f0eff */
[----:B------:R-:W-:Y:S01]  /*2ff20*/  ISETP.LT.AND P5, PT, R29, c[0x0][0x17c], !P0 ;  /* 0x00005f001d007a0c */ /* 0x000fe200047a1270 */
[----:B------:R-:W-:Y:S01]  /*2ff30*/  @P2 STG.E.U16 [R20.64], R12 ;  /* 0x0000000c14002986 */ /* 0x000fe2000c10150a */
[----:B0-----:R-:W-:-:S03]  /*2ff40*/  LEA R24, P6, R26, R0, 0x1 ;  /* 0x000000001a187211 */ /* 0x001fc600078c08ff */
[----:B------:R-:W2:Y:S01]  /*2ff50*/  LDL.LU R29, [R1+0xb38] ;  /* 0x000b3800011d7983 */ /* 0x000ea20000300800 */
[----:B------:R-:W-:-:S03]  /*2ff60*/  LEA.HI.X.SX32 R25, R26, R3, 0x1, P6 ;  /* 0x000000031a197211 */ /* 0x000fc600030f0eff */
[----:B------:R0:W-:Y:S04]  /*2ff70*/  @P3 STG.E.U16 [R22.64], R8 ;  /* 0x0000000816003986 */ /* 0x0001e8000c10150a */
[----:B------:R-:W3:Y:S04]  /*2ff80*/  LDL.LU R26, [R1+0x10] ;  /* 0x00001000011a7983 */ /* 0x000ee80000300800 */
[----:B0-----:R-:W4:Y:S01]  /*2ff90*/  LDL.LU R23, [R1] ;  /* 0x0000000001177983 */ /* 0x001f220000300800 */
[C---:B------:R-:W-:Y:S01]  /*2ffa0*/  ISETP.LT.AND P4, PT, R27.reuse, c[0x0][0x17c], !P0 ;  /* 0x00005f001b007a0c */ /* 0x040fe20004781270 */
[----:B------:R-:W-:-:S02]  /*2ffb0*/  IMAD R27, R27, c[0x0][0x198], RZ ;  /* 0x000066001b1b7a24 */ /* 0x000fc400078e02ff */
[----:B------:R0:W-:Y:S03]  /*2ffc0*/  @P1 STG.E.U16 [R24.64], R4 ;  /* 0x0000000418001986 */ /* 0x0001e6000c10150a */
[----:B------:R-:W-:-:S04]  /*2ffd0*/  LEA R20, P3, R27, R0, 0x1 ;  /* 0x000000001b147211 */ /* 0x000fc800078608ff */
[----:B------:R-:W-:Y:S02]  /*2ffe0*/  LEA.HI.X.SX32 R21, R27, R3, 0x1, P3 ;  /* 0x000000031b157211 */ /* 0x000fe400018f0eff */
[----:B------:R-:W5:Y:S01]  /*2fff0*/  LDL.LU R27, [R1+0x14] ;  /* 0x00001400011b7983 */ /* 0x000f620000300800 */
[----:B0-----:R-:W-:-:S03]  /*30000*/  PRMT R4, R16, 0x7632, R4 ;  /* 0x0000763210047816 */ /* 0x001fc60000000004 */
[----:B------:R-:W3:Y:S04]  /*30010*/  LDL.LU R24, [R1+0x30] ;  /* 0x0000300001187983 */ /* 0x000ee80000300800 */
[----:B------:R0:W-:Y:S04]  /*30020*/  @P4 STG.E.U16 [R20.64], R4 ;  /* 0x0000000414004986 */ /* 0x0001e8000c10150a */
[----:B------:R-:W3:Y:S01]  /*30030*/  LDL.LU R25, [R1+0x20] ;  /* 0x0000200001197983 */ /* 0x000ee20000300800 */
[----:B0-----:R-:W-:-:S03]  /*30040*/  PRMT R4, R12, 0x7632, R4 ;  /* 0x000076320c047816 */ /* 0x001fc60000000004 */
[----:B------:R-:W3:Y:S01]  /*30050*/  LDL.LU R12, [R1+0x4] ;  /* 0x00000400010c7983 */ /* 0x000ee20000300800 */
[C---:B--2---:R-:W-:Y:S01]  /*30060*/  ISETP.LT.AND P2, PT, R29.reuse, c[0x0][0x17c], !P0 ;  /* 0x00005f001d007a0c */ /* 0x044fe20004741270 */
[----:B------:R-:W-:-:S05]  /*30070*/  IMAD R29, R29, c[0x0][0x198], RZ ;  /* 0x000066001d1d7a24 */ /* 0x000fca00078e02ff */
[----:B------:R-:W-:Y:S01]  /*30080*/  LEA R22, P1, R29, R0, 0x1 ;  /* 0x000000001d167211 */ /* 0x000fe200078208ff */
[C---:B----4-:R-:W-:Y:S01]  /*30090*/  IMAD R16, R23.reuse, c[0x0][0x198], RZ ;  /* 0x0000660017107a24 */ /* 0x050fe200078e02ff */
[----:B------:R-:W-:-:S04]  /*300a0*/  ISETP.LT.AND P3, PT, R23, c[0x0][0x17c], !P0 ;  /* 0x00005f0017007a0c */ /* 0x000fc80004761270 */
[C---:B------:R-:W-:Y:S02]  /*300b0*/  LEA R20, P4, R16.reuse, R0, 0x1 ;  /* 0x0000000010147211 */ /* 0x040fe400078808ff */
[-C--:B------:R-:W-:Y:S02]  /*300c0*/  LEA.HI.X.SX32 R23, R29, R3.reuse, 0x1, P1 ;  /* 0x000000031d177211 */ /* 0x080fe400008f0eff */
[----:B------:R-:W2:Y:S01]  /*300d0*/  LDL.LU R29, [R1+0xc] ;  /* 0x00000c00011d7983 */ /* 0x000ea20000300800 */
[----:B------:R-:W-:-:S03]  /*300e0*/  LEA.HI.X.SX32 R21, R16, R3, 0x1, P4 ;  /* 0x0000000310157211 */ /* 0x000fc600020f0eff */
[----:B------:R-:W4:Y:S01]  /*300f0*/  LDL.LU R16, [R1+0x8] ;  /* 0x0000080001107983 */ /* 0x000f220000300800 */
[----:B------:R-:W-:-:S03]  /*30100*/  PRMT R8, R8, 0x7632, R8 ;  /* 0x0000763208087816 */ /* 0x000fc60000000008 */
[----:B------:R0:W-:Y:S04]  /*30110*/  @P2 STG.E.U16 [R22.64], R4 ;  /* 0x0000000416002986 */ /* 0x0001e8000c10150a */
[----:B------:R4:W-:Y:S01]  /*30120*/  @P3 STG.E.U16 [R20.64], R8 ;  /* 0x0000000814003986 */ /* 0x0009e2000c10150a */
[C---:B---3--:R-:W-:Y:S01]  /*30130*/  ISETP.LT.AND P1, PT, R12.reuse, c[0x0][0x17c], !P0 ;  /* 0x00005f000c007a0c */ /* 0x048fe20004721270 */
[----:B------:R-:W-:-:S05]  /*30140*/  IMAD R12, R12, c[0x0][0x198], RZ ;  /* 0x000066000c0c7a24 */ /* 0x000fca00078e02ff */
[----:B0-----:R-:W-:-:S04]  /*30150*/  LEA R22, P2, R12, R0, 0x1 ;  /* 0x000000000c167211 */ /* 0x001fc800078408ff */
[----:B------:R-:W-:Y:S02]  /*30160*/  LEA.HI.X.SX32 R23, R12, R3, 0x1, P2 ;  /* 0x000000030c177211 */ /* 0x000fe400010f0eff */
[----:B------:R-:W-:-:S05]  /*30170*/  PRMT R12, R4, 0x7632, R12 ;  /* 0x00007632040c7816 */ /* 0x000fca000000000c */
[----:B------:R0:W-:Y:S01]  /*30180*/  @P1 STG.E.U16 [R22.64], R12 ;  /* 0x0000000c16001986 */ /* 0x0001e2000c10150a */
[----:B------:R-:W-:Y:S01]  /*30190*/  ISETP.LT.AND P1, PT, R26, c[0x0][0x17c], !P0 ;  /* 0x00005f001a007a0c */ /* 0x000fe20004721270 */
[C---:B--2---:R-:W-:Y:S01]  /*301a0*/  IMAD R4, R29.reuse, c[0x0][0x198], RZ ;  /* 0x000066001d047a24 */ /* 0x044fe200078e02ff */
[----:B------:R-:W-:Y:S01]  /*301b0*/  ISETP.LT.AND P4, PT, R29, c[0x0][0x17c], !P0 ;  /* 0x00005f001d007a0c */ /* 0x000fe20004781270 */
[C---:B----4-:R-:W-:Y:S01]  /*301c0*/  IMAD R8, R16.reuse, c[0x0][0x198], RZ ;  /* 0x0000660010087a24 */ /* 0x050fe200078e02ff */
[----:B------:R-:W-:Y:S02]  /*301d0*/  ISETP.LT.AND P3, PT, R16, c[0x0][0x17c], !P0 ;  /* 0x00005f0010007a0c */ /* 0x000fe40004761270 */
[-C--:B0-----:R-:W-:Y:S02]  /*301e0*/  LEA R22, P6, R4, R0.reuse, 0x1 ;  /* 0x0000000004167211 */ /* 0x081fe400078c08ff */
[----:B------:R-:W-:Y:S02]  /*301f0*/  LEA R20, P2, R8, R0, 0x1 ;  /* 0x0000000008147211 */ /* 0x000fe400078408ff */
[----:B------:R-:W-:-:S02]  /*30200*/  LEA.HI.X.SX32 R23, R4, R3, 0x1, P6 ;  /* 0x0000000304177211 */ /* 0x000fc400030f0eff */
[----:B------:R-:W-:Y:S01]  /*30210*/  LEA.HI.X.SX32 R21, R8, R3, 0x1, P2 ;  /* 0x0000000308157211 */ /* 0x000fe200010f0eff */
[----:B------:R-:W-:Y:S01]  /*30220*/  IMAD R8, R26, c[0x0][0x198], RZ ;  /* 0x000066001a087a24 */ /* 0x000fe200078e02ff */
[C---:B-----5:R-:W-:Y:S01]  /*30230*/  ISETP.LT.AND P2, PT, R27.reuse, c[0x0][0x17c], !P0 ;  /* 0x00005f001b007a0c */ /* 0x060fe20004741270 */
[----:B------:R-:W-:Y:S01]  /*30240*/  IMAD R4, R27, c[0x0][0x198], RZ ;  /* 0x000066001b047a24 */ /* 0x000fe200078e02ff */
[----:B------:R-:W2:Y:S04]  /*30250*/  LDL.LU R26, [R1+0x2c] ;  /* 0x00002c00011a7983 */ /* 0x000ea80000300800 */
[----:B------:R0:W-:Y:S04]  /*30260*/  @P3 STG.E.U16 [R20.64], R17 ;  /* 0x0000001114003986 */ /* 0x0001e8000c10150a */
[----:B------:R1:W-:Y:S04]  /*30270*/  @P4 STG.E.U16 [R22.64], R13 ;  /* 0x0000000d16004986 */ /* 0x0003e8000c10150a */
[----:B------:R-:W3:Y:S01]  /*30280*/  LDL.LU R29, [R1+0x48] ;  /* 0x00004800011d7983 */ /* 0x000ee20000300800 */
[----:B0-----:R-:W-:-:S02]  /*30290*/  LEA R20, P3, R8, R0, 0x1 ;  /* 0x0000000008147211 */ /* 0x001fc400078608ff */
[-C--:B-1----:R-:W-:Y:S02]  /*302a0*/  LEA R22, P6, R4, R0.reuse, 0x1 ;  /* 0x0000000004167211 */ /* 0x082fe400078c08ff */
[-C--:B------:R-:W-:Y:S01]  /*302b0*/  LEA.HI.X.SX32 R21, R8, R3.reuse, 0x1, P3 ;  /* 0x0000000308157211 */ /* 0x080fe200018f0eff */
[----:B------:R-:W-:Y:S01]  /*302c0*/  IMAD R8, R25, c[0x0][0x198], RZ ;  /* 0x0000660019087a24 */ /* 0x000fe200078e02ff */
[----:B------:R-:W-:Y:S01]  /*302d0*/  LEA.HI.X.SX32 R23, R4, R3, 0x1, P6 ;  /* 0x0000000304177211 */ /* 0x000fe200030f0eff */
[----:B------:R-:W-:Y:S02]  /*302e0*/  IMAD R4, R14, c[0x0][0x198], RZ ;  /* 0x000066000e047a24 */ /* 0x000fe400078e02ff */
[----:B------:R-:W-:Y:S01]  /*302f0*/  @P1 STG.E.U16 [R20.64], R9 ;  /* 0x0000000914001986 */ /* 0x000fe2000c10150a */
[----:B------:R-:W-:-:S03]  /*30300*/  LEA R16, P6, R8, R0, 0x1 ;  /* 0x0000000008107211 */ /* 0x000fc600078c08ff */
[----:B------:R0:W-:Y:S01]  /*30310*/  @P2 STG.E.U16 [R22.64], R5 ;  /* 0x0000000516002986 */ /* 0x0001e2000c10150a */
[----:B------:R-:W-:Y:S02]  /*30320*/  LEA R12, P2, R4, R0, 0x1 ;  /* 0x00000000040c7211 */ /* 0x000fe400078408ff */
[----:B------:R-:W-:Y:S02]  /*30330*/  ISETP.LT.AND P1, PT, R14, c[0x0][0x17c], !P0 ;  /* 0x00005f000e007a0c */ /* 0x000fe40004721270 */
[----:B------:R-:W4:Y:S01]  /*30340*/  LDL.LU R14, [R1+0xb34] ;  /* 0x000b3400010e7983 */ /* 0x000f220000300800 */
[----:B------:R-:W-:-:S03]  /*30350*/  ISETP.LT.AND P3, PT, R24, c[0x0][0x17c], !P0 ;  /* 0x00005f0018007a0c */ /* 0x000fc60004761270 */
[----:B------:R-:W5:Y:S01]  /*30360*/  LDL.LU R27, [R1+0x4c] ;  /* 0x00004c00011b7983 */ /* 0x000f620000300800 */
[----:B0-----:R-:W-:-:S03]  /*30370*/  PRMT R5, R17, 0x7632, R5 ;  /* 0x0000763211057816 */ /* 0x001fc60000000005 */
[----:B------:R-:W3:Y:S01]  /*30380*/  LDL.LU R24, [R1+0x50] ;  /* 0x0000500001187983 */ /* 0x000ee20000300800 */
[-C--:B------:R-:W-:Y:S02]  /*30390*/  LEA.HI.X.SX32 R17, R8, R3.reuse, 0x1, P6 ;  /* 0x0000000308117211 */ /* 0x080fe400030f0eff */
[----:B------:R-:W-:Y:S02]  /*303a0*/  PRMT R8, R13, 0x7632, R8 ;  /* 0x000076320d087816 */ /* 0x000fe40000000008 */
[----:B------:R-:W-:Y:S01]  /*303b0*/  LEA.HI.X.SX32 R13, R4, R3, 0x1, P2 ;  /* 0x00000003040d7211 */ /* 0x000fe200010f0eff */
[C---:B------:R-:W-:Y:S01]  /*303c0*/  IMAD R4, R18.reuse, c[0x0][0x198], RZ ;  /* 0x0000660012047a24 */ /* 0x040fe200078e02ff */
[----:B------:R-:W-:Y:S02]  /*303d0*/  ISETP.LT.AND P2, PT, R18, c[0x0][0x17c], !P0 ;  /* 0x00005f0012007a0c */ /* 0x000fe40004741270 */
[----:B------:R-:W3:Y:S01]  /*303e0*/  LDL.LU R18, [R1+0xb30] ;  /* 0x000b300001127983 */ /* 0x000ee20000300800 */
[----:B------:R-:W-:-:S03]  /*303f0*/  ISETP.LT.AND P4, PT, R25, c[0x0][0x17c], !P0 ;  /* 0x00005f0019007a0c */ /* 0x000fc60004781270 */
[----:B------:R-:W4:Y:S10]  /*30400*/  LDL.LU R25, [R1+0x54] ;  /* 0x0000540001197983 */ /* 0x000f340000300800 */
[----:B------:R-:W-:Y:S04]  /*30410*/  @P4 STG.E.U16 [R16.64], R5 ;  /* 0x0000000510004986 */ /* 0x000fe8000c10150a */
[----:B------:R0:W-:Y:S02]  /*30420*/  @P1 STG.E.U16 [R12.64], R8 ;  /* 0x000000080c001986 */ /* 0x0001e4000c10150a */
[----:B0-----:R-:W-:-:S04]  /*30430*/  LEA R12, P1, R4, R0, 0x1 ;  /* 0x00000000040c7211 */ /* 0x001fc800078208ff */
[----:B------:R-:W-:Y:S02]  /*30440*/  LEA.HI.X.SX32 R13, R4, R3, 0x1, P1 ;  /* 0x00000003040d7211 */ /* 0x000fe400008f0eff */
[C---:B--2---:R-:W-:Y:S01]  /*30450*/  ISETP.LT.AND P4, PT, R26.reuse, c[0x0][0x17c], !P0 ;  /* 0x00005f001a007a0c */ /* 0x044fe20004781270 */
[----:B------:R-:W-:Y:S02]  /*30460*/  IMAD R16, R26, c[0x0][0x198], RZ ;  /* 0x000066001a107a24 */ /* 0x000fe400078e02ff */
[----:B------:R-:W2:Y:S01]  /*30470*/  LDL.LU R26, [R1+0x5c] ;  /* 0x00005c00011a7983 */ /* 0x000ea20000300800 */
[----:B---3--:R-:W-:-:S03]  /*30480*/  ISETP.LT.AND P1, PT, R18, c[0x0][0x17c], !P0 ;  /* 0x00005f0012007a0c */ /* 0x008fc60004721270 */
[----:B------:R-:W3:Y:S01]  /*30490*/  LDL.LU R18, [R1+0xb2c] ;  /* 0x000b2c0001127983 */ /* 0x000ee20000300800 */
[----:B------:R-:W-:Y:S01]  /*304a0*/  IMAD.MOV.U32 R17, RZ, RZ, c[0x0][0x198] ;  /* 0x00006600ff117624 */ /* 0x000fe200078e00ff */
[----:B------:R-:W-:Y:S02]  /*304b0*/  PRMT R9, R9, 0x7632, R9 ;  /* 0x0000763209097816 */ /* 0x000fe40000000009 */
[C---:B------:R-:W-:Y:S01]  /*304c0*/  LEA R8, P6, R16.reuse, R0, 0x1 ;  /* 0x0000000010087211 */ /* 0x040fe200078c08ff */
[C---:B------:R-:W-:Y:S02]  /*304d0*/  IMAD R2, R17.reuse, 0x80, R2 ;  /* 0x0000008011027824 */ /* 0x040fe400078e0202 */
[----:B------:R0:W-:Y:S02]  /*304e0*/  @P2 STG.E.U16 [R12.64], R9 ;  /* 0x000000090c002986 */ /* 0x0001e4000c10150a */
[----:B0-----:R-:W-:Y:S01]  /*304f0*/  LEA.HI.X.SX32 R9, R16, R3, 0x1, P6 ;  /* 0x0000000310097211 */ /* 0x001fe200030f0eff */
[----:B------:R-:W-:Y:S01]  /*30500*/  IMAD R12, R17, 0x8, R2 ;  /* 0x00000008110c7824 */ /* 0x000fe200078e0202 */
[----:B------:R-:W-:-:S02]  /*30510*/  PRMT R13, R5, 0x7632, R13 ;  /* 0x00007632050d7816 */ /* 0x000fc4000000000d */
[----:B------:R-:W-:-:S03]  /*30520*/  LEA R4, P6, R2, R0, 0x1 ;  /* 0x0000000002047211 */ /* 0x000fc600078c08ff */
[----:B------:R0:W-:Y:S01]  /*30530*/  @P4 STG.E.U16 [R8.64], R13 ;  /* 0x0000000d08004986 */ /* 0x0001e2000c10150a */
[----:B------:R-:W-:Y:S01]  /*30540*/  LEA.HI.X.SX32 R5, R2, R3, 0x1, P6 ;  /* 0x0000000302057211 */ /* 0x000fe200030f0eff */
[----:B------:R-:W-:Y:S01]  /*30550*/  IMAD R2, R17, 0x8, R12 ;  /* 0x0000000811027824 */ /* 0x000fe200078e020c */
[----:B------:R-:W-:Y:S02]  /*30560*/  ISETP.LT.AND P2, PT, R29, c[0x0][0x17c], !P0 ;  /* 0x00005f001d007a0c */ /* 0x000fe40004741270 */
[----:B0-----:R-:W-:-:S04]  /*30570*/  LEA R8, P6, R12, R0, 0x1 ;  /* 0x000000000c087211 */ /* 0x001fc800078c08ff */
[----:B------:R-:W-:Y:S01]  /*30580*/  LEA.HI.X.SX32 R9, R12, R3, 0x1, P6 ;  /* 0x000000030c097211 */ /* 0x000fe200030f0eff */
[----:B------:R-:W-:Y:S01]  /*30590*/  IMAD R12, R17, 0x8, R2 ;  /* 0x00000008110c7824 */ /* 0x000fe200078e0202 */
[----:B-----5:R-:W-:Y:S01]  /*305a0*/  ISETP.LT.AND P4, PT, R27, c[0x0][0x17c], !P0 ;  /* 0x00005f001b007a0c */ /* 0x020fe20004781270 */
[----:B---3--:R0:W-:Y:S04]  /*305b0*/  @P5 STG.E.U16 [R4.64], R18 ;  /* 0x0000001204005986 */ /* 0x0081e8000c10150a */
[----:B----4-:R1:W-:Y:S01]  /*305c0*/  @P3 STG.E.U16 [R8.64], R14 ;  /* 0x0000000e08003986 */ /* 0x0103e2000c10150a */
[----:B0-----:R-:W-:-:S04]  /*305d0*/  LEA R4, P6, R2, R0, 0x1 ;  /* 0x0000000002047211 */ /* 0x001fc800078c08ff */
[----:B------:R-:W-:Y:S01]  /*305e0*/  LEA.HI.X.SX32 R5, R2, R3, 0x1, P6 ;  /* 0x0000000302057211 */ /* 0x000fe200030f0eff */
[----:B------:R-:W-:Y:S01]  /*305f0*/  IMAD R2, R17, 0x8, R12 ;  /* 0x0000000811027824 */ /* 0x000fe200078e020c */
[----:B-1----:R-:W-:-:S03]  /*30600*/  LEA R8, P6, R12, R0, 0x1 ;  /* 0x000000000c087211 */ /* 0x002fc600078c08ff */
[----:B------:R0:W-:Y:S01]  /*30610*/  @P1 STG.E.U16 [R4.64], R10 ;  /* 0x0000000a04001986 */ /* 0x0001e2000c10150a */
[----:B------:R-:W-:Y:S01]  /*30620*/  LEA.HI.X.SX32 R9, R12, R3, 0x1, P6 ;  /* 0x000000030c097211 */ /* 0x000fe200030f0eff */
[----:B------:R-:W-:Y:S01]  /*30630*/  IMAD R12, R17, 0x8, R2 ;  /* 0x00000008110c7824 */ /* 0x000fe200078e0202 */
[----:B------:R-:W-:Y:S02]  /*30640*/  ISETP.LT.AND P5, PT, R24, c[0x0][0x17c], !P0 ;  /* 0x00005f0018007a0c */ /* 0x000fe400047a1270 */
[----:B------:R-:W-:Y:S01]  /*30650*/  PRMT R18, R18, 0x7632, R18 ;  /* 0x0000763212127816 */ /* 0x000fe20000000012 */
[----:B------:R1:W-:Y:S01]  /*30660*/  @P2 STG.E.U16 [R8.64], R6 ;  /* 0x0000000608002986 */ /* 0x0003e2000c10150a */
[----:B0-----:R-:W-:-:S03]  /*30670*/  LEA R4, P6, R2, R0, 0x1 ;  /* 0x0000000002047211 */ /* 0x001fc600078c08ff */
[----:B------:R-:W3:Y:S01]  /*30680*/  LDL.LU R24, [R1+0x40] ;  /* 0x0000400001187983 */ /* 0x000ee20000300800 */
[-C--:B------:R-:W-:Y:S02]  /*30690*/  LEA.HI.X.SX32 R5, R2, R3.reuse, 0x1, P6 ;  /* 0x0000000302057211 */ /* 0x080fe400030f0eff */
[----:B-1----:R-:W-:Y:S02]  /*306a0*/  LEA R8, P6, R12, R0, 0x1 ;  /* 0x000000000c087211 */ /* 0x002fe400078c08ff */
[----:B------:R-:W-:Y:S02]  /*306b0*/  PRMT R14, R14, 0x7632, R14 ;  /* 0x000076320e0e7816 */ /* 0x000fe4000000000e */
[----:B------:R-:W-:Y:S01]  /*306c0*/  LEA.HI.X.SX32 R9, R12, R3, 0x1, P6 ;  /* 0x000000030c097211 */ /* 0x000fe200030f0eff */
[----:B------:R0:W-:Y:S01]  /*306d0*/  @P4 STG.E.U16 [R4.64], R18 ;  /* 0x0000001204004986 */ /* 0x0001e2000c10150a */
[----:B------:R-:W-:Y:S02]  /*306e0*/  ISETP.LT.AND P2, PT, R15, c[0x0][0x17c], !P0 ;  /* 0x00005f000f007a0c */ /* 0x000fe40004741270 */
[----:B--2---:R-:W-:Y:S01]  /*306f0*/  ISETP.LT.AND P1, PT, R26, c[0x0][0x17c], !P0 ;  /* 0x00005f001a007a0c */ /* 0x004fe20004721270 */
[----:B------:R-:W2:Y:S04]  /*30700*/  LDL.LU R15, [R1+0xb28] ;  /* 0x000b2800010f7983 */ /* 0x000ea80000300800 */
[----:B------:R1:W-:Y:S01]  /*30710*/  @P5 STG.E.U16 [R8.64], R14 ;  /* 0x0000000e08005986 */ /* 0x0003e2000c10150a */
[----:B------:R-:W-:-:S03]  /*30720*/  ISETP.LT.AND P5, PT, R19, c[0x0][0x17c], !P0 ;  /* 0x00005f0013007a0c */ /* 0x000fc600047a1270 */
[----:B------:R-:W4:Y:S04]  /*30730*/  LDL.LU R26, [R1+0x24] ;  /* 0x00002400011a7983 */ /* 0x000f280000300800 */
[----:B------:R-:W5:Y:S01]  /*30740*/  LDL.LU R19, [R1+0xb24] ;  /* 0x000b240001137983 */ /* 0x000f620000300800 */
[----:B------:R-:W-:Y:S01]  /*30750*/  IMAD R2, R17, 0x8, R12 ;  /* 0x0000000811027824 */ /* 0x000fe200078e020c */
[----:B------:R-:W-:Y:S02]  /*30760*/  ISETP.LT.AND P3, PT, R25, c[0x0][0x17c], !P0 ;  /* 0x00005f0019007a0c */ /* 0x000fe40004761270 */
[----:B------:R-:W-:Y:S02]  /*30770*/  ISETP.LT.AND P4, PT, R28, c[0x0][0x17c], !P0 ;  /* 0x00005f001c007a0c */ /* 0x000fe40004781270 */
[----:B0-----:R-:W-:Y:S01]  /*30780*/  LEA R4, P6, R2, R0, 0x1 ;  /* 0x0000000002047211 */ /* 0x001fe200078c08ff */
[----:B------:R-:W-:Y:S01]  /*30790*/  IMAD R28, R28, c[0x0][0x198], RZ ;  /* 0x000066001c1c7a24 */ /* 0x000fe200078e02ff */
[----:B------:R-:W-:Y:S01]  /*307a0*/  PRMT R10, R10, 0x7632, R10 ;  /* 0x000076320a0a7816 */ /* 0x000fe2000000000a */
[----:B------:R-:W3:Y:S01]  /*307b0*/  LDL.LU R25, [R1+0x60] ;  /* 0x0000600001197983 */ /* 0x000ee20000300800 */
[----:B------:R-:W-:Y:S01]  /*307c0*/  LEA.HI.X.SX32 R5, R2, R3, 0x1, P6 ;  /* 0x0000000302057211 */ /* 0x000fe200030f0eff */
[----:B------:R-:W-:Y:S01]  /*307d0*/  IMAD R2, R17, 0x10, R2 ;  /* 0x0000001011027824 */ /* 0x000fe200078e0202 */
[----:B-1----:R-:W-:-:S02]  /*307e0*/  PRMT R9, R6, 0x7632, R9 ;  /* 0x0000763206097816 */ /* 0x002fc40000000009 */
[-C--:B------:R-:W-:Y:S01]  /*307f0*/  LEA R12, P6, R28, R0.reuse, 0x1 ;  /* 0x000000001c0c7211 */ /* 0x080fe200078c08ff */
[----:B------:R-:W-:Y:S01]  /*30800*/  @P3 STG.E.U16 [R4.64], R10 ;  /* 0x0000000a04003986 */ /* 0x000fe2000c10150a */
[C---:B------:R-:W-:Y:S01]  /*30810*/  IMAD R6, R17.reuse, 0x8, R2 ;  /* 0x0000000811067824 */ /* 0x040fe200078e0202 */
[-C--:B------:R-:W-:Y:S02]  /*30820*/  LEA R20, P3, R2, R0.reuse, 0x1 ;  /* 0x0000000002147211 */ /* 0x080fe400078608ff */
[-C--:B------:R-:W-:Y:S02]  /*30830*/  LEA.HI.X.SX32 R13, R28, R3.reuse, 0x1, P6 ;  /* 0x000000031c0d7211 */ /* 0x080fe400030f0eff */
[----:B------:R-:W-:Y:S02]  /*30840*/  LEA R22, P6, R6, R0, 0x1 ;  /* 0x0000000006167211 */ /* 0x000fe400078c08ff */
[-C--:B------:R-:W-:Y:S01]  /*30850*/  LEA.HI.X.SX32 R21, R2, R3.reuse, 0x1, P3 ;  /* 0x0000000302157211 */ /* 0x080fe200018f0eff */
[C---:B------:R-:W-:Y:S01]  /*30860*/  IMAD R2, R17.reuse, 0x8, R6 ;  /* 0x0000000811027824 */ /* 0x040fe200078e0206 */
[----:B------:R-:W-:Y:S01]  /*30870*/  LEA.HI.X.SX32 R23, R6, R3, 0x1, P6 ;  /* 0x0000000306177211 */ /* 0x000fe200030f0eff */
[----:B------:R0:W-:Y:S02]  /*30880*/  @P4 STG.E.U16 [R12.64], R9 ;  /* 0x000000090c004986 */ /* 0x0001e4000c10150a */
[----:B------:R-:W-:Y:S01]  /*30890*/  IMAD R6, R17, 0x8, R2 ;  /* 0x0000000811067824 */ /* 0x000fe200078e0202 */
[----:B------:R-:W-:-:S02]  /*308a0*/  ISETP.LT.AND P3, PT, R11, c[0x0][0x17c], !P0 ;  /* 0x00005f000b007a0c */ /* 0x000fc40004761270 */
[----:B------:R-:W4:Y:S04]  /*308b0*/  LDL.LU R11, [R1+0xb20] ;  /* 0x000b2000010b7983 */ /* 0x000f280000300800 */
[----:B-----5:R1:W-:Y:S04]  /*308c0*/  @P1 STG.E.U16 [R20.64], R19 ;  /* 0x0000001314001986 */ /* 0x0203e8000c10150a */
[----:B--2---:R2:W-:Y:S01]  /*308d0*/  @P2 STG.E.U16 [R22.64], R15 ;  /* 0x0000000f16002986 */ /* 0x0045e2000c10150a */
[----:B0-----:R-:W-:-:S04]  /*308e0*/  LEA R12, P2, R6, R0, 0x1 ;  /* 0x00000000060c7211 */ /* 0x001fc800078408ff */
[----:B------:R-:W-:Y:S02]  /*308f0*/  LEA.HI.X.SX32 R13, R6, R3, 0x1, P2 ;  /* 0x00000003060d7211 */ /* 0x000fe400010f0eff */
[----:B------:R-:W-:Y:S02]  /*30900*/  ISETP.LT.AND P2, PT, R7, c[0x0][0x17c], !P0 ;  /* 0x00005f0007007a0c */ /* 0x000fe40004741270 */
[----:B------:R-:W5:Y:S01]  /*30910*/  LDL.LU R7, [R1+0xb1c] ;  /* 0x000b1c0001077983 */ /* 0x000f620000300800 */
[----:B------:R-:W-:Y:S01]  /*30920*/  IMAD R10, R17, 0x8, R6 ;  /* 0x00000008110a7824 */ /* 0x000fe200078e0206 */
[----:B------:R-:W-:-:S03]  /*30930*/  LEA R4, P1, R2, R0, 0x1 ;  /* 0x0000000002047211 */ /* 0x000fc600078208ff */
[C---:B------:R-:W-:Y:S01]  /*30940*/  IMAD R14, R17.reuse, 0x8, R10 ;  /* 0x00000008110e7824 */ /* 0x040fe200078e020a */
[----:B------:R-:W-:Y:S02]  /*30950*/  LEA.HI.X.SX32 R5, R2, R3, 0x1, P1 ;  /* 0x0000000302057211 */ /* 0x000fe400008f0eff */
[----:B------:R-:W-:Y:S01]  /*30960*/  LEA R8, P1, R10, R0, 0x1 ;  /* 0x000000000a087211 */ /* 0x000fe200078208ff */
[----:B------:R-:W-:-:S03]  /*30970*/  IMAD R18, R17, 0x8, R14 ;  /* 0x0000000811127824 */ /* 0x000fc600078e020e */
[-C--:B------:R-:W-:Y:S02]  /*30980*/  LEA.HI.X.SX32 R9, R10, R3.reuse, 0x1, P1 ;  /* 0x000000030a097211 */ /* 0x080fe400008f0eff */
[----:B-1----:R-:W-:Y:S02]  /*30990*/  LEA R20, P1, R18, R0, 0x1 ;  /* 0x0000000012147211 */ /* 0x002fe400078208ff */
[----:B---3--:R-:W-:Y:S02]  /*309a0*/  ISETP.LT.AND P4, PT, R24, c[0x0][0x17c], !P0 ;  /* 0x00005f0018007a0c */ /* 0x008fe40004781270 */
[----:B------:R-:W-:Y:S02]  /*309b0*/  LEA.HI.X.SX32 R21, R18, R3, 0x1, P1 ;  /* 0x0000000312157211 */ /* 0x000fe400008f0eff */
[----:B------:R-:W-:Y:S02]  /*309c0*/  ISETP.LT.AND P1, PT, R25, c[0x0][0x17c], !P0 ;  /* 0x00005f0019007a0c */ /* 0x000fe40004721270 */
[----:B----4-:R-:W-:-:S02]  /*309d0*/  ISETP.LT.AND P0, PT, R26, c[0x0][0x17c], !P0 ;  /* 0x00005f001a007a0c */ /* 0x010fc40004701270 */
[-C--:B------:R-:W-:Y:S01]  /*309e0*/  LEA R16, P6, R14, R0.reuse, 0x1 ;  /* 0x000000000e107211 */ /* 0x080fe200078c08ff */
[----:B------:R-:W-:Y:S01]  /*309f0*/  IMAD R24, R26, c[0x0][0x198], RZ ;  /* 0x000066001a187a24 */ /* 0x000fe200078e02ff */
[----:B------:R-:W-:Y:S02]  /*30a00*/  PRMT R19, R19, 0x7632, R19 ;  /* 0x0000763213137816 */ /* 0x000fe40000000013 */
[----:B------:R-:W-:Y:S02]  /*30a10*/  LEA.HI.X.SX32 R17, R14, R3, 0x1, P6 ;  /* 0x000000030e117211 */ /* 0x000fe400030f0eff */
[----:B--2---:R-:W-:Y:S01]  /*30a20*/  PRMT R15, R15, 0x7632, R15 ;  /* 0x000076320f0f7816 */ /* 0x004fe2000000000f */
[----:B------:R0:W-:Y:S01]  /*30a30*/  @P5 STG.E.U16 [R4.64], R11 ;  /* 0x0000000b04005986 */ /* 0x0001e2000c10150a */
[----:B------:R-:W-:Y:S02]  /*30a40*/  PRMT R10, R11, 0x7632, R10 ;  /* 0x000076320b0a7816 */ /* 0x000fe4000000000a */
[----:B------:R-:W-:-:S04]  /*30a50*/  LEA R2, P6, R24, R0, 0x1 ;  /* 0x0000000018027211 */ /* 0x000fc800078c08ff */
[----:B------:R-:W-:Y:S01]  /*30a60*/  LEA.HI.X.SX32 R3, R24, R3, 0x1, P6 ;  /* 0x0000000318037211 */ /* 0x000fe200030f0eff */
[----:B-----5:R0:W-:Y:S04]  /*30a70*/  @P4 STG.E.U16 [R12.64], R7 ;  /* 0x000000070c004986 */ /* 0x0201e8000c10150a */
[----:B------:R0:W-:Y:S04]  /*30a80*/  @P3 STG.E.U16 [R8.64], R19 ;  /* 0x0000001308003986 */ /* 0x0001e8000c10150a */
[----:B------:R0:W-:Y:S04]  /*30a90*/  @P2 STG.E.U16 [R16.64], R15 ;  /* 0x0000000f10002986 */ /* 0x0001e8000c10150a */
[----:B------:R0:W-:Y:S01]  /*30aa0*/  @P1 STG.E.U16 [R20.64], R10 ;  /* 0x0000000a14001986 */ /* 0x0001e2000c10150a */
[----:B------:R-:W-:Y:S05]  /*30ab0*/  @!P0 EXIT ;  /* 0x000000000000894d */ /* 0x000fea0003800000 */
[----:B0-----:R-:W-:-:S05]  /*30ac0*/  PRMT R7, R7, 0x7632, R7 ;  /* 0x0000763207077816 */ /* 0x001fca0000000007 */
[----:B------:R-:W-:Y:S01]  /*30ad0*/  STG.E.U16 [R2.64], R7 ;  /* 0x0000000702007986 */ /* 0x000fe2000c10150a */
[----:B------:R-:W-:Y:S05]  /*30ae0*/  EXIT ;  /* 0x000000000000794d */ /* 0x000fea0003800000 */
.L_x_4:
[----:B------:R-:W-:-:S00]  /*30af0*/  BRA `(.L_x_4) ;  /* 0xfffffff000007947 */ /* 0x000fc0000383ffff */
[----:B------:R-:W-:-:S00]  /*30b00*/  NOP ;  /* 0x0000000000007918 */ /* 0x000fc00000000000 */
[----:B------:R-:W-:-:S00]  /*30b10*/  NOP ;  /* 0x0000000000007918 */ /* 0x000fc00000000000 */
[----:B------:R-:W-:-:S00]  /*30b20*/  NOP ;  /* 0x0000000000007918 */ /* 0x000fc00000000000 */
[----:B------:R-:W-:-:S00]  /*30b30*/  NOP ;  /* 0x0000000000007918 */ /* 0x000fc00000000000 */
[----:B------:R-:W-:-:S00]  /*30b40*/  NOP ;  /* 0x0000000000007918 */ /* 0x000fc00000000000 */
[----:B------:R-:W-:-:S00]  /*30b50*/  NOP ;  /* 0x0000000000007918 */ /* 0x000fc00000000000 */
[----:B------:R-:W-:-:S00]  /*30b60*/  NOP ;  /* 0x0000000000007918 */ /* 0x000fc00000000000 */
[----:B------:R-:W-:-:S00]  /*30b70*/  NOP ;  /* 0x0000000000007918 */ /* 0x000fc00000000000 */
.L_x_5:


//--------------------- .nv.shared.matmul_kernel  --------------------------
	.section	.nv.shared.matmul_kernel,"aw",@nobits
	.sectionflags	@""
	.align	16
